	.target	sm_90a

	.elftype	@"ET_EXEC"


//--------------------- .note.nv.tkinfo           --------------------------
	.section	.note.nv.tkinfo,"",@"SHT_NOTE"
	.sectionflags	@"SHF_NOTE_NV_TKINFO"
	.tkinfo
        /*0018*/ 	.word	0x00000002
        /*0030*/ 	.string	""
        /*0030*/ 	.string	"ptxas"
        /*0030*/ 	.string	"Cuda compilation tools, release 13.0, V13.0.88"
        /*0030*/ 	.string	"Build cuda_13.0.r13.0/compiler.36424714_0"
        /*0030*/ 	.string	"-v  -suppress-debug-info  -lineinfo  -arch sm_90a "



//--------------------- .note.nv.cuinfo           --------------------------
	.section	.note.nv.cuinfo,"",@"SHT_NOTE"
	.sectionflags	@"SHF_NOTE_NV_CUINFO"
        /*0018*/ 	.short	0x0002
        /*001a*/ 	.short	0x005a
        /*001c*/ 	.short	0x0082
	.zero		2


//--------------------- .nv.info                  --------------------------
	.section	.nv.info,"",@"SHT_CUDA_INFO"
	.align	4


	//----- nvinfo : EIATTR_REGCOUNT
	.align		4
        /*0000*/ 	.byte	0x04, 0x2f
        /*0002*/ 	.short	(.L_1 - .L_0)
	.align		4
.L_0:
        /*0004*/ 	.word	index@(matmul_kernel)
        /*0008*/ 	.word	0x000000ff


	//----- nvinfo : EIATTR_FRAME_SIZE
	.align		4
.L_1:
        /*000c*/ 	.byte	0x04, 0x11
        /*000e*/ 	.short	(.L_3 - .L_2)
	.align		4
.L_2:
        /*0010*/ 	.word	index@(matmul_kernel)
        /*0014*/ 	.word	0x00000cf0


	//----- nvinfo : EIATTR_MIN_STACK_SIZE
	.align		4
.L_3:
        /*0018*/ 	.byte	0x04, 0x12
        /*001a*/ 	.short	(.L_5 - .L_4)
	.align		4
.L_4:
        /*001c*/ 	.word	index@(matmul_kernel)
        /*0020*/ 	.word	0x00000cf0
.L_5:


//--------------------- .nv.compat                --------------------------
	.section	.nv.compat,"",@"SHT_CUDA_COMPAT_INFO"
	.align	4
        /*0000*/ 	.byte	0x02, 0x09, 0x01, 0x00, 0x02, 0x02, 0x04, 0x00, 0x02, 0x05, 0x05, 0x00, 0x03, 0x07, 0x01, 0x01
        /*0010*/ 	.byte	0x02, 0x03, 0x00, 0x00, 0x02, 0x06, 0x01, 0x00, 0x04, 0x0b, 0x08, 0x00, 0x00, 0x00, 0x00, 0x00
        /*0020*/ 	.byte	0x00, 0x00, 0x00, 0x00


//--------------------- .nv.info.matmul_kernel    --------------------------
	.section	.nv.info.matmul_kernel,"",@"SHT_CUDA_INFO"
	.sectionflags	@""
	.align	4


	//----- nvinfo : EIATTR_CUDA_API_VERSION
	.align		4
        /*0000*/ 	.byte	0x04, 0x37
        /*0002*/ 	.short	(.L_7 - .L_6)
.L_6:
        /*0004*/ 	.word	0x00000082


	//----- nvinfo : EIATTR_KPARAM_INFO
	.align		4
.L_7:
        /*0008*/ 	.byte	0x04, 0x17
        /*000a*/ 	.short	(.L_9 - .L_8)
.L_8:
        /*000c*/ 	.word	0x00000000
        /*0010*/ 	.short	0x000d
        /*0012*/ 	.short	0x0048
        /*0014*/ 	.byte	0x00, 0xf4, 0x21, 0x00


	//----- nvinfo : EIATTR_KPARAM_INFO
	.align		4
.L_9:
        /*0018*/ 	.byte	0x04, 0x17
        /*001a*/ 	.short	(.L_11 - .L_10)
.L_10:
        /*001c*/ 	.word	0x00000000
        /*0020*/ 	.short	0x000c
        /*0022*/ 	.short	0x0040
        /*0024*/ 	.byte	0x00, 0xf4, 0x21, 0x00


	//----- nvinfo : EIATTR_KPARAM_INFO
	.align		4
.L_11:
        /*0028*/ 	.byte	0x04, 0x17
        /*002a*/ 	.short	(.L_13 - .L_12)
.L_12:
        /*002c*/ 	.word	0x00000000
        /*0030*/ 	.short	0x000b
        /*0032*/ 	.short	0x0038
        /*0034*/ 	.byte	0x00, 0xf0, 0x11, 0x00


	//----- nvinfo : EIATTR_KPARAM_INFO
	.align		4
.L_13:
        /*0038*/ 	.byte	0x04, 0x17
        /*003a*/ 	.short	(.L_15 - .L_14)
.L_14:
        /*003c*/ 	.word	0x00000000
        /*0040*/ 	.short	0x000a
        /*0042*/ 	.short	0x0034
        /*0044*/ 	.byte	0x00, 0xf0, 0x11, 0x00


	//----- nvinfo : EIATTR_KPARAM_INFO
	.align		4
.L_15:
        /*0048*/ 	.byte	0x04, 0x17
        /*004a*/ 	.short	(.L_17 - .L_16)
.L_16:
        /*004c*/ 	.word	0x00000000
        /*0050*/ 	.short	0x0009
        /*0052*/ 	.short	0x0030
        /*0054*/ 	.byte	0x00, 0xf0, 0x11, 0x00


	//----- nvinfo : EIATTR_KPARAM_INFO
	.align		4
.L_17:
        /*0058*/ 	.byte	0x04, 0x17
        /*005a*/ 	.short	(.L_19 - .L_18)
.L_18:
        /*005c*/ 	.word	0x00000000
        /*0060*/ 	.short	0x0008
        /*0062*/ 	.short	0x002c
        /*0064*/ 	.byte	0x00, 0xf0, 0x11, 0x00


	//----- nvinfo : EIATTR_KPARAM_INFO
	.align		4
.L_19:
        /*0068*/ 	.byte	0x04, 0x17
        /*006a*/ 	.short	(.L_21 - .L_20)
.L_20:
        /*006c*/ 	.word	0x00000000
        /*0070*/ 	.short	0x0007
        /*0072*/ 	.short	0x0028
        /*0074*/ 	.byte	0x00, 0xf0, 0x11, 0x00


	//----- nvinfo : EIATTR_KPARAM_INFO
	.align		4
.L_21:
        /*0078*/ 	.byte	0x04, 0x17
        /*007a*/ 	.short	(.L_23 - .L_22)
.L_22:
        /*007c*/ 	.word	0x00000000
        /*0080*/ 	.short	0x0006
        /*0082*/ 	.short	0x0024
        /*0084*/ 	.byte	0x00, 0xf0, 0x11, 0x00


	//----- nvinfo : EIATTR_KPARAM_INFO
	.align		4
.L_23:
        /*0088*/ 	.byte	0x04, 0x17
        /*008a*/ 	.short	(.L_25 - .L_24)
.L_24:
        /*008c*/ 	.word	0x00000000
        /*0090*/ 	.short	0x0005
        /*0092*/ 	.short	0x0020
        /*0094*/ 	.byte	0x00, 0xf0, 0x11, 0x00


	//----- nvinfo : EIATTR_KPARAM_INFO
	.align		4
.L_25:
        /*0098*/ 	.byte	0x04, 0x17
        /*009a*/ 	.short	(.L_27 - .L_26)
.L_26:
        /*009c*/ 	.word	0x00000000
        /*00a0*/ 	.short	0x0004
        /*00a2*/ 	.short	0x001c
        /*00a4*/ 	.byte	0x00, 0xf0, 0x11, 0x00


	//----- nvinfo : EIATTR_KPARAM_INFO
	.align		4
.L_27:
        /*00a8*/ 	.byte	0x04, 0x17
        /*00aa*/ 	.short	(.L_29 - .L_28)
.L_28:
        /*00ac*/ 	.word	0x00000000
        /*00b0*/ 	.short	0x0003
        /*00b2*/ 	.short	0x0018
        /*00b4*/ 	.byte	0x00, 0xf0, 0x11, 0x00


	//----- nvinfo : EIATTR_KPARAM_INFO
	.align		4
.L_29:
        /*00b8*/ 	.byte	0x04, 0x17
        /*00ba*/ 	.short	(.L_31 - .L_30)
.L_30:
        /*00bc*/ 	.word	0x00000000
        /*00c0*/ 	.short	0x0002
        /*00c2*/ 	.short	0x0010
        /*00c4*/ 	.byte	0x00, 0xf4, 0x21, 0x00


	//----- nvinfo : EIATTR_KPARAM_INFO
	.align		4
.L_31:
        /*00c8*/ 	.byte	0x04, 0x17
        /*00ca*/ 	.short	(.L_33 - .L_32)
.L_32:
        /*00cc*/ 	.word	0x00000000
        /*00d0*/ 	.short	0x0001
        /*00d2*/ 	.short	0x0008
        /*00d4*/ 	.byte	0x00, 0xf4, 0x21, 0x00


	//----- nvinfo : EIATTR_KPARAM_INFO
	.align		4
.L_33:
        /*00d8*/ 	.byte	0x04, 0x17
        /*00da*/ 	.short	(.L_35 - .L_34)
.L_34:
        /*00dc*/ 	.word	0x00000000
        /*00e0*/ 	.short	0x0000
        /*00e2*/ 	.short	0x0000
        /*00e4*/ 	.byte	0x00, 0xf4, 0x21, 0x00


	//----- nvinfo : EIATTR_SPARSE_MMA_MASK
	.align		4
.L_35:
        /*00e8*/ 	.byte	0x03, 0x50
        /*00ea*/ 	.short	0x0000


	//----- nvinfo : EIATTR_MAXREG_COUNT
	.align		4
        /*00ec*/ 	.byte	0x03, 0x1b
        /*00ee*/ 	.short	0x00ff


	//----- nvinfo : EIATTR_NUM_BARRIERS
	.align		4
        /*00f0*/ 	.byte	0x02, 0x4c
        /*00f2*/ 	.byte	0x01
	.zero		1


	//----- nvinfo : EIATTR_ANNOTATIONS
	.align		4
        /*00f4*/ 	.byte	0x04, 0x55
        /*00f6*/ 	.short	(.L_37 - .L_36)


	//   ....[0]....
.L_36:
        /*00f8*/ 	.word	0x00000001
        /*00fc*/ 	.byte	0xc0, 0x00, 0x00, 0x00, 0x01, 0x00, 0x00, 0x00, 0x10, 0x1c, 0x00, 0x00, 0x01, 0x00, 0x00, 0x00
        /* <DEDUP_REMOVED lines=1383> */
        /*577c*/ 	.byte	0x60, 0xf9, 0x01, 0x00


	//----- nvinfo : EIATTR_MERCURY_ISA_VERSION
	.align		4
.L_37:
        /*5780*/ 	.byte	0x03, 0x5f
        /*5782*/ 	.short	0x0101


	//----- nvinfo : EIATTR_EXIT_INSTR_OFFSETS
	.align		4
        /*5784*/ 	.byte	0x04, 0x1c
        /*5786*/ 	.short	(.L_39 - .L_38)


	//   ....[0]....
.L_38:
        /*5788*/ 	.word	0x00023fc0


	//   ....[1]....
        /*578c*/ 	.word	0x00023fe0


	//----- nvinfo : EIATTR_REQNTID
	.align		4
.L_39:
        /*5790*/ 	.byte	0x04, 0x10
        /*5792*/ 	.short	(.L_41 - .L_40)
.L_40:
        /*5794*/ 	.word	0x00000080
        /*5798*/ 	.word	0x00000001
        /*579c*/ 	.word	0x00000001


	//----- nvinfo : EIATTR_CBANK_PARAM_SIZE
	.align		4
.L_41:
        /*57a0*/ 	.byte	0x03, 0x19
        /*57a2*/ 	.short	0x0050


	//----- nvinfo : EIATTR_PARAM_CBANK
	.align		4
        /*57a4*/ 	.byte	0x04, 0x0a
        /*57a6*/ 	.short	(.L_43 - .L_42)
	.align		4
.L_42:
        /*57a8*/ 	.word	index@(.nv.constant0.matmul_kernel)
        /*57ac*/ 	.short	0x0210
        /*57ae*/ 	.short	0x0050


	//----- nvinfo : EIATTR_SW_WAR
	.align		4
.L_43:
        /*57b0*/ 	.byte	0x04, 0x36
        /*57b2*/ 	.short	(.L_45 - .L_44)
.L_44:
        /*57b4*/ 	.word	0x00000008
.L_45:


//--------------------- .nv.callgraph             --------------------------
	.section	.nv.callgraph,"",@"SHT_CUDA_CALLGRAPH"
	.align	4
	.sectionentsize	8
	.align		4
        /*0000*/ 	.word	0x00000000
	.align		4
        /*0004*/ 	.word	0xffffffff
	.align		4
        /*0008*/ 	.word	0x00000000
	.align		4
        /*000c*/ 	.word	0xfffffffe
	.align		4
        /*0010*/ 	.word	0x00000000
	.align		4
        /*0014*/ 	.word	0xfffffffd
	.align		4
        /*0018*/ 	.word	0x00000000
	.align		4
        /*001c*/ 	.word	0xfffffffc


//--------------------- .text.matmul_kernel       --------------------------
	.section	.text.matmul_kernel,"ax",@progbits
	.align	128
        .global         matmul_kernel
        .type           matmul_kernel,@function
        .size           matmul_kernel,(.L_x_3 - matmul_kernel)
        .other          matmul_kernel,@"STO_CUDA_ENTRY STV_DEFAULT"
matmul_kernel:
.text.matmul_kernel:
[----:B------:R-:W1:Y:S08]  /*0000*/  LDC R1, c[0x0][0x28] ;  /* 0x00000a00ff017b82 */ /* 0x000e700000000800 */
[----:B------:R-:W2:Y:S01]  /*0010*/  LDC.64 R2, c[0x0][0x228] ;  /* 0x00008a00ff027b82 */ /* 0x000ea20000000a00 */
[----:B-1----:R-:W-:Y:S01]  /*0020*/  VIADD R1, R1, 0xfffff310 ;  /* 0xfffff31001017836 */ /* 0x002fe20000000000 */
[----:B------:R-:W1:Y:S01]  /*0030*/  S2R R5, SR_CTAID.X ;  /* 0x0000000000057919 */ /* 0x000e620000002500 */
[----:B------:R-:W-:Y:S01]  /*0040*/  ULDC UR5, c[0x0][0x240] ;  /* 0x0000900000057ab9 */ /* 0x000fe20000000800 */
[----:B------:R-:W-:Y:S01]  /*0050*/  ULDC.64 UR8, c[0x0][0x218] ;  /* 0x0000860000087ab9 */ /* 0x000fe20000000a00 */
[----:B------:R-:W-:Y:S01]  /*0060*/  ULDC.64 UR6, c[0x0][0x210] ;  /* 0x0000840000067ab9 */ /* 0x000fe20000000a00 */
[----:B------:R-:W3:Y:S01]  /*0070*/  S2R R84, SR_TID.X ;  /* 0x0000000000547919 */ /* 0x000ee20000002100 */
[----:B------:R-:W-:Y:S01]  /*0080*/  UMOV UR12, 0x400 ;  /* 0x00000400000c7882 */ /* 0x000fe20000000000 */
[----:B------:R-:W4:Y:S01]  /*0090*/  S2UR UR4, SR_CgaCtaId ;  /* 0x00000000000479c3 */ /* 0x000f220000008800 */
[----:B------:R-:W-:Y:S01]  /*00a0*/  ULDC.64 UR16, c[0x0][0x208] ;  /* 0x0000820000107ab9 */ /* 0x000fe20000000a00 */
[----:B--2---:R-:W-:Y:S01]  /*00b0*/  IMAD.MOV.U32 R60, RZ, RZ, R3 ;  /* 0x000000ffff3c7224 */ /* 0x004fe200078e0003 */
[----:B------:R2:W-:Y:S01]  /*00c0*/  STL.64 [R1+0x968], R2 ;  /* 0x0009680201007387 */ /* 0x0005e20000100a00 */
[----:B------:R-:W-:-:S02]  /*00d0*/  IMAD.MOV.U32 R59, RZ, RZ, R2 ;  /* 0x000000ffff3b7224 */ /* 0x000fc400078e0002 */
[----:B------:R-:W-:Y:S01]  /*00e0*/  VIADD R0, R60, 0x7f ;  /* 0x0000007f3c007836 */ /* 0x000fe20000000000 */
[----:B----4-:R-:W-:Y:S01]  /*00f0*/  ULEA UR12, UR4, UR12, 0x18 ;  /* 0x0000000c040c7291 */ /* 0x010fe2000f8ec03f */
[----:B-1----:R-:W-:Y:S02]  /*0100*/  IABS R8, R5 ;  /* 0x0000000500087213 */ /* 0x002fe40000000000 */
[----:B------:R-:W-:Y:S01]  /*0110*/  ULDC UR4, c[0x0][0x230] ;  /* 0x00008c0000047ab9 */ /* 0x000fe20000000800 */
[----:B--2---:R-:W-:Y:S02]  /*0120*/  SHF.R.S32.HI R3, RZ, 0x1f, R0 ;  /* 0x0000001fff037819 */ /* 0x004fe40000011400 */
[C---:B---3--:R-:W-:Y:S02]  /*0130*/  LOP3.LUT R83, R84.reuse, 0x7f, RZ, 0xc0, !PT ;  /* 0x0000007f54537812 */ /* 0x048fe400078ec0ff */
[----:B------:R-:W-:Y:S02]  /*0140*/  LEA.HI R3, R3, R0, RZ, 0x7 ;  /* 0x0000000003037211 */ /* 0x000fe400078f38ff */
[----:B------:R-:W-:-:S02]  /*0150*/  LOP3.LUT R56, R84, 0x60, RZ, 0xc0, !PT ;  /* 0x0000006054387812 */ /* 0x000fc400078ec0ff */
[----:B------:R-:W-:-:S05]  /*0160*/  SHF.R.S32.HI R3, RZ, 0x7, R3 ;  /* 0x00000007ff037819 */ /* 0x000fca0000011403 */
[----:B------:R-:W-:-:S05]  /*0170*/  IMAD.SHL.U32 R4, R3, 0x8, RZ ;  /* 0x0000000803047824 */ /* 0x000fca00078e00ff */
[-C--:B------:R-:W-:Y:S02]  /*0180*/  IABS R7, R4.reuse ;  /* 0x0000000400077213 */ /* 0x080fe40000000000 */
[----:B------:R-:W-:Y:S02]  /*0190*/  IABS R10, R4 ;  /* 0x00000004000a7213 */ /* 0x000fe40000000000 */
[----:B------:R-:W1:Y:S08]  /*01a0*/  I2F.RP R0, R7 ;  /* 0x0000000700007306 */ /* 0x000e700000209400 */
[----:B-1----:R-:W1:Y:S02]  /*01b0*/  MUFU.RCP R0, R0 ;  /* 0x0000000000007308 */ /* 0x002e640000001000 */
[----:B-1----:R-:W-:-:S02]  /*01c0*/  VIADD R2, R0, 0xffffffe ;  /* 0x0ffffffe00027836 */ /* 0x002fc40000000000 */
[----:B------:R-:W-:-:S04]  /*01d0*/  IMAD.MOV R0, RZ, RZ, -R10 ;  /* 0x000000ffff007224 */ /* 0x000fc800078e0a0a */
[----:B------:R1:W2:Y:S02]  /*01e0*/  F2I.FTZ.U32.TRUNC.NTZ R3, R2 ;  /* 0x0000000200037305 */ /* 0x0002a4000021f000 */
[----:B-1----:R-:W-:Y:S02]  /*01f0*/  IMAD.MOV.U32 R2, RZ, RZ, RZ ;  /* 0x000000ffff027224 */ /* 0x002fe400078e00ff */
[----:B--2---:R-:W-:-:S04]  /*0200*/  IMAD.MOV R6, RZ, RZ, -R3 ;  /* 0x000000ffff067224 */ /* 0x004fc800078e0a03 */
[----:B------:R-:W-:Y:S02]  /*0210*/  IMAD R9, R6, R7, RZ ;  /* 0x0000000706097224 */ /* 0x000fe400078e02ff */
[----:B------:R-:W-:Y:S02]  /*0220*/  IMAD.MOV.U32 R6, RZ, RZ, R8 ;  /* 0x000000ffff067224 */ /* 0x000fe400078e0008 */
[----:B------:R-:W-:-:S06]  /*0230*/  IMAD.HI.U32 R3, R3, R9, R2 ;  /* 0x0000000903037227 */ /* 0x000fcc00078e0002 */
[----:B------:R-:W-:-:S04]  /*0240*/  IMAD.HI.U32 R3, R3, R6, RZ ;  /* 0x0000000603037227 */ /* 0x000fc800078e00ff */
[----:B------:R-:W-:-:S05]  /*0250*/  IMAD R0, R3, R0, R6 ;  /* 0x0000000003007224 */ /* 0x000fca00078e0206 */
[----:B------:R-:W-:-:S13]  /*0260*/  ISETP.GT.U32.AND P1, PT, R7, R0, PT ;  /* 0x000000000700720c */ /* 0x000fda0003f24070 */
[----:B------:R-:W-:Y:S02]  /*0270*/  @!P1 IMAD.IADD R0, R0, 0x1, -R7 ;  /* 0x0000000100009824 */ /* 0x000fe400078e0a07 */
[----:B------:R-:W-:Y:S01]  /*0280*/  @!P1 VIADD R3, R3, 0x1 ;  /* 0x0000000103039836 */ /* 0x000fe20000000000 */
[----:B------:R-:W-:Y:S02]  /*0290*/  ISETP.NE.AND P1, PT, R4, RZ, PT ;  /* 0x000000ff0400720c */ /* 0x000fe40003f25270 */
[----:B------:R-:W-:Y:S02]  /*02a0*/  ISETP.GE.U32.AND P0, PT, R0, R7, PT ;  /* 0x000000070000720c */ /* 0x000fe40003f06070 */
[----:B------:R-:W-:-:S04]  /*02b0*/  LOP3.LUT R0, R5, R4, RZ, 0x3c, !PT ;  /* 0x0000000405007212 */ /* 0x000fc800078e3cff */
[----:B------:R-:W-:Y:S01]  /*02c0*/  ISETP.GE.AND P2, PT, R0, RZ, PT ;  /* 0x000000ff0000720c */ /* 0x000fe20003f46270 */
[----:B------:R-:W-:-:S06]  /*02d0*/  VIADD R0, R59, 0x1ff ;  /* 0x000001ff3b007836 */ /* 0x000fcc0000000000 */
[----:B------:R-:W-:-:S04]  /*02e0*/  @P0 VIADD R3, R3, 0x1 ;  /* 0x0000000103030836 */ /* 0x000fc80000000000 */
[----:B------:R-:W-:Y:S01]  /*02f0*/  IMAD.MOV.U32 R2, RZ, RZ, R3 ;  /* 0x000000ffff027224 */ /* 0x000fe200078e0003 */
[----:B------:R-:W-:-:S04]  /*0300*/  SHF.R.S32.HI R3, RZ, 0x1f, R0 ;  /* 0x0000001fff037819 */ /* 0x000fc80000011400 */
[----:B------:R-:W-:Y:S02]  /*0310*/  @!P2 IADD3 R2, -R2, RZ, RZ ;  /* 0x000000ff0202a210 */ /* 0x000fe40007ffe1ff */
[----:B------:R-:W-:Y:S02]  /*0320*/  @!P1 LOP3.LUT R2, RZ, R4, RZ, 0x33, !PT ;  /* 0x00000004ff029212 */ /* 0x000fe400078e33ff */
[----:B------:R-:W-:-:S03]  /*0330*/  LEA.HI R3, R3, R0, RZ, 0x9 ;  /* 0x0000000003037211 */ /* 0x000fc600078f48ff */
[----:B------:R-:W-:Y:S02]  /*0340*/  IMAD.SHL.U32 R14, R2, 0x8, RZ ;  /* 0x00000008020e7824 */ /* 0x000fe400078e00ff */
[----:B------:R-:W-:-:S03]  /*0350*/  IMAD.MOV R2, RZ, RZ, -R2 ;  /* 0x000000ffff027224 */ /* 0x000fc600078e0a02 */
[----:B------:R-:W-:Y:S01]  /*0360*/  LEA.HI.SX32 R3, R3, -R14, 0x17 ;  /* 0x8000000e03037211 */ /* 0x000fe200078fbaff */
[----:B------:R-:W-:Y:S02]  /*0370*/  IMAD R13, R4, R2, R5 ;  /* 0x00000002040d7224 */ /* 0x000fe400078e0205 */
[----:B------:R-:W-:Y:S01]  /*0380*/  IMAD.MOV.U32 R2, RZ, RZ, RZ ;  /* 0x000000ffff027224 */ /* 0x000fe200078e00ff */
[----:B------:R-:W-:Y:S02]  /*0390*/  VIMNMX R16, R3, 0x8, PT ;  /* 0x0000000803107848 */ /* 0x000fe40003fe0100 */
[----:B------:R-:W-:Y:S02]  /*03a0*/  IABS R4, R13 ;  /* 0x0000000d00047213 */ /* 0x000fe40000000000 */
[----:B------:R-:W-:-:S04]  /*03b0*/  IABS R7, R16 ;  /* 0x0000001000077213 */ /* 0x000fc80000000000 */
[----:B------:R-:W1:Y:S08]  /*03c0*/  I2F.RP R0, R7 ;  /* 0x0000000700007306 */ /* 0x000e700000209400 */
[----:B-1----:R-:W1:Y:S02]  /*03d0*/  MUFU.RCP R0, R0 ;  /* 0x0000000000007308 */ /* 0x002e640000001000 */
[----:B-1----:R-:W-:Y:S01]  /*03e0*/  VIADD R3, R0, 0xffffffe ;  /* 0x0ffffffe00037836 */ /* 0x002fe20000000000 */
[----:B------:R-:W-:-:S05]  /*03f0*/  IABS R0, R60 ;  /* 0x0000003c00007213 */ /* 0x000fca0000000000 */
[----:B------:R-:W1:Y:S02]  /*0400*/  F2I.FTZ.U32.TRUNC.NTZ R3, R3 ;  /* 0x0000000300037305 */ /* 0x000e64000021f000 */
[----:B-1----:R-:W-:-:S04]  /*0410*/  IMAD.MOV R6, RZ, RZ, -R3 ;  /* 0x000000ffff067224 */ /* 0x002fc800078e0a03 */
[----:B------:R-:W-:Y:S01]  /*0420*/  IMAD R5, R6, R7, RZ ;  /* 0x0000000706057224 */ /* 0x000fe200078e02ff */
[----:B------:R-:W-:-:S03]  /*0430*/  IABS R6, R16 ;  /* 0x0000001000067213 */ /* 0x000fc60000000000 */
[----:B------:R-:W-:Y:S02]  /*0440*/  IMAD.HI.U32 R2, R3, R5, R2 ;  /* 0x0000000503027227 */ /* 0x000fe400078e0002 */
[----:B------:R-:W1:Y:S02]  /*0450*/  I2F.RP R5, R0 ;  /* 0x0000000000057306 */ /* 0x000e640000209400 */
[----:B------:R-:W-:Y:S02]  /*0460*/  IMAD.MOV R6, RZ, RZ, -R6 ;  /* 0x000000ffff067224 */ /* 0x000fe400078e0a06 */
[----:B------:R-:W-:Y:S01]  /*0470*/  IMAD.HI.U32 R3, R2, R4, RZ ;  /* 0x0000000402037227 */ /* 0x000fe200078e00ff */
[----:B------:R-:W-:-:S03]  /*0480*/  IABS R2, R59 ;  /* 0x0000003b00027213 */ /* 0x000fc60000000000 */
[----:B------:R-:W-:Y:S02]  /*0490*/  IMAD R4, R3, R6, R4 ;  /* 0x0000000603047224 */ /* 0x000fe400078e0204 */
[----:B------:R-:W2:Y:S03]  /*04a0*/  I2F.RP R6, R2 ;  /* 0x0000000200067306 */ /* 0x000ea60000209400 */
[----:B------:R-:W-:-:S05]  /*04b0*/  ISETP.GT.U32.AND P1, PT, R7, R4, PT ;  /* 0x000000040700720c */ /* 0x000fca0003f24070 */
[----:B-1----:R-:W1:Y:S08]  /*04c0*/  MUFU.RCP R5, R5 ;  /* 0x0000000500057308 */ /* 0x002e700000001000 */
[----:B------:R-:W-:Y:S01]  /*04d0*/  @!P1 IMAD.IADD R4, R4, 0x1, -R7 ;  /* 0x0000000104049824 */ /* 0x000fe200078e0a07 */
[----:B--2---:R-:W2:Y:S01]  /*04e0*/  MUFU.RCP R6, R6 ;  /* 0x0000000600067308 */ /* 0x004ea20000001000 */
[----:B------:R-:W-:Y:S01]  /*04f0*/  @!P1 VIADD R3, R3, 0x1 ;  /* 0x0000000103039836 */ /* 0x000fe20000000000 */
[----:B------:R-:W-:-:S02]  /*0500*/  ISETP.NE.AND P1, PT, R16, RZ, PT ;  /* 0x000000ff1000720c */ /* 0x000fc40003f25270 */
[----:B------:R-:W-:Y:S02]  /*0510*/  ISETP.GE.U32.AND P0, PT, R4, R7, PT ;  /* 0x000000070400720c */ /* 0x000fe40003f06070 */
[----:B------:R-:W-:Y:S01]  /*0520*/  LOP3.LUT R4, R13, R16, RZ, 0x3c, !PT ;  /* 0x000000100d047212 */ /* 0x000fe200078e3cff */
[----:B-1----:R-:W-:-:S03]  /*0530*/  VIADD R7, R5, 0xffffffe ;  /* 0x0ffffffe05077836 */ /* 0x002fc60000000000 */
[----:B------:R-:W-:Y:S01]  /*0540*/  ISETP.GE.AND P2, PT, R4, RZ, PT ;  /* 0x000000ff0400720c */ /* 0x000fe20003f46270 */
[----:B------:R2:W1:Y:S01]  /*0550*/  F2I.FTZ.U32.TRUNC.NTZ R5, R7 ;  /* 0x0000000700057305 */ /* 0x000462000021f000 */
[----:B------:R-:W-:-:S05]  /*0560*/  MOV R4, RZ ;  /* 0x000000ff00047202 */ /* 0x000fca0000000f00 */
[----:B------:R-:W-:-:S04]  /*0570*/  @P0 VIADD R3, R3, 0x1 ;  /* 0x0000000103030836 */ /* 0x000fc80000000000 */
[----:B------:R-:W-:Y:S01]  /*0580*/  IMAD.MOV.U32 R9, RZ, RZ, R3 ;  /* 0x000000ffff097224 */ /* 0x000fe200078e0003 */
[----:B------:R-:W-:Y:S01]  /*0590*/  SHF.R.U32.HI R3, RZ, 0x5, R84 ;  /* 0x00000005ff037819 */ /* 0x000fe20000011654 */
[----:B--2---:R-:W-:Y:S02]  /*05a0*/  VIADD R7, R6, 0xffffffe ;  /* 0x0ffffffe06077836 */ /* 0x004fe40000000000 */
[----:B------:R-:W-:Y:S01]  /*05b0*/  @!P2 IMAD.MOV R9, RZ, RZ, -R9 ;  /* 0x000000ffff09a224 */ /* 0x000fe200078e0a09 */
[----:B------:R-:W-:Y:S01]  /*05c0*/  @!P1 LOP3.LUT R9, RZ, R16, RZ, 0x33, !PT ;  /* 0x00000010ff099212 */ /* 0x000fe200078e33ff */
[----:B-1----:R-:W-:Y:S01]  /*05d0*/  IMAD.MOV R11, RZ, RZ, -R5 ;  /* 0x000000ffff0b7224 */ /* 0x002fe200078e0a05 */
[----:B------:R-:W-:-:S03]  /*05e0*/  SGXT.U32 R3, R3, 0x2 ;  /* 0x000000020303781a */ /* 0x000fc60000000000 */
[----:B------:R-:W-:Y:S02]  /*05f0*/  IMAD.SHL.U32 R12, R9, 0x80, RZ ;  /* 0x00000080090c7824 */ /* 0x000fe400078e00ff */
[----:B------:R-:W-:-:S03]  /*0600*/  IMAD.MOV R9, RZ, RZ, -R9 ;  /* 0x000000ffff097224 */ /* 0x000fc600078e0a09 */
[----:B------:R-:W-:Y:S01]  /*0610*/  LOP3.LUT R8, R12, R3, RZ, 0xfc, !PT ;  /* 0x000000030c087212 */ /* 0x000fe200078efcff */
[----:B------:R-:W-:-:S03]  /*0620*/  IMAD R3, R11, R0, RZ ;  /* 0x000000000b037224 */ /* 0x000fc600078e02ff */
[----:B------:R-:W-:Y:S01]  /*0630*/  IABS R11, R8 ;  /* 0x00000008000b7213 */ /* 0x000fe20000000000 */
[----:B------:R-:W-:Y:S01]  /*0640*/  IMAD.HI.U32 R6, R5, R3, R4 ;  /* 0x0000000305067227 */ /* 0x000fe200078e0004 */
[C---:B------:R-:W-:Y:S01]  /*0650*/  LOP3.LUT R20, R8.reuse, 0x7c, RZ, 0xfc, !PT ;  /* 0x0000007c08147812 */ /* 0x040fe200078efcff */
[----:B------:R-:W1:Y:S01]  /*0660*/  F2I.FTZ.U32.TRUNC.NTZ R5, R7 ;  /* 0x0000000700057305 */ /* 0x000e62000021f000 */
[----:B------:R-:W-:Y:S02]  /*0670*/  LOP3.LUT R18, R8, 0x8, RZ, 0xfc, !PT ;  /* 0x0000000808127812 */ /* 0x000fe400078efcff */
[----:B------:R-:W-:Y:S01]  /*0680*/  IABS R15, R20 ;  /* 0x00000014000f7213 */ /* 0x000fe20000000000 */
[----:B------:R-:W-:Y:S01]  /*0690*/  IMAD.HI.U32 R3, R6, R11, RZ ;  /* 0x0000000b06037227 */ /* 0x000fe200078e00ff */
[----:B------:R-:W-:Y:S02]  /*06a0*/  LOP3.LUT R19, R8, 0xc, RZ, 0xfc, !PT ;  /* 0x0000000c08137812 */ /* 0x000fe400078efcff */
[----:B------:R-:W-:Y:S01]  /*06b0*/  ISETP.GE.AND P4, PT, R20, RZ, PT ;  /* 0x000000ff1400720c */ /* 0x000fe20003f86270 */
[----:B------:R-:W-:Y:S01]  /*06c0*/  IMAD.MOV R10, RZ, RZ, -R3 ;  /* 0x000000ffff0a7224 */ /* 0x000fe200078e0a03 */
[----:B------:R-:W-:Y:S01]  /*06d0*/  IABS R17, R19 ;  /* 0x0000001300117213 */ /* 0x000fe20000000000 */
[----:B------:R-:W-:Y:S01]  /*06e0*/  IMAD R3, R16, R9, R13 ;  /* 0x0000000910037224 */ /* 0x000fe200078e020d */
[----:B------:R-:W-:Y:S01]  /*06f0*/  LOP3.LUT R16, R8, 0x4, RZ, 0xfc, !PT ;  /* 0x0000000408107812 */ /* 0x000fe200078efcff */
[----:B------:R-:W-:Y:S01]  /*0700*/  IMAD R9, R0, R10, R11 ;  /* 0x0000000a00097224 */ /* 0x000fe200078e020b */
[----:B------:R-:W-:Y:S01]  /*0710*/  IABS R10, R18 ;  /* 0x00000012000a7213 */ /* 0x000fe20000000000 */
[----:B------:R-:W-:Y:S01]  /*0720*/  IMAD.HI.U32 R4, R6, R15, RZ ;  /* 0x0000000f06047227 */ /* 0x000fe200078e00ff */
[----:B------:R-:W-:-:S02]  /*0730*/  IABS R13, R16 ;  /* 0x00000010000d7213 */ /* 0x000fc40000000000 */
[----:B------:R-:W-:Y:S01]  /*0740*/  ISETP.GT.U32.AND P0, PT, R0, R9, PT ;  /* 0x000000090000720c */ /* 0x000fe20003f04070 */
[----:B------:R-:W-:Y:S01]  /*0750*/  IMAD.MOV R4, RZ, RZ, -R4 ;  /* 0x000000ffff047224 */ /* 0x000fe200078e0a04 */
[----:B------:R-:W-:Y:S01]  /*0760*/  ISETP.GE.AND P5, PT, R16, RZ, PT ;  /* 0x000000ff1000720c */ /* 0x000fe20003fa6270 */
[----:B-1----:R-:W-:Y:S01]  /*0770*/  IMAD.MOV R11, RZ, RZ, -R5 ;  /* 0x000000ffff0b7224 */ /* 0x002fe200078e0a05 */
[----:B------:R-:W-:Y:S01]  /*0780*/  LOP3.LUT R16, R8, 0x14, RZ, 0xfc, !PT ;  /* 0x0000001408107812 */ /* 0x000fe200078efcff */
[C---:B------:R-:W-:Y:S01]  /*0790*/  IMAD R15, R0.reuse, R4, R15 ;  /* 0x00000004000f7224 */ /* 0x040fe200078e020f */
[----:B------:R-:W-:Y:S01]  /*07a0*/  ISETP.GE.AND P3, PT, R19, RZ, PT ;  /* 0x000000ff1300720c */ /* 0x000fe20003f66270 */
[----:B------:R-:W-:Y:S01]  /*07b0*/  IMAD.MOV.U32 R4, RZ, RZ, RZ ;  /* 0x000000ffff047224 */ /* 0x000fe200078e00ff */
[----:B------:R-:W-:Y:S01]  /*07c0*/  IABS R19, R16 ;  /* 0x0000001000137213 */ /* 0x000fe20000000000 */
[----:B------:R-:W-:Y:S01]  /*07d0*/  IMAD R11, R11, R2, RZ ;  /* 0x000000020b0b7224 */ /* 0x000fe200078e02ff */
[----:B------:R-:W-:Y:S01]  /*07e0*/  ISETP.GT.U32.AND P1, PT, R0, R15, PT ;  /* 0x0000000f0000720c */ /* 0x000fe20003f24070 */
[----:B------:R-:W-:Y:S01]  /*07f0*/  IMAD.HI.U32 R7, R6, R13, RZ ;  /* 0x0000000d06077227 */ /* 0x000fe200078e00ff */
[----:B------:R-:W-:-:S02]  /*0800*/  LOP3.LUT R20, R8, 0x18, RZ, 0xfc, !PT ;  /* 0x0000001808147812 */ /* 0x000fc400078efcff */
[C---:B------:R-:W-:Y:S01]  /*0810*/  LOP3.LUT R25, R8.reuse, 0x24, RZ, 0xfc, !PT ;  /* 0x0000002408197812 */ /* 0x040fe200078efcff */
[----:B------:R-:W-:Y:S01]  /*0820*/  @!P0 IMAD.IADD R9, R9, 0x1, -R0 ;  /* 0x0000000109098824 */ /* 0x000fe200078e0a00 */
[----:B------:R-:W-:Y:S01]  /*0830*/  IABS R21, R20 ;  /* 0x0000001400157213 */ /* 0x000fe20000000000 */
[----:B------:R-:W-:Y:S01]  /*0840*/  IMAD.HI.U32 R5, R5, R11, R4 ;  /* 0x0000000b05057227 */ /* 0x000fe200078e0004 */
[----:B------:R-:W-:Y:S02]  /*0850*/  LOP3.LUT R27, R8, 0x28, RZ, 0xfc, !PT ;  /* 0x00000028081b7812 */ /* 0x000fe400078efcff */
[----:B------:R-:W-:Y:S01]  /*0860*/  ISETP.GT.U32.AND P6, PT, R0, R9, PT ;  /* 0x000000090000720c */ /* 0x000fe20003fc4070 */
[----:B------:R-:W-:Y:S01]  /*0870*/  IMAD.MOV.U32 R11, RZ, RZ, R10 ;  /* 0x000000ffff0b7224 */ /* 0x000fe200078e000a */
[----:B------:R-:W-:Y:S01]  /*0880*/  LOP3.LUT R29, R8, 0x2c, RZ, 0xfc, !PT ;  /* 0x0000002c081d7812 */ /* 0x000fe200078efcff */
[----:B------:R-:W-:Y:S01]  /*0890*/  @!P1 IMAD.IADD R15, R15, 0x1, -R0 ;  /* 0x000000010f0f9824 */ /* 0x000fe200078e0a00 */
[----:B------:R-:W-:Y:S01]  /*08a0*/  ISETP.GE.AND P1, PT, R18, RZ, PT ;  /* 0x000000ff1200720c */ /* 0x000fe20003f26270 */
[----:B------:R-:W-:Y:S01]  /*08b0*/  IMAD.HI.U32 R4, R6, R11, RZ ;  /* 0x0000000b06047227 */ /* 0x000fe200078e00ff */
[----:B------:R-:W-:-:S02]  /*08c0*/  IABS R23, R27 ;  /* 0x0000001b00177213 */ /* 0x000fc40000000000 */
[----:B------:R-:W-:Y:S01]  /*08d0*/  ISETP.GT.U32.AND P0, PT, R0, R15, PT ;  /* 0x0000000f0000720c */ /* 0x000fe20003f04070 */
[----:B------:R-:W-:Y:S01]  /*08e0*/  IMAD.MOV R4, RZ, RZ, -R4 ;  /* 0x000000ffff047224 */ /* 0x000fe200078e0a04 */
[C---:B------:R-:W-:Y:S01]  /*08f0*/  LOP3.LUT R31, R8.reuse, 0x58, RZ, 0xfc, !PT ;  /* 0x00000058081f7812 */ /* 0x040fe200078efcff */
[----:B------:R-:W-:Y:S01]  /*0900*/  IMAD.MOV R7, RZ, RZ, -R7 ;  /* 0x000000ffff077224 */ /* 0x000fe200078e0a07 */
[----:B------:R-:W-:Y:S01]  /*0910*/  LOP3.LUT R49, R8, 0x60, RZ, 0xfc, !PT ;  /* 0x0000006008317812 */ /* 0x000fe200078efcff */
[----:B------:R-:W-:Y:S01]  /*0920*/  IMAD R11, R0, R4, R11 ;  /* 0x00000004000b7224 */ /* 0x000fe200078e020b */
[----:B------:R-:W-:Y:S01]  /*0930*/  LOP3.LUT R51, R8, 0x64, RZ, 0xfc, !PT ;  /* 0x0000006408337812 */ /* 0x000fe200078efcff */
[----:B------:R-:W-:Y:S01]  /*0940*/  IMAD R7, R0, R7, R13 ;  /* 0x0000000700077224 */ /* 0x000fe200078e020d */
[----:B------:R-:W-:Y:S01]  /*0950*/  LOP3.LUT R53, R8, 0x68, RZ, 0xfc, !PT ;  /* 0x0000006808357812 */ /* 0x000fe200078efcff */
[----:B------:R-:W-:Y:S01]  /*0960*/  @!P6 IMAD.IADD R9, R9, 0x1, -R0 ;  /* 0x000000010909e824 */ /* 0x000fe200078e0a00 */
[----:B------:R-:W-:Y:S01]  /*0970*/  ISETP.GT.U32.AND P6, PT, R0, R11, PT ;  /* 0x0000000b0000720c */ /* 0x000fe20003fc4070 */
[----:B------:R-:W-:Y:S01]  /*0980*/  IMAD.HI.U32 R10, R6, R17, RZ ;  /* 0x00000011060a7227 */ /* 0x000fe200078e00ff */
[----:B------:R-:W-:-:S02]  /*0990*/  ISETP.GT.U32.AND P2, PT, R0, R7, PT ;  /* 0x000000070000720c */ /* 0x000fc40003f44070 */
[----:B------:R-:W-:Y:S01]  /*09a0*/  LOP3.LUT R55, R8, 0x6c, RZ, 0xfc, !PT ;  /* 0x0000006c08377812 */ /* 0x000fe200078efcff */
[----:B------:R-:W-:Y:S01]  /*09b0*/  IMAD.IADD R3, R14, 0x1, R3 ;  /* 0x000000010e037824 */ /* 0x000fe200078e0203 */
[C---:B------:R-:W-:Y:S01]  /*09c0*/  LOP3.LUT R14, R8.reuse, 0x10, RZ, 0xfc, !PT ;  /* 0x00000010080e7812 */ /* 0x040fe200078efcff */
[----:B------:R-:W-:Y:S01]  /*09d0*/  IMAD.MOV R10, RZ, RZ, -R10 ;  /* 0x000000ffff0a7224 */ /* 0x000fe200078e0a0a */
[C---:B------:R-:W-:Y:S01]  /*09e0*/  LOP3.LUT R57, R8.reuse, 0x70, RZ, 0xfc, !PT ;  /* 0x0000007008397812 */ /* 0x040fe200078efcff */
[--C-:B------:R-:W-:Y:S01]  /*09f0*/  @!P0 IMAD.IADD R15, R15, 0x1, -R0.reuse ;  /* 0x000000010f0f8824 */ /* 0x100fe200078e0a00 */
[----:B------:R-:W-:Y:S01]  /*0a00*/  ISETP.GE.AND P0, PT, R8, RZ, PT ;  /* 0x000000ff0800720c */ /* 0x000fe20003f06270 */
[C---:B------:R-:W-:Y:S01]  /*0a10*/  IMAD R13, R0.reuse, R10, R17 ;  /* 0x0000000a000d7224 */ /* 0x040fe200078e0211 */
[----:B------:R-:W-:Y:S01]  /*0a20*/  IABS R17, R14 ;  /* 0x0000000e00117213 */ /* 0x000fe20000000000 */
[--C-:B------:R-:W-:Y:S01]  /*0a30*/  @!P6 IMAD.IADD R11, R11, 0x1, -R0.reuse ;  /* 0x000000010b0be824 */ /* 0x100fe200078e0a00 */
[----:B------:R-:W-:Y:S01]  /*0a40*/  MOV R4, R15 ;  /* 0x0000000f00047202 */ /* 0x000fe20000000f00 */
[----:B------:R-:W-:Y:S01]  /*0a50*/  @!P2 IMAD.IADD R7, R7, 0x1, -R0 ;  /* 0x000000010707a824 */ /* 0x000fe200078e0a00 */
[----:B------:R-:W-:Y:S01]  /*0a60*/  IABS R33, R57 ;  /* 0x0000003900217213 */ /* 0x000fe20000000000 */
[----:B------:R-:W-:Y:S01]  /*0a70*/  IMAD.MOV.U32 R10, RZ, RZ, R9 ;  /* 0x000000ffff0a7224 */ /* 0x000fe200078e0009 */
[----:B------:R-:W-:Y:S01]  /*0a80*/  ISETP.GT.U32.AND P6, PT, R0, R11, PT ;  /* 0x0000000b0000720c */ /* 0x000fe20003fc4070 */
[----:B------:R-:W-:Y:S01]  /*0a90*/  IMAD.HI.U32 R9, R6, R17, RZ ;  /* 0x0000001106097227 */ /* 0x000fe200078e00ff */
[----:B------:R-:W-:-:S02]  /*0aa0*/  ISETP.GT.U32.AND P2, PT, R0, R7, PT ;  /* 0x000000070000720c */ /* 0x000fc40003f44070 */
[----:B------:R-:W-:Y:S01]  /*0ab0*/  LOP3.LUT R58, R8, 0x74, RZ, 0xfc, !PT ;  /* 0x00000074083a7812 */ /* 0x000fe200078efcff */
[----:B------:R-:W-:Y:S01]  /*0ac0*/  @!P4 IMAD.MOV R4, RZ, RZ, -R4 ;  /* 0x000000ffff04c224 */ /* 0x000fe200078e0a04 */
[----:B------:R-:W-:Y:S01]  /*0ad0*/  ISETP.GT.U32.AND P4, PT, R0, R13, PT ;  /* 0x0000000d0000720c */ /* 0x000fe20003f84070 */
[----:B------:R-:W-:Y:S01]  /*0ae0*/  IMAD.MOV R9, RZ, RZ, -R9 ;  /* 0x000000ffff097224 */ /* 0x000fe200078e0a09 */
[----:B------:R-:W-:Y:S01]  /*0af0*/  IABS R35, R58 ;  /* 0x0000003a00237213 */ /* 0x000fe20000000000 */
[----:B------:R-:W-:Y:S01]  /*0b00*/  @!P0 IMAD.MOV R10, RZ, RZ, -R10 ;  /* 0x000000ffff0a8224 */ /* 0x000fe200078e0a0a */
[----:B------:R-:W-:Y:S01]  /*0b10*/  ISETP.GE.AND P0, PT, R14, RZ, PT ;  /* 0x000000ff0e00720c */ /* 0x000fe20003f06270 */
[----:B------:R-:W-:Y:S01]  /*0b20*/  IMAD R9, R0, R9, R17 ;  /* 0x0000000900097224 */ /* 0x000fe200078e0211 */
[----:B------:R-:W-:Y:S01]  /*0b30*/  LOP3.LUT R47, R8, 0x78, RZ, 0xfc, !PT ;  /* 0x00000078082f7812 */ /* 0x000fe200078efcff */
[--C-:B------:R-:W-:Y:S02]  /*0b40*/  @!P6 IMAD.IADD R11, R11, 0x1, -R0.reuse ;  /* 0x000000010b0be824 */ /* 0x100fe400078e0a00 */
[----:B------:R-:W-:Y:S01]  /*0b50*/  @!P2 IMAD.IADD R7, R7, 0x1, -R0 ;  /* 0x000000010707a824 */ /* 0x000fe200078e0a00 */
[----:B------:R-:W-:Y:S01]  /*0b60*/  ISETP.GT.U32.AND P6, PT, R0, R9, PT ;  /* 0x000000090000720c */ /* 0x000fe20003fc4070 */
[----:B------:R-:W-:Y:S01]  /*0b70*/  IMAD.HI.U32 R14, R6, R19, RZ ;  /* 0x00000013060e7227 */ /* 0x000fe200078e00ff */
[----:B------:R-:W-:-:S02]  /*0b80*/  ISETP.GE.AND P2, PT, R16, RZ, PT ;  /* 0x000000ff1000720c */ /* 0x000fc40003f46270 */
[----:B------:R-:W-:Y:S01]  /*0b90*/  IABS R37, R47 ;  /* 0x0000002f00257213 */ /* 0x000fe20000000000 */
[----:B------:R-:W-:Y:S02]  /*0ba0*/  @!P4 IMAD.IADD R13, R13, 0x1, -R0 ;  /* 0x000000010d0dc824 */ /* 0x000fe400078e0a00 */
[----:B------:R-:W-:Y:S02]  /*0bb0*/  IMAD.MOV.U32 R18, RZ, RZ, R7 ;  /* 0x000000ffff127224 */ /* 0x000fe400078e0007 */
[----:B------:R-:W-:Y:S01]  /*0bc0*/  IMAD.MOV R14, RZ, RZ, -R14 ;  /* 0x000000ffff0e7224 */ /* 0x000fe200078e0a0e */
[----:B------:R-:W-:Y:S01]  /*0bd0*/  ISETP.GT.U32.AND P4, PT, R0, R13, PT ;  /* 0x0000000d0000720c */ /* 0x000fe20003f84070 */
[----:B------:R-:W-:Y:S01]  /*0be0*/  @!P5 IMAD.MOV R18, RZ, RZ, -R18 ;  /* 0x000000ffff12d224 */ /* 0x000fe200078e0a12 */
[----:B------:R-:W-:Y:S01]  /*0bf0*/  ISETP.GE.AND P5, PT, R20, RZ, PT ;  /* 0x000000ff1400720c */ /* 0x000fe20003fa6270 */
[----:B------:R-:W-:Y:S01]  /*0c00*/  IMAD R7, R0, R14, R19 ;  /* 0x0000000e00077224 */ /* 0x000fe200078e0213 */
[----:B------:R-:W-:Y:S01]  /*0c10*/  @!P6 IADD3 R9, R9, -R0, RZ ;  /* 0x800000000909e210 */ /* 0x000fe20007ffe0ff */
[----:B------:R-:W-:Y:S01]  /*0c20*/  IMAD.MOV.U32 R20, RZ, RZ, R11 ;  /* 0x000000ffff147224 */ /* 0x000fe200078e000b */
[----:B------:R-:W-:Y:S01]  /*0c30*/  LOP3.LUT R14, R8, 0x20, RZ, 0xfc, !PT ;  /* 0x00000020080e7812 */ /* 0x000fe200078efcff */
[----:B------:R-:W-:Y:S01]  /*0c40*/  IMAD.HI.U32 R15, R6, R21, RZ ;  /* 0x00000015060f7227 */ /* 0x000fe200078e00ff */
[----:B------:R-:W-:-:S02]  /*0c50*/  ISETP.GT.U32.AND P6, PT, R0, R9, PT ;  /* 0x000000090000720c */ /* 0x000fc40003fc4070 */
[----:B------:R-:W-:Y:S01]  /*0c60*/  IABS R19, R14 ;  /* 0x0000000e00137213 */ /* 0x000fe20000000000 */
[----:B------:R-:W-:Y:S01]  /*0c70*/  @!P1 IMAD.MOV R20, RZ, RZ, -R20 ;  /* 0x000000ffff149224 */ /* 0x000fe200078e0a14 */
[----:B------:R-:W-:Y:S01]  /*0c80*/  ISETP.GT.U32.AND P1, PT, R0, R7, PT ;  /* 0x000000070000720c */ /* 0x000fe20003f24070 */
[----:B------:R-:W-:Y:S01]  /*0c90*/  IMAD.MOV R15, RZ, RZ, -R15 ;  /* 0x000000ffff0f7224 */ /* 0x000fe200078e0a0f */
[----:B------:R-:W-:Y:S01]  /*0ca0*/  LOP3.LUT R11, R8, 0x1c, RZ, 0xfc, !PT ;  /* 0x0000001c080b7812 */ /* 0x000fe200078efcff */
[----:B------:R-:W-:Y:S02]  /*0cb0*/  @!P4 IMAD.IADD R13, R13, 0x1, -R0 ;  /* 0x000000010d0dc824 */ /* 0x000fe400078e0a00 */
[----:B------:R-:W-:Y:S01]  /*0cc0*/  IMAD R15, R0, R15, R21 ;  /* 0x0000000f000f7224 */ /* 0x000fe200078e0215 */
[----:B------:R-:W-:Y:S01]  /*0cd0*/  IABS R17, R11 ;  /* 0x0000000b00117213 */ /* 0x000fe20000000000 */
[----:B------:R-:W-:Y:S01]  /*0ce0*/  IMAD.MOV.U32 R22, RZ, RZ, R13 ;  /* 0x000000ffff167224 */ /* 0x000fe200078e000d */
[----:B------:R-:W-:Y:S01]  /*0cf0*/  ISETP.GE.AND P4, PT, R11, RZ, PT ;  /* 0x000000ff0b00720c */ /* 0x000fe20003f86270 */
[----:B------:R-:W-:Y:S01]  /*0d00*/  IMAD.HI.U32 R13, R6, R19, RZ ;  /* 0x00000013060d7227 */ /* 0x000fe200078e00ff */
[----:B------:R-:W-:-:S03]  /*0d10*/  IABS R21, R25 ;  /* 0x0000001900157213 */ /* 0x000fc60000000000 */
[----:B------:R-:W-:Y:S01]  /*0d20*/  @!P3 IMAD.MOV R22, RZ, RZ, -R22 ;  /* 0x000000ffff16b224 */ /* 0x000fe200078e0a16 */
[C---:B------:R-:W-:Y:S01]  /*0d30*/  ISETP.GT.U32.AND P3, PT, R0.reuse, R15, PT ;  /* 0x0000000f0000720c */ /* 0x040fe20003f64070 */
[--C-:B------:R-:W-:Y:S02]  /*0d40*/  @!P1 IMAD.IADD R7, R7, 0x1, -R0.reuse ;  /* 0x0000000107079824 */ /* 0x100fe400078e0a00 */
[----:B------:R-:W-:Y:S02]  /*0d50*/  IMAD.MOV R13, RZ, RZ, -R13 ;  /* 0x000000ffff0d7224 */ /* 0x000fe400078e0a0d */
[----:B------:R-:W-:Y:S01]  /*0d60*/  @!P6 IMAD.IADD R9, R9, 0x1, -R0 ;  /* 0x000000010909e824 */ /* 0x000fe200078e0a00 */
[C---:B------:R-:W-:Y:S01]  /*0d70*/  ISETP.GT.U32.AND P1, PT, R0.reuse, R7, PT ;  /* 0x000000070000720c */ /* 0x040fe20003f24070 */
[----:B------:R-:W-:Y:S01]  /*0d80*/  IMAD R13, R0, R13, R19 ;  /* 0x0000000d000d7224 */ /* 0x000fe200078e0213 */
[----:B------:R-:W-:Y:S01]  /*0d90*/  ISETP.GE.AND P6, PT, R14, RZ, PT ;  /* 0x000000ff0e00720c */ /* 0x000fe20003fc6270 */
[----:B------:R-:W-:-:S02]  /*0da0*/  IMAD.MOV.U32 R24, RZ, RZ, R9 ;  /* 0x000000ffff187224 */ /* 0x000fc400078e0009 */
[----:B------:R-:W-:-:S04]  /*0db0*/  IMAD.HI.U32 R11, R6, R17, RZ ;  /* 0x00000011060b7227 */ /* 0x000fc800078e00ff */
[----:B------:R-:W-:Y:S01]  /*0dc0*/  @!P0 IMAD.MOV R24, RZ, RZ, -R24 ;  /* 0x000000ffff188224 */ /* 0x000fe200078e0a18 */
[C---:B------:R-:W-:Y:S01]  /*0dd0*/  ISETP.GT.U32.AND P0, PT, R0.reuse, R13, PT ;  /* 0x0000000d0000720c */ /* 0x040fe20003f04070 */
[----:B------:R-:W-:Y:S02]  /*0de0*/  IMAD.MOV R11, RZ, RZ, -R11 ;  /* 0x000000ffff0b7224 */ /* 0x000fe400078e0a0b */
[--C-:B------:R-:W-:Y:S02]  /*0df0*/  @!P3 IMAD.IADD R15, R15, 0x1, -R0.reuse ;  /* 0x000000010f0fb824 */ /* 0x100fe400078e0a00 */
[C---:B------:R-:W-:Y:S01]  /*0e00*/  IMAD R11, R0.reuse, R11, R17 ;  /* 0x0000000b000b7224 */ /* 0x040fe200078e0211 */
[----:B------:R-:W-:Y:S01]  /*0e10*/  IABS R17, R29 ;  /* 0x0000001d00117213 */ /* 0x000fe20000000000 */
[----:B------:R-:W-:Y:S01]  /*0e20*/  @!P1 IMAD.IADD R7, R7, 0x1, -R0 ;  /* 0x0000000107079824 */ /* 0x000fe200078e0a00 */
[----:B------:R-:W-:Y:S01]  /*0e30*/  ISETP.GT.U32.AND P3, PT, R0, R15, PT ;  /* 0x0000000f0000720c */ /* 0x000fe20003f64070 */
[----:B------:R-:W-:Y:S01]  /*0e40*/  IMAD.HI.U32 R14, R6, R21, RZ ;  /* 0x00000015060e7227 */ /* 0x000fe200078e00ff */
[----:B------:R-:W-:-:S03]  /*0e50*/  ISETP.GT.U32.AND P1, PT, R0, R11, PT ;  /* 0x0000000b0000720c */ /* 0x000fc60003f24070 */
[----:B------:R-:W-:Y:S02]  /*0e60*/  @!P0 IMAD.IADD R13, R13, 0x1, -R0 ;  /* 0x000000010d0d8824 */ /* 0x000fe400078e0a00 */
[----:B------:R-:W-:Y:S02]  /*0e70*/  IMAD.MOV R14, RZ, RZ, -R14 ;  /* 0x000000ffff0e7224 */ /* 0x000fe400078e0a0e */
[----:B------:R-:W-:Y:S01]  /*0e80*/  IMAD.MOV.U32 R26, RZ, RZ, R7 ;  /* 0x000000ffff1a7224 */ /* 0x000fe200078e0007 */
[C---:B------:R-:W-:Y:S01]  /*0e90*/  ISETP.GT.U32.AND P0, PT, R0.reuse, R13, PT ;  /* 0x0000000d0000720c */ /* 0x040fe20003f04070 */
[----:B------:R-:W-:Y:S01]  /*0ea0*/  IMAD R7, R0, R14, R21 ;  /* 0x0000000e00077224 */ /* 0x000fe200078e0215 */
[----:B------:R-:W-:Y:S01]  /*0eb0*/  LOP3.LUT R21, R8, 0x30, RZ, 0xfc, !PT ;  /* 0x0000003008157812 */ /* 0x000fe200078efcff */
[----:B------:R-:W-:Y:S01]  /*0ec0*/  IMAD.HI.U32 R16, R6, R23, RZ ;  /* 0x0000001706107227 */ /* 0x000fe200078e00ff */
[----:B------:R-:W-:Y:S02]  /*0ed0*/  @!P3 IADD3 R15, R15, -R0, RZ ;  /* 0x800000000f0fb210 */ /* 0x000fe40007ffe0ff */
[----:B------:R-:W-:Y:S01]  /*0ee0*/  ISETP.GT.U32.AND P3, PT, R0, R7, PT ;  /* 0x000000070000720c */ /* 0x000fe20003f64070 */
[----:B------:R-:W-:Y:S01]  /*0ef0*/  IMAD.HI.U32 R14, R6, R17, RZ ;  /* 0x00000011060e7227 */ /* 0x000fe200078e00ff */
[----:B------:R-:W-:-:S03]  /*0f00*/  IABS R19, R21 ;  /* 0x0000001500137213 */ /* 0x000fc60000000000 */
[----:B------:R-:W-:Y:S02]  /*0f10*/  IMAD.MOV R16, RZ, RZ, -R16 ;  /* 0x000000ffff107224 */ /* 0x000fe400078e0a10 */
[----:B------:R-:W-:Y:S02]  /*0f20*/  @!P1 IMAD.IADD R11, R11, 0x1, -R0 ;  /* 0x000000010b0b9824 */ /* 0x000fe400078e0a00 */
[----:B------:R-:W-:Y:S02]  /*0f30*/  IMAD.MOV R14, RZ, RZ, -R14 ;  /* 0x000000ffff0e7224 */ /* 0x000fe400078e0a0e */
[----:B------:R-:W-:Y:S01]  /*0f40*/  IMAD.MOV.U32 R28, RZ, RZ, R15 ;  /* 0x000000ffff1c7224 */ /* 0x000fe200078e000f */
[C---:B------:R-:W-:Y:S01]  /*0f50*/  ISETP.GT.U32.AND P1, PT, R0.reuse, R11, PT ;  /* 0x0000000b0000720c */ /* 0x040fe20003f24070 */
[----:B------:R-:W-:Y:S01]  /*0f60*/  IMAD R9, R0, R16, R23 ;  /* 0x0000001000097224 */ /* 0x000fe200078e0217 */
[----:B------:R-:W-:Y:S01]  /*0f70*/  LOP3.LUT R23, R8, 0x34, RZ, 0xfc, !PT ;  /* 0x0000003408177812 */ /* 0x000fe200078efcff */
[----:B------:R-:W-:-:S02]  /*0f80*/  IMAD R15, R0, R14, R17 ;  /* 0x0000000e000f7224 */ /* 0x000fc400078e0211 */
[----:B------:R-:W-:Y:S01]  /*0f90*/  @!P5 IMAD.MOV R28, RZ, RZ, -R28 ;  /* 0x000000ffff1cd224 */ /* 0x000fe200078e0a1c */
[C---:B------:R-:W-:Y:S01]  /*0fa0*/  ISETP.GT.U32.AND P5, PT, R0.reuse, R9, PT ;  /* 0x000000090000720c */ /* 0x040fe20003fa4070 */
[----:B------:R-:W-:Y:S01]  /*0fb0*/  @!P0 IMAD.IADD R13, R13, 0x1, -R0 ;  /* 0x000000010d0d8824 */ /* 0x000fe200078e0a00 */
[----:B------:R-:W-:Y:S01]  /*0fc0*/  ISETP.GT.U32.AND P0, PT, R0, R15, PT ;  /* 0x0000000f0000720c */ /* 0x000fe20003f04070 */
[----:B------:R-:W-:Y:S01]  /*0fd0*/  IMAD.HI.U32 R14, R6, R19, RZ ;  /* 0x00000013060e7227 */ /* 0x000fe200078e00ff */
[----:B------:R-:W-:-:S03]  /*0fe0*/  IABS R16, R23 ;  /* 0x0000001700107213 */ /* 0x000fc60000000000 */
[----:B------:R-:W-:Y:S01]  /*0ff0*/  @!P1 IMAD.IADD R11, R11, 0x1, -R0 ;  /* 0x000000010b0b9824 */ /* 0x000fe200078e0a00 */
[----:B------:R-:W-:Y:S01]  /*1000*/  ISETP.GE.AND P1, PT, R27, RZ, PT ;  /* 0x000000ff1b00720c */ /* 0x000fe20003f26270 */
[----:B------:R-:W-:Y:S01]  /*1010*/  IMAD.MOV.U32 R17, RZ, RZ, R16 ;  /* 0x000000ffff117224 */ /* 0x000fe200078e0010 */
[C---:B------:R-:W-:Y:S01]  /*1020*/  LOP3.LUT R16, R8.reuse, 0x3c, RZ, 0xfc, !PT ;  /* 0x0000003c08107812 */ /* 0x040fe200078efcff */
[----:B------:R-:W-:Y:S01]  /*1030*/  IMAD.MOV.U32 R30, RZ, RZ, R11 ;  /* 0x000000ffff1e7224 */ /* 0x000fe200078e000b */
[C---:B------:R-:W-:Y:S01]  /*1040*/  LOP3.LUT R27, R8.reuse, 0x48, RZ, 0xfc, !PT ;  /* 0x00000048081b7812 */ /* 0x040fe200078efcff */
[--C-:B------:R-:W-:Y:S01]  /*1050*/  @!P5 IMAD.IADD R9, R9, 0x1, -R0.reuse ;  /* 0x000000010909d824 */ /* 0x100fe200078e0a00 */
[----:B------:R-:W-:Y:S01]  /*1060*/  ISETP.GE.AND P5, PT, R29, RZ, PT ;  /* 0x000000ff1d00720c */ /* 0x000fe20003fa6270 */
[----:B------:R-:W-:Y:S01]  /*1070*/  @!P0 IMAD.IADD R15, R15, 0x1, -R0 ;  /* 0x000000010f0f8824 */ /* 0x000fe200078e0a00 */
[----:B------:R-:W-:Y:S01]  /*1080*/  LOP3.LUT R29, R8, 0x4c, RZ, 0xfc, !PT ;  /* 0x0000004c081d7812 */ /* 0x000fe200078efcff */
[----:B------:R-:W-:Y:S01]  /*1090*/  @!P4 IMAD.MOV R30, RZ, RZ, -R30 ;  /* 0x000000ffff1ec224 */ /* 0x000fe200078e0a1e */
[----:B------:R-:W-:Y:S01]  /*10a0*/  ISETP.GT.U32.AND P4, PT, R0, R9, PT ;  /* 0x000000090000720c */ /* 0x000fe20003f84070 */
[----:B------:R-:W-:Y:S01]  /*10b0*/  IMAD.HI.U32 R11, R6, R17, RZ ;  /* 0x00000011060b7227 */ /* 0x000fe200078e00ff */
[----:B------:R-:W-:-:S03]  /*10c0*/  ISETP.GT.U32.AND P0, PT, R0, R15, PT ;  /* 0x0000000f0000720c */ /* 0x000fc60003f04070 */
[----:B------:R-:W-:Y:S02]  /*10d0*/  IMAD.MOV R14, RZ, RZ, -R14 ;  /* 0x000000ffff0e7224 */ /* 0x000fe400078e0a0e */
[----:B------:R-:W-:Y:S02]  /*10e0*/  IMAD.MOV.U32 R32, RZ, RZ, R13 ;  /* 0x000000ffff207224 */ /* 0x000fe400078e000d */
[--C-:B------:R-:W-:Y:S02]  /*10f0*/  @!P3 IMAD.IADD R7, R7, 0x1, -R0.reuse ;  /* 0x000000010707b824 */ /* 0x100fe400078e0a00 */
[----:B------:R-:W-:Y:S02]  /*1100*/  IMAD.MOV R13, RZ, RZ, -R11 ;  /* 0x000000ffff0d7224 */ /* 0x000fe400078e0a0b */
[C---:B------:R-:W-:Y:S01]  /*1110*/  IMAD R11, R0.reuse, R14, R19 ;  /* 0x0000000e000b7224 */ /* 0x040fe200078e0213 */
[----:B------:R-:W-:Y:S01]  /*1120*/  ISETP.GT.U32.AND P3, PT, R0, R7, PT ;  /* 0x000000070000720c */ /* 0x000fe20003f64070 */
[--C-:B------:R-:W-:Y:S01]  /*1130*/  @!P4 IMAD.IADD R9, R9, 0x1, -R0.reuse ;  /* 0x000000010909c824 */ /* 0x100fe200078e0a00 */
[----:B------:R-:W-:Y:S01]  /*1140*/  LOP3.LUT R14, R8, 0x38, RZ, 0xfc, !PT ;  /* 0x00000038080e7812 */ /* 0x000fe200078efcff */
[----:B------:R-:W-:Y:S01]  /*1150*/  @!P0 IMAD.IADD R15, R15, 0x1, -R0 ;  /* 0x000000010f0f8824 */ /* 0x000fe200078e0a00 */
[C---:B------:R-:W-:Y:S01]  /*1160*/  ISETP.GT.U32.AND P4, PT, R0.reuse, R11, PT ;  /* 0x0000000b0000720c */ /* 0x040fe20003f84070 */
[----:B------:R-:W-:Y:S01]  /*1170*/  IMAD R13, R0, R13, R17 ;  /* 0x0000000d000d7224 */ /* 0x000fe200078e0211 */
[----:B------:R-:W-:Y:S01]  /*1180*/  LOP3.LUT R17, R8, 0x40, RZ, 0xfc, !PT ;  /* 0x0000004008117812 */ /* 0x000fe200078efcff */
[----:B------:R-:W-:-:S02]  /*1190*/  IMAD.MOV.U32 R38, RZ, RZ, R15 ;  /* 0x000000ffff267224 */ /* 0x000fc400078e000f */
[----:B------:R-:W-:Y:S01]  /*11a0*/  IMAD.MOV.U32 R36, RZ, RZ, R9 ;  /* 0x000000ffff247224 */ /* 0x000fe200078e0009 */
[----:B------:R-:W-:Y:S01]  /*11b0*/  IABS R9, R14 ;  /* 0x0000000e00097213 */ /* 0x000fe20000000000 */
[----:B------:R-:W-:Y:S01]  /*11c0*/  @!P5 IMAD.MOV R38, RZ, RZ, -R38 ;  /* 0x000000ffff26d224 */ /* 0x000fe200078e0a26 */
[----:B------:R-:W-:Y:S01]  /*11d0*/  ISETP.GT.U32.AND P5, PT, R0, R13, PT ;  /* 0x0000000d0000720c */ /* 0x000fe20003fa4070 */
[----:B------:R-:W-:Y:S01]  /*11e0*/  @!P1 IMAD.MOV R36, RZ, RZ, -R36 ;  /* 0x000000ffff249224 */ /* 0x000fe200078e0a24 */
[----:B------:R-:W-:Y:S01]  /*11f0*/  @!P3 IADD3 R7, R7, -R0, RZ ;  /* 0x800000000707b210 */ /* 0x000fe20007ffe0ff */
[----:B------:R-:W-:Y:S01]  /*1200*/  @!P2 IMAD.MOV R26, RZ, RZ, -R26 ;  /* 0x000000ffff1aa224 */ /* 0x000fe200078e0a1a */
[----:B------:R-:W-:Y:S01]  /*1210*/  ISETP.GE.AND P1, PT, R16, RZ, PT ;  /* 0x000000ff1000720c */ /* 0x000fe20003f26270 */
[----:B------:R-:W-:Y:S01]  /*1220*/  @!P4 IMAD.IADD R11, R11, 0x1, -R0 ;  /* 0x000000010b0bc824 */ /* 0x000fe200078e0a00 */
[----:B------:R-:W-:Y:S01]  /*1230*/  IABS R16, R16 ;  /* 0x0000001000107213 */ /* 0x000fe20000000000 */
[----:B------:R-:W-:Y:S01]  /*1240*/  IMAD.MOV.U32 R34, RZ, RZ, R7 ;  /* 0x000000ffff227224 */ /* 0x000fe200078e0007 */
[----:B------:R-:W-:Y:S01]  /*1250*/  ISETP.GE.AND P2, PT, R25, RZ, PT ;  /* 0x000000ff1900720c */ /* 0x000fe20003f46270 */
[----:B------:R-:W-:Y:S01]  /*1260*/  IMAD.HI.U32 R7, R6, R9, RZ ;  /* 0x0000000906077227 */ /* 0x000fe200078e00ff */
[----:B------:R-:W-:-:S02]  /*1270*/  ISETP.GT.U32.AND P4, PT, R0, R11, PT ;  /* 0x0000000b0000720c */ /* 0x000fc40003f84070 */
[----:B------:R-:W-:Y:S01]  /*1280*/  ISETP.GE.AND P0, PT, R17, RZ, PT ;  /* 0x000000ff1100720c */ /* 0x000fe20003f06270 */
[----:B------:R-:W-:Y:S01]  /*1290*/  @!P5 IMAD.IADD R13, R13, 0x1, -R0 ;  /* 0x000000010d0dd824 */ /* 0x000fe200078e0a00 */
[----:B------:R-:W-:Y:S01]  /*12a0*/  IABS R19, R17 ;  /* 0x0000001100137213 */ /* 0x000fe20000000000 */
[----:B------:R-:W-:Y:S01]  /*12b0*/  IMAD.MOV R7, RZ, RZ, -R7 ;  /* 0x000000ffff077224 */ /* 0x000fe200078e0a07 */
[----:B------:R-:W-:Y:S01]  /*12c0*/  LOP3.LUT R25, R8, 0x44, RZ, 0xfc, !PT ;  /* 0x0000004408197812 */ /* 0x000fe200078efcff */
[----:B------:R-:W-:Y:S01]  /*12d0*/  IMAD.MOV.U32 R17, RZ, RZ, R16 ;  /* 0x000000ffff117224 */ /* 0x000fe200078e0010 */
[C---:B------:R-:W-:Y:S01]  /*12e0*/  ISETP.GT.U32.AND P5, PT, R0.reuse, R13, PT ;  /* 0x0000000d0000720c */ /* 0x040fe20003fa4070 */
[----:B------:R-:W-:Y:S01]  /*12f0*/  IMAD R7, R0, R7, R9 ;  /* 0x0000000700077224 */ /* 0x000fe200078e0209 */
[----:B------:R-:W-:Y:S01]  /*1300*/  ISETP.GE.AND P3, PT, R23, RZ, PT ;  /* 0x000000ff1700720c */ /* 0x000fe20003f66270 */
[----:B------:R-:W-:Y:S01]  /*1310*/  IMAD.HI.U32 R9, R6, R17, RZ ;  /* 0x0000001106097227 */ /* 0x000fe200078e00ff */
[----:B------:R-:W-:-:S03]  /*1320*/  IABS R23, R27 ;  /* 0x0000001b00177213 */ /* 0x000fc60000000000 */
[----:B------:R-:W-:Y:S01]  /*1330*/  @!P6 IMAD.MOV R32, RZ, RZ, -R32 ;  /* 0x000000ffff20e224 */ /* 0x000fe200078e0a20 */
[----:B------:R-:W-:Y:S01]  /*1340*/  ISETP.GE.AND P6, PT, R21, RZ, PT ;  /* 0x000000ff1500720c */ /* 0x000fe20003fc6270 */
[----:B------:R-:W-:Y:S01]  /*1350*/  @!P4 IMAD.IADD R11, R11, 0x1, -R0 ;  /* 0x000000010b0bc824 */ /* 0x000fe200078e0a00 */
[----:B------:R-:W-:Y:S01]  /*1360*/  IABS R21, R25 ;  /* 0x0000001900157213 */ /* 0x000fe20000000000 */
[----:B------:R-:W-:Y:S01]  /*1370*/  IMAD.MOV R9, RZ, RZ, -R9 ;  /* 0x000000ffff097224 */ /* 0x000fe200078e0a09 */
[----:B------:R-:W-:Y:S01]  /*1380*/  ISETP.GT.U32.AND P4, PT, R0, R7, PT ;  /* 0x000000070000720c */ /* 0x000fe20003f84070 */
[----:B------:R-:W-:Y:S01]  /*1390*/  @!P2 IMAD.MOV R34, RZ, RZ, -R34 ;  /* 0x000000ffff22a224 */ /* 0x000fe200078e0a22 */
[----:B------:R-:W-:Y:S01]  /*13a0*/  ISETP.GE.AND P2, PT, R14, RZ, PT ;  /* 0x000000ff0e00720c */ /* 0x000fe20003f46270 */
[----:B------:R-:W-:-:S04]  /*13b0*/  IMAD.HI.U32 R14, R6, R19, RZ ;  /* 0x00000013060e7227 */ /* 0x000fc800078e00ff */
[----:B------:R-:W-:Y:S01]  /*13c0*/  IMAD R9, R0, R9, R17 ;  /* 0x0000000900097224 */ /* 0x000fe200078e0211 */
[----:B------:R-:W-:Y:S01]  /*13d0*/  IADD3 R16, -R14, RZ, RZ ;  /* 0x000000ff0e107210 */ /* 0x000fe20007ffe1ff */
[----:B------:R-:W-:-:S04]  /*13e0*/  IMAD.HI.U32 R15, R6, R21, RZ ;  /* 0x00000015060f7227 */ /* 0x000fc800078e00ff */
[----:B------:R-:W-:Y:S01]  /*13f0*/  @!P5 IMAD.IADD R13, R13, 0x1, -R0 ;  /* 0x000000010d0dd824 */ /* 0x000fe200078e0a00 */
[----:B------:R-:W-:Y:S01]  /*1400*/  ISETP.GT.U32.AND P5, PT, R0, R9, PT ;  /* 0x000000090000720c */ /* 0x000fe20003fa4070 */
[----:B------:R-:W-:Y:S02]  /*1410*/  IMAD.MOV R17, RZ, RZ, -R15 ;  /* 0x000000ffff117224 */ /* 0x000fe400078e0a0f */
[----:B------:R-:W-:-:S04]  /*1420*/  IMAD.HI.U32 R14, R6, R23, RZ ;  /* 0x00000017060e7227 */ /* 0x000fc800078e00ff */
[----:B------:R-:W-:Y:S02]  /*1430*/  @!P4 IMAD.IADD R7, R7, 0x1, -R0 ;  /* 0x000000010707c824 */ /* 0x000fe400078e0a00 */
[C---:B------:R-:W-:Y:S02]  /*1440*/  IMAD R17, R0.reuse, R17, R21 ;  /* 0x0000001100117224 */ /* 0x040fe400078e0215 */
[----:B------:R-:W-:Y:S01]  /*1450*/  IMAD.MOV R14, RZ, RZ, -R14 ;  /* 0x000000ffff0e7224 */ /* 0x000fe200078e0a0e */
[C---:B------:R-:W-:Y:S01]  /*1460*/  ISETP.GT.U32.AND P4, PT, R0.reuse, R7, PT ;  /* 0x000000070000720c */ /* 0x040fe20003f84070 */
[----:B------:R-:W-:Y:S02]  /*1470*/  IMAD.MOV.U32 R42, RZ, RZ, R13 ;  /* 0x000000ffff2a7224 */ /* 0x000fe400078e000d */
[C---:B------:R-:W-:Y:S01]  /*1480*/  IMAD R15, R0.reuse, R16, R19 ;  /* 0x00000010000f7224 */ /* 0x040fe200078e0213 */
[----:B------:R-:W-:Y:S01]  /*1490*/  IABS R16, R29 ;  /* 0x0000001d00107213 */ /* 0x000fe20000000000 */
[----:B------:R-:W-:Y:S01]  /*14a0*/  IMAD R19, R0, R14, R23 ;  /* 0x0000000e00137224 */ /* 0x000fe200078e0217 */
[----:B------:R-:W-:Y:S01]  /*14b0*/  LOP3.LUT R14, R8, 0x50, RZ, 0xfc, !PT ;  /* 0x00000050080e7812 */ /* 0x000fe200078efcff */
[----:B------:R-:W-:Y:S01]  /*14c0*/  @!P3 IMAD.MOV R42, RZ, RZ, -R42 ;  /* 0x000000ffff2ab224 */ /* 0x000fe200078e0a2a */
[C---:B------:R-:W-:Y:S01]  /*14d0*/  ISETP.GT.U32.AND P3, PT, R0.reuse, R17, PT ;  /* 0x000000110000720c */ /* 0x040fe20003f64070 */
[----:B------:R-:W-:Y:S01]  /*14e0*/  IMAD.MOV.U32 R21, RZ, RZ, R16 ;  /* 0x000000ffff157224 */ /* 0x000fe200078e0010 */
[----:B------:R-:W-:Y:S01]  /*14f0*/  IABS R13, R14 ;  /* 0x0000000e000d7213 */ /* 0x000fe20000000000 */
[----:B------:R-:W-:Y:S01]  /*1500*/  @!P5 IMAD.IADD R9, R9, 0x1, -R0 ;  /* 0x000000010909d824 */ /* 0x000fe200078e0a00 */
[----:B------:R-:W-:Y:S01]  /*1510*/  ISETP.GT.U32.AND P5, PT, R0, R19, PT ;  /* 0x000000130000720c */ /* 0x000fe20003fa4070 */
[----:B------:R-:W-:Y:S01]  /*1520*/  IMAD.MOV.U32 R40, RZ, RZ, R11 ;  /* 0x000000ffff287224 */ /* 0x000fe200078e000b */
[----:B------:R-:W-:Y:S01]  /*1530*/  LOP3.LUT R16, R8, 0x54, RZ, 0xfc, !PT ;  /* 0x0000005408107812 */ /* 0x000fe200078efcff */
[----:B------:R-:W-:-:S03]  /*1540*/  IMAD.HI.U32 R11, R6, R21, RZ ;  /* 0x00000015060b7227 */ /* 0x000fc600078e00ff */
[----:B------:R-:W-:Y:S01]  /*1550*/  IABS R23, R16 ;  /* 0x0000001000177213 */ /* 0x000fe20000000000 */
[----:B------:R-:W-:Y:S02]  /*1560*/  IMAD.MOV R11, RZ, RZ, -R11 ;  /* 0x000000ffff0b7224 */ /* 0x000fe400078e0a0b */
[----:B------:R-:W-:Y:S01]  /*1570*/  @!P6 IMAD.MOV R40, RZ, RZ, -R40 ;  /* 0x000000ffff28e224 */ /* 0x000fe200078e0a28 */
[C---:B------:R-:W-:Y:S01]  /*1580*/  ISETP.GT.U32.AND P6, PT, R0.reuse, R15, PT ;  /* 0x0000000f0000720c */ /* 0x040fe20003fc4070 */
[--C-:B------:R-:W-:Y:S01]  /*1590*/  @!P4 IMAD.IADD R7, R7, 0x1, -R0.reuse ;  /* 0x000000010707c824 */ /* 0x100fe200078e0a00 */
[----:B------:R-:W-:Y:S01]  /*15a0*/  ISETP.GE.AND P4, PT, R25, RZ, PT ;  /* 0x000000ff1900720c */ /* 0x000fe20003f86270 */
[----:B------:R-:W-:Y:S01]  /*15b0*/  @!P3 IMAD.IADD R17, R17, 0x1, -R0 ;  /* 0x000000011111b824 */ /* 0x000fe200078e0a00 */
[----:B------:R-:W-:Y:S01]  /*15c0*/  IABS R25, R31 ;  /* 0x0000001f00197213 */ /* 0x000fe20000000000 */
[----:B------:R-:W-:Y:S01]  /*15d0*/  IMAD R11, R0, R11, R21 ;  /* 0x0000000b000b7224 */ /* 0x000fe200078e0215 */
[----:B------:R-:W-:Y:S01]  /*15e0*/  MOV R44, R7 ;  /* 0x00000007002c7202 */ /* 0x000fe20000000f00 */
[----:B------:R-:W-:-:S02]  /*15f0*/  IMAD.MOV.U32 R21, RZ, RZ, R13 ;  /* 0x000000ffff157224 */ /* 0x000fc400078e000d */
[----:B------:R-:W-:Y:S01]  /*1600*/  @!P5 IMAD.IADD R19, R19, 0x1, -R0 ;  /* 0x000000011313d824 */ /* 0x000fe200078e0a00 */
[----:B------:R-:W-:Y:S01]  /*1610*/  ISETP.GT.U32.AND P5, PT, R0, R17, PT ;  /* 0x000000110000720c */ /* 0x000fe20003fa4070 */
[----:B------:R-:W-:-:S04]  /*1620*/  IMAD.HI.U32 R7, R6, R21, RZ ;  /* 0x0000001506077227 */ /* 0x000fc800078e00ff */
[----:B------:R-:W-:Y:S02]  /*1630*/  IMAD.MOV R7, RZ, RZ, -R7 ;  /* 0x000000ffff077224 */ /* 0x000fe400078e0a07 */
[----:B------:R-:W-:Y:S01]  /*1640*/  @!P6 IMAD.IADD R15, R15, 0x1, -R0 ;  /* 0x000000010f0fe824 */ /* 0x000fe200078e0a00 */
[C---:B------:R-:W-:Y:S01]  /*1650*/  ISETP.GT.U32.AND P6, PT, R0.reuse, R9, PT ;  /* 0x000000090000720c */ /* 0x040fe20003fc4070 */
[----:B------:R-:W-:Y:S02]  /*1660*/  IMAD R21, R0, R7, R21 ;  /* 0x0000000700157224 */ /* 0x000fe400078e0215 */
[----:B------:R-:W-:Y:S01]  /*1670*/  IMAD.HI.U32 R7, R6, R23, RZ ;  /* 0x0000001706077227 */ /* 0x000fe200078e00ff */
[----:B------:R-:W-:-:S03]  /*1680*/  ISETP.GT.U32.AND P3, PT, R0, R15, PT ;  /* 0x0000000f0000720c */ /* 0x000fc60003f64070 */
[----:B------:R-:W-:Y:S01]  /*1690*/  @!P5 IMAD.IADD R17, R17, 0x1, -R0 ;  /* 0x000000011111d824 */ /* 0x000fe200078e0a00 */
[----:B------:R-:W-:Y:S01]  /*16a0*/  ISETP.GT.U32.AND P5, PT, R0, R21, PT ;  /* 0x000000150000720c */ /* 0x000fe20003fa4070 */
[----:B------:R-:W-:Y:S02]  /*16b0*/  IMAD.MOV R7, RZ, RZ, -R7 ;  /* 0x000000ffff077224 */ /* 0x000fe400078e0a07 */
[----:B------:R-:W-:-:S04]  /*16c0*/  IMAD.HI.U32 R13, R6, R25, RZ ;  /* 0x00000019060d7227 */ /* 0x000fc800078e00ff */
[--C-:B------:R-:W-:Y:S01]  /*16d0*/  @!P6 IMAD.IADD R9, R9, 0x1, -R0.reuse ;  /* 0x000000010909e824 */ /* 0x100fe200078e0a00 */
[C---:B------:R-:W-:Y:S01]  /*16e0*/  ISETP.GT.U32.AND P6, PT, R0.reuse, R11, PT ;  /* 0x0000000b0000720c */ /* 0x040fe20003fc4070 */
[C---:B------:R-:W-:Y:S01]  /*16f0*/  IMAD R23, R0.reuse, R7, R23 ;  /* 0x0000000700177224 */ /* 0x040fe200078e0217 */
[----:B------:R-:W-:Y:S01]  /*1700*/  IABS R7, R49 ;  /* 0x0000003100077213 */ /* 0x000fe20000000000 */
[----:B------:R-:W-:Y:S02]  /*1710*/  IMAD.MOV R13, RZ, RZ, -R13 ;  /* 0x000000ffff0d7224 */ /* 0x000fe400078e0a0d */
[----:B------:R-:W-:Y:S01]  /*1720*/  @!P5 IMAD.IADD R21, R21, 0x1, -R0 ;  /* 0x000000011515d824 */ /* 0x000fe200078e0a00 */
[C---:B------:R-:W-:Y:S01]  /*1730*/  ISETP.GT.U32.AND P5, PT, R0.reuse, R23, PT ;  /* 0x000000170000720c */ /* 0x040fe20003fa4070 */
[----:B------:R-:W-:Y:S02]  /*1740*/  IMAD R25, R0, R13, R25 ;  /* 0x0000000d00197224 */ /* 0x000fe400078e0219 */
[----:B------:R-:W-:-:S02]  /*1750*/  IMAD.MOV.U32 R50, RZ, RZ, R17 ;  /* 0x000000ffff327224 */ /* 0x000fc400078e0011 */
[----:B------:R-:W-:Y:S01]  /*1760*/  @!P2 IMAD.MOV R44, RZ, RZ, -R44 ;  /* 0x000000ffff2ca224 */ /* 0x000fe200078e0a2c */
[----:B------:R-:W-:Y:S01]  /*1770*/  ISETP.GT.U32.AND P2, PT, R0, R19, PT ;  /* 0x000000130000720c */ /* 0x000fe20003f44070 */
[----:B------:R-:W-:Y:S01]  /*1780*/  @!P6 IMAD.IADD R11, R11, 0x1, -R0 ;  /* 0x000000010b0be824 */ /* 0x000fe200078e0a00 */
[----:B------:R-:W-:Y:S01]  /*1790*/  ISETP.GE.AND P6, PT, R14, RZ, PT ;  /* 0x000000ff0e00720c */ /* 0x000fe20003fc6270 */
[----:B------:R-:W-:Y:S01]  /*17a0*/  @!P4 IMAD.MOV R50, RZ, RZ, -R50 ;  /* 0x000000ffff32c224 */ /* 0x000fe200078e0a32 */
[----:B------:R-:W-:Y:S01]  /*17b0*/  LOP3.LUT R14, R8, 0x5c, RZ, 0xfc, !PT ;  /* 0x0000005c080e7812 */ /* 0x000fe200078efcff */
[--C-:B------:R-:W-:Y:S01]  /*17c0*/  @!P3 IMAD.IADD R15, R15, 0x1, -R0.reuse ;  /* 0x000000010f0fb824 */ /* 0x100fe200078e0a00 */
[C---:B------:R-:W-:Y:S01]  /*17d0*/  ISETP.GT.U32.AND P4, PT, R0.reuse, R25, PT ;  /* 0x000000190000720c */ /* 0x040fe20003f84070 */
[----:B------:R-:W-:Y:S01]  /*17e0*/  @!P5 IMAD.IADD R23, R23, 0x1, -R0 ;  /* 0x000000011717d824 */ /* 0x000fe200078e0a00 */
[----:B------:R-:W-:Y:S01]  /*17f0*/  IABS R13, R14 ;  /* 0x0000000e000d7213 */ /* 0x000fe20000000000 */
[----:B------:R-:W-:Y:S01]  /*1800*/  IMAD.MOV.U32 R48, RZ, RZ, R15 ;  /* 0x000000ffff307224 */ /* 0x000fe200078e000f */
[----:B------:R-:W-:Y:S01]  /*1810*/  ISETP.GE.AND P3, PT, R27, RZ, PT ;  /* 0x000000ff1b00720c */ /* 0x000fe20003f66270 */
[----:B------:R-:W-:Y:S01]  /*1820*/  IMAD.MOV.U32 R15, RZ, RZ, R7 ;  /* 0x000000ffff0f7224 */ /* 0x000fe200078e0007 */
[----:B------:R-:W-:Y:S01]  /*1830*/  ISETP.GT.U32.AND P5, PT, R0, R23, PT ;  /* 0x000000170000720c */ /* 0x000fe20003fa4070 */
[----:B------:R-:W-:Y:S01]  /*1840*/  IMAD.HI.U32 R7, R6, R13, RZ ;  /* 0x0000000d06077227 */ /* 0x000fe200078e00ff */
[----:B------:R-:W-:-:S02]  /*1850*/  IABS R27, R51 ;  /* 0x00000033001b7213 */ /* 0x000fc40000000000 */
[----:B------:R-:W-:Y:S01]  /*1860*/  @!P0 IADD3 R48, -R48, RZ, RZ ;  /* 0x000000ff30308210 */ /* 0x000fe20007ffe1ff */
[----:B------:R-:W-:Y:S01]  /*1870*/  @!P2 IMAD.IADD R19, R19, 0x1, -R0 ;  /* 0x000000011313a824 */ /* 0x000fe200078e0a00 */
[----:B------:R-:W-:Y:S01]  /*1880*/  ISETP.GT.U32.AND P0, PT, R0, R21, PT ;  /* 0x000000150000720c */ /* 0x000fe20003f04070 */
[----:B------:R-:W-:Y:S01]  /*1890*/  IMAD.MOV.U32 R46, RZ, RZ, R9 ;  /* 0x000000ffff2e7224 */ /* 0x000fe200078e0009 */
[----:B------:R-:W-:Y:S01]  /*18a0*/  ISETP.GE.AND P2, PT, R29, RZ, PT ;  /* 0x000000ff1d00720c */ /* 0x000fe20003f46270 */
[----:B------:R-:W-:Y:S01]  /*18b0*/  IMAD.HI.U32 R9, R6, R15, RZ ;  /* 0x0000000f06097227 */ /* 0x000fe200078e00ff */
[----:B------:R-:W-:-:S03]  /*18c0*/  IABS R29, R53 ;  /* 0x00000035001d7213 */ /* 0x000fc60000000000 */
[----:B------:R-:W-:Y:S02]  /*18d0*/  IMAD.MOV R7, RZ, RZ, -R7 ;  /* 0x000000ffff077224 */ /* 0x000fe400078e0a07 */
[--C-:B------:R-:W-:Y:S02]  /*18e0*/  @!P4 IMAD.IADD R25, R25, 0x1, -R0.reuse ;  /* 0x000000011919c824 */ /* 0x100fe400078e0a00 */
[----:B------:R-:W-:Y:S02]  /*18f0*/  IMAD.MOV.U32 R52, RZ, RZ, R19 ;  /* 0x000000ffff347224 */ /* 0x000fe400078e0013 */
[----:B------:R-:W-:Y:S01]  /*1900*/  IMAD.MOV R19, RZ, RZ, -R9 ;  /* 0x000000ffff137224 */ /* 0x000fe200078e0a09 */
[C---:B------:R-:W-:Y:S01]  /*1910*/  ISETP.GT.U32.AND P4, PT, R0.reuse, R25, PT ;  /* 0x000000190000720c */ /* 0x040fe20003f84070 */
[----:B------:R-:W-:Y:S02]  /*1920*/  IMAD R9, R0, R7, R13 ;  /* 0x0000000700097224 */ /* 0x000fe400078e020d */
[----:B------:R-:W-:-:S02]  /*1930*/  @!P5 IMAD.IADD R23, R23, 0x1, -R0 ;  /* 0x000000011717d824 */ /* 0x000fc400078e0a00 */
[C---:B------:R-:W-:Y:S01]  /*1940*/  IMAD R19, R0.reuse, R19, R15 ;  /* 0x0000001300137224 */ /* 0x040fe200078e020f */
[C---:B------:R-:W-:Y:S01]  /*1950*/  ISETP.GT.U32.AND P5, PT, R0.reuse, R9, PT ;  /* 0x000000090000720c */ /* 0x040fe20003fa4070 */
[----:B------:R-:W-:Y:S01]  /*1960*/  @!P1 IMAD.MOV R46, RZ, RZ, -R46 ;  /* 0x000000ffff2e9224 */ /* 0x000fe200078e0a2e */
[----:B------:R-:W-:Y:S01]  /*1970*/  ISETP.GT.U32.AND P1, PT, R0, R11, PT ;  /* 0x0000000b0000720c */ /* 0x000fe20003f24070 */
[----:B------:R-:W-:-:S04]  /*1980*/  IMAD.HI.U32 R7, R6, R27, RZ ;  /* 0x0000001b06077227 */ /* 0x000fc800078e00ff */
[--C-:B------:R-:W-:Y:S01]  /*1990*/  @!P4 IMAD.IADD R25, R25, 0x1, -R0.reuse ;  /* 0x000000011919c824 */ /* 0x100fe200078e0a00 */
[----:B------:R-:W-:Y:S01]  /*19a0*/  ISETP.GT.U32.AND P4, PT, R0, R19, PT ;  /* 0x000000130000720c */ /* 0x000fe20003f84070 */
[----:B------:R-:W-:Y:S02]  /*19b0*/  IMAD.MOV R7, RZ, RZ, -R7 ;  /* 0x000000ffff077224 */ /* 0x000fe400078e0a07 */
[--C-:B------:R-:W-:Y:S01]  /*19c0*/  @!P0 IMAD.IADD R21, R21, 0x1, -R0.reuse ;  /* 0x0000000115158824 */ /* 0x100fe200078e0a00 */
[----:B------:R-:W-:Y:S01]  /*19d0*/  ISETP.GE.AND P0, PT, R14, RZ, PT ;  /* 0x000000ff0e00720c */ /* 0x000fe20003f06270 */
[--C-:B------:R-:W-:Y:S02]  /*19e0*/  @!P5 IMAD.IADD R9, R9, 0x1, -R0.reuse ;  /* 0x000000010909d824 */ /* 0x100fe400078e0a00 */
[----:B------:R-:W-:Y:S01]  /*19f0*/  @!P1 IMAD.IADD R11, R11, 0x1, -R0 ;  /* 0x000000010b0b9824 */ /* 0x000fe200078e0a00 */
[----:B------:R-:W-:Y:S01]  /*1a00*/  ISETP.GE.AND P1, PT, R31, RZ, PT ;  /* 0x000000ff1f00720c */ /* 0x000fe20003f26270 */
[C---:B------:R-:W-:Y:S01]  /*1a10*/  IMAD R27, R0.reuse, R7, R27 ;  /* 0x00000007001b7224 */ /* 0x040fe200078e021b */
[----:B------:R-:W-:Y:S01]  /*1a20*/  ISETP.GT.U32.AND P5, PT, R0, R9, PT ;  /* 0x000000090000720c */ /* 0x000fe20003fa4070 */
[----:B------:R-:W-:Y:S01]  /*1a30*/  IMAD.HI.U32 R7, R6, R29, RZ ;  /* 0x0000001d06077227 */ /* 0x000fe200078e00ff */
[----:B------:R-:W-:-:S03]  /*1a40*/  IABS R31, R55 ;  /* 0x00000037001f7213 */ /* 0x000fc60000000000 */
[----:B------:R-:W-:Y:S02]  /*1a50*/  @!P4 IMAD.IADD R19, R19, 0x1, -R0 ;  /* 0x000000011313c824 */ /* 0x000fe400078e0a00 */
[----:B------:R-:W-:-:S03]  /*1a60*/  IMAD.HI.U32 R13, R6, R31, RZ ;  /* 0x0000001f060d7227 */ /* 0x000fc600078e00ff */
[C---:B------:R-:W-:Y:S01]  /*1a70*/  ISETP.GT.U32.AND P4, PT, R0.reuse, R19, PT ;  /* 0x000000130000720c */ /* 0x040fe20003f84070 */
[----:B------:R-:W-:Y:S01]  /*1a80*/  IMAD.MOV R14, RZ, RZ, -R7 ;  /* 0x000000ffff0e7224 */ /* 0x000fe200078e0a07 */
[----:B------:R-:W-:Y:S01]  /*1a90*/  IADD3 R15, -R13, RZ, RZ ;  /* 0x000000ff0d0f7210 */ /* 0x000fe20007ffe1ff */
[----:B------:R-:W-:Y:S01]  /*1aa0*/  @!P5 IMAD.IADD R9, R9, 0x1, -R0 ;  /* 0x000000010909d824 */ /* 0x000fe200078e0a00 */
[C---:B------:R-:W-:Y:S01]  /*1ab0*/  ISETP.GT.U32.AND P5, PT, R0.reuse, R27, PT ;  /* 0x0000001b0000720c */ /* 0x040fe20003fa4070 */
[C---:B------:R-:W-:Y:S02]  /*1ac0*/  IMAD R29, R0.reuse, R14, R29 ;  /* 0x0000000e001d7224 */ /* 0x040fe400078e021d */
[----:B------:R-:W-:Y:S02]  /*1ad0*/  IMAD R31, R0, R15, R31 ;  /* 0x0000000f001f7224 */ /* 0x000fe400078e021f */
[----:B------:R-:W-:-:S04]  /*1ae0*/  IMAD.HI.U32 R7, R6, R33, RZ ;  /* 0x0000002106077227 */ /* 0x000fc800078e00ff */
[--C-:B------:R-:W-:Y:S01]  /*1af0*/  @!P4 IMAD.IADD R19, R19, 0x1, -R0.reuse ;  /* 0x000000011313c824 */ /* 0x100fe200078e0a00 */
[C---:B------:R-:W-:Y:S01]  /*1b00*/  ISETP.GT.U32.AND P4, PT, R0.reuse, R29, PT ;  /* 0x0000001d0000720c */ /* 0x040fe20003f84070 */
[----:B------:R-:W-:Y:S02]  /*1b10*/  IMAD.MOV R7, RZ, RZ, -R7 ;  /* 0x000000ffff077224 */ /* 0x000fe400078e0a07 */
[----:B------:R-:W-:Y:S01]  /*1b20*/  @!P5 IMAD.IADD R27, R27, 0x1, -R0 ;  /* 0x000000011b1bd824 */ /* 0x000fe200078e0a00 */
[----:B------:R-:W-:Y:S01]  /*1b30*/  ISETP.GT.U32.AND P5, PT, R0, R31, PT ;  /* 0x0000001f0000720c */ /* 0x000fe20003fa4070 */
[----:B------:R-:W-:-:S04]  /*1b40*/  IMAD.HI.U32 R13, R6, R35, RZ ;  /* 0x00000023060d7227 */ /* 0x000fc800078e00ff */
[C---:B------:R-:W-:Y:S02]  /*1b50*/  IMAD R33, R0.reuse, R7, R33 ;  /* 0x0000000700217224 */ /* 0x040fe400078e0221 */
[----:B------:R-:W-:Y:S02]  /*1b60*/  IMAD.MOV R7, RZ, RZ, -R13 ;  /* 0x000000ffff077224 */ /* 0x000fe400078e0a0d */
[----:B------:R-:W-:Y:S01]  /*1b70*/  @!P4 IMAD.IADD R29, R29, 0x1, -R0 ;  /* 0x000000011d1dc824 */ /* 0x000fe200078e0a00 */
[----:B------:R-:W-:Y:S01]  /*1b80*/  ISETP.GT.U32.AND P4, PT, R0, R27, PT ;  /* 0x0000001b0000720c */ /* 0x000fe20003f84070 */
[----:B------:R-:W-:Y:S02]  /*1b90*/  IMAD R13, R3, 0x200, R83 ;  /* 0x00000200030d7824 */ /* 0x000fe400078e0253 */
[----:B------:R-:W-:Y:S01]  /*1ba0*/  @!P3 IMAD.MOV R52, RZ, RZ, -R52 ;  /* 0x000000ffff34b224 */ /* 0x000fe200078e0a34 */
[----:B------:R-:W-:Y:S01]  /*1bb0*/  ISETP.GE.AND P3, PT, R16, RZ, PT ;  /* 0x000000ff1000720c */ /* 0x000fe20003f66270 */
[----:B------:R-:W-:Y:S01]  /*1bc0*/  @!P5 IMAD.IADD R31, R31, 0x1, -R0 ;  /* 0x000000011f1fd824 */ /* 0x000fe200078e0a00 */
[C---:B------:R-:W-:Y:S01]  /*1bd0*/  ISETP.GT.U32.AND P5, PT, R0.reuse, R29, PT ;  /* 0x0000001d0000720c */ /* 0x040fe20003fa4070 */
[----:B------:R-:W-:Y:S01]  /*1be0*/  IMAD R35, R0, R7, R35 ;  /* 0x0000000700237224 */ /* 0x000fe200078e0223 */
[----:B------:R-:W-:Y:S01]  /*1bf0*/  IABS R7, R13 ;  /* 0x0000000d00077213 */ /* 0x000fe20000000000 */
[----:B------:R-:W-:Y:S01]  /*1c00*/  VIADD R16, R13, 0x80 ;  /* 0x000000800d107836 */ /* 0x000fe20000000000 */
[----:B------:R-:W-:Y:S01]  /*1c10*/  STL.64 [R1+0x998], R12 ;  /* 0x0009980c01007387 */ /* 0x000fe20000100a00 */
[----:B------:R-:W-:-:S02]  /*1c20*/  IMAD.MOV.U32 R54, RZ, RZ, R11 ;  /* 0x000000ffff367224 */ /* 0x000fc400078e000b */
[C---:B------:R-:W-:Y:S01]  /*1c30*/  VIADD R15, R13.reuse, 0x100 ;  /* 0x000001000d0f7836 */ /* 0x040fe20000000000 */
[----:B------:R-:W-:Y:S01]  /*1c40*/  IABS R17, R16 ;  /* 0x0000001000117213 */ /* 0x000fe20000000000 */
[----:B------:R-:W-:Y:S01]  /*1c50*/  VIADD R14, R13, 0x180 ;  /* 0x000001800d0e7836 */ /* 0x000fe20000000000 */
[----:B------:R-:W-:Y:S01]  /*1c60*/  @!P2 IADD3 R54, -R54, RZ, RZ ;  /* 0x000000ff3636a210 */ /* 0x000fe20007ffe1ff */
[----:B------:R-:W-:Y:S01]  /*1c70*/  IMAD.HI.U32 R3, R5, R7, RZ ;  /* 0x0000000705037227 */ /* 0x000fe200078e00ff */
[----:B------:R-:W-:Y:S01]  /*1c80*/  IABS R39, R15 ;  /* 0x0000000f00277213 */ /* 0x000fe20000000000 */
[----:B------:R1:W-:Y:S01]  /*1c90*/  STL [R1+0x9a8], R16 ;  /* 0x0009a81001007387 */ /* 0x0003e20000100800 */
[----:B------:R-:W-:Y:S01]  /*1ca0*/  ISETP.GT.U32.AND P2, PT, R0, R31, PT ;  /* 0x0000001f0000720c */ /* 0x000fe20003f44070 */
[----:B------:R-:W-:Y:S01]  /*1cb0*/  IMAD.HI.U32 R6, R6, R37, RZ ;  /* 0x0000002506067227 */ /* 0x000fe200078e00ff */
[----:B------:R-:W-:Y:S01]  /*1cc0*/  IABS R41, R14 ;  /* 0x0000000e00297213 */ /* 0x000fe20000000000 */
[----:B------:R-:W-:Y:S02]  /*1cd0*/  STL.64 [R1+0x9a0], R14 ;  /* 0x0009a00e01007387 */ /* 0x000fe40000100a00 */
[----:B------:R-:W-:-:S02]  /*1ce0*/  IMAD.MOV R8, RZ, RZ, -R3 ;  /* 0x000000ffff087224 */ /* 0x000fc400078e0a03 */
[----:B------:R-:W-:Y:S01]  /*1cf0*/  @!P4 IMAD.IADD R27, R27, 0x1, -R0 ;  /* 0x000000011b1bc824 */ /* 0x000fe200078e0a00 */
[----:B------:R-:W-:Y:S01]  /*1d00*/  ISETP.GT.U32.AND P4, PT, R0, R33, PT ;  /* 0x000000210000720c */ /* 0x000fe20003f84070 */
[----:B------:R-:W-:Y:S02]  /*1d10*/  IMAD.MOV R45, RZ, RZ, -R6 ;  /* 0x000000ffff2d7224 */ /* 0x000fe400078e0a06 */
[----:B------:R-:W-:-:S04]  /*1d20*/  IMAD.HI.U32 R3, R5, R17, RZ ;  /* 0x0000001105037227 */ /* 0x000fc800078e00ff */
[----:B------:R-:W-:-:S04]  /*1d30*/  IMAD.HI.U32 R6, R5, R39, RZ ;  /* 0x0000002705067227 */ /* 0x000fc800078e00ff */
[----:B------:R-:W-:-:S04]  /*1d40*/  IMAD.HI.U32 R5, R5, R41, RZ ;  /* 0x0000002905057227 */ /* 0x000fc800078e00ff */
[----:B------:R-:W-:Y:S01]  /*1d50*/  @!P5 IMAD.IADD R29, R29, 0x1, -R0 ;  /* 0x000000011d1dd824 */ /* 0x000fe200078e0a00 */
[C---:B------:R-:W-:Y:S01]  /*1d60*/  ISETP.GT.U32.AND P5, PT, R0.reuse, R35, PT ;  /* 0x000000230000720c */ /* 0x040fe20003fa4070 */
[----:B------:R-:W-:Y:S02]  /*1d70*/  IMAD.MOV R3, RZ, RZ, -R3 ;  /* 0x000000ffff037224 */ /* 0x000fe400078e0a03 */
[----:B------:R-:W-:Y:S02]  /*1d80*/  IMAD.MOV R6, RZ, RZ, -R6 ;  /* 0x000000ffff067224 */ /* 0x000fe400078e0a06 */
[----:B------:R-:W-:Y:S02]  /*1d90*/  IMAD R37, R0, R45, R37 ;  /* 0x0000002d00257224 */ /* 0x000fe400078e0225 */
[----:B------:R-:W-:Y:S02]  /*1da0*/  IMAD.MOV R43, RZ, RZ, -R5 ;  /* 0x000000ffff2b7224 */ /* 0x000fe400078e0a05 */
[C---:B------:R-:W-:Y:S01]  /*1db0*/  IMAD R5, R2.reuse, R8, R7 ;  /* 0x0000000802057224 */ /* 0x040fe200078e0207 */
[----:B------:R-:W-:Y:S01]  /*1dc0*/  SHF.R.U32.HI R8, RZ, 0x1, R56 ;  /* 0x00000001ff087819 */ /* 0x000fe20000011638 */
[----:B------:R-:W-:-:S02]  /*1dd0*/  IMAD R7, R2, R3, R17 ;  /* 0x0000000302077224 */ /* 0x000fc400078e0211 */
[----:B------:R-:W-:Y:S02]  /*1de0*/  IMAD R11, R2, R6, R39 ;  /* 0x00000006020b7224 */ /* 0x000fe400078e0227 */
[--C-:B------:R-:W-:Y:S01]  /*1df0*/  @!P2 IMAD.IADD R31, R31, 0x1, -R0.reuse ;  /* 0x000000011f1fa824 */ /* 0x100fe200078e0a00 */
[----:B------:R-:W-:Y:S01]  /*1e00*/  ISETP.GT.U32.AND P2, PT, R0, R37, PT ;  /* 0x000000250000720c */ /* 0x000fe20003f44070 */
[C---:B------:R-:W-:Y:S02]  /*1e10*/  IMAD R17, R2.reuse, R43, R41 ;  /* 0x0000002b02117224 */ /* 0x040fe400078e0229 */
[----:B------:R-:W-:Y:S01]  /*1e20*/  @!P3 IMAD.MOV R23, RZ, RZ, -R23 ;  /* 0x000000ffff17b224 */ /* 0x000fe200078e0a17 */
[C---:B------:R-:W-:Y:S01]  /*1e30*/  ISETP.GT.U32.AND P3, PT, R2.reuse, R7, PT ;  /* 0x000000070200720c */ /* 0x040fe20003f64070 */
[--C-:B------:R-:W-:Y:S01]  /*1e40*/  @!P4 IMAD.IADD R33, R33, 0x1, -R0.reuse ;  /* 0x000000012121c824 */ /* 0x100fe200078e0a00 */
[C---:B------:R-:W-:Y:S01]  /*1e50*/  ISETP.GT.U32.AND P4, PT, R2.reuse, R5, PT ;  /* 0x000000050200720c */ /* 0x040fe20003f84070 */
[----:B------:R-:W-:Y:S01]  /*1e60*/  @!P6 IMAD.MOV R21, RZ, RZ, -R21 ;  /* 0x000000ffff15e224 */ /* 0x000fe200078e0a15 */
[C---:B------:R-:W-:Y:S01]  /*1e70*/  ISETP.GT.U32.AND P6, PT, R2.reuse, R11, PT ;  /* 0x0000000b0200720c */ /* 0x040fe20003fc4070 */
[--C-:B------:R-:W-:Y:S01]  /*1e80*/  @!P5 IMAD.IADD R35, R35, 0x1, -R0.reuse ;  /* 0x000000012323d824 */ /* 0x100fe200078e0a00 */
[----:B------:R-:W-:Y:S01]  /*1e90*/  ISETP.GT.U32.AND P5, PT, R2, R17, PT ;  /* 0x000000110200720c */ /* 0x000fe20003fa4070 */
[----:B------:R-:W-:Y:S01]  /*1ea0*/  @!P1 IMAD.MOV R25, RZ, RZ, -R25 ;  /* 0x000000ffff199224 */ /* 0x000fe200078e0a19 */
[----:B------:R-:W-:Y:S01]  /*1eb0*/  ISETP.GE.AND P1, PT, R49, RZ, PT ;  /* 0x000000ff3100720c */ /* 0x000fe20003f26270 */
[----:B------:R-:W-:Y:S01]  /*1ec0*/  @!P2 IMAD.IADD R37, R37, 0x1, -R0 ;  /* 0x000000012525a824 */ /* 0x000fe200078e0a00 */
[----:B------:R-:W-:Y:S01]  /*1ed0*/  ISETP.GT.U32.AND P2, PT, R0, R33, PT ;  /* 0x000000210000720c */ /* 0x000fe20003f44070 */
[----:B------:R-:W-:-:S02]  /*1ee0*/  IMAD.MOV.U32 R6, RZ, RZ, R9 ;  /* 0x000000ffff067224 */ /* 0x000fc400078e0009 */
[--C-:B------:R-:W-:Y:S01]  /*1ef0*/  @!P3 IMAD.IADD R7, R7, 0x1, -R2.reuse ;  /* 0x000000010707b824 */ /* 0x100fe200078e0a02 */
[C---:B------:R-:W-:Y:S01]  /*1f00*/  ISETP.GT.U32.AND P3, PT, R0.reuse, R37, PT ;  /* 0x000000250000720c */ /* 0x040fe20003f64070 */
[--C-:B------:R-:W-:Y:S01]  /*1f10*/  @!P4 IMAD.IADD R5, R5, 0x1, -R2.reuse ;  /* 0x000000010505c824 */ /* 0x100fe200078e0a02 */
[----:B------:R-:W-:Y:S01]  /*1f20*/  ISETP.GT.U32.AND P4, PT, R0, R35, PT ;  /* 0x000000230000720c */ /* 0x000fe20003f84070 */
[----:B------:R-:W-:Y:S01]  /*1f30*/  IMAD.MOV.U32 R56, RZ, RZ, R19 ;  /* 0x000000ffff387224 */ /* 0x000fe200078e0013 */
[----:B------:R-:W-:Y:S01]  /*1f40*/  @!P6 IADD3 R11, R11, -R2, RZ ;  /* 0x800000020b0be210 */ /* 0x000fe20007ffe0ff */
[----:B------:R-:W-:Y:S01]  /*1f50*/  @!P5 IMAD.IADD R17, R17, 0x1, -R2 ;  /* 0x000000011111d824 */ /* 0x000fe200078e0a02 */
[C---:B------:R-:W-:Y:S01]  /*1f60*/  ISETP.GT.U32.AND P6, PT, R2.reuse, R5, PT ;  /* 0x000000050200720c */ /* 0x040fe20003fc4070 */
[----:B------:R-:W-:Y:S01]  /*1f70*/  @!P0 IMAD.MOV R6, RZ, RZ, -R6 ;  /* 0x000000ffff068224 */ /* 0x000fe200078e0a06 */
[C---:B------:R-:W-:Y:S01]  /*1f80*/  ISETP.GT.U32.AND P0, PT, R2.reuse, R7, PT ;  /* 0x000000070200720c */ /* 0x040fe20003f04070 */
[----:B------:R-:W-:Y:S01]  /*1f90*/  @!P1 IMAD.MOV R56, RZ, RZ, -R56 ;  /* 0x000000ffff389224 */ /* 0x000fe200078e0a38 */
[C---:B------:R-:W-:Y:S01]  /*1fa0*/  ISETP.GT.U32.AND P5, PT, R2.reuse, R11, PT ;  /* 0x0000000b0200720c */ /* 0x040fe20003fa4070 */
[----:B------:R-:W-:Y:S01]  /*1fb0*/  IMAD.SHL.U32 R3, R83, 0x4, RZ ;  /* 0x0000000453037824 */ /* 0x000fe200078e00ff */
[----:B------:R-:W-:Y:S01]  /*1fc0*/  ISETP.GT.U32.AND P1, PT, R2, R17, PT ;  /* 0x000000110200720c */ /* 0x000fe20003f24070 */
[--C-:B------:R-:W-:Y:S01]  /*1fd0*/  @!P3 IMAD.IADD R37, R37, 0x1, -R0.reuse ;  /* 0x000000012525b824 */ /* 0x100fe200078e0a00 */
[----:B------:R-:W-:Y:S01]  /*1fe0*/  ISETP.GE.AND P3, PT, R55, RZ, PT ;  /* 0x000000ff3700720c */ /* 0x000fe20003f66270 */
[--C-:B------:R-:W-:Y:S01]  /*1ff0*/  @!P2 IMAD.IADD R33, R33, 0x1, -R0.reuse ;  /* 0x000000012121a824 */ /* 0x100fe200078e0a00 */
[----:B------:R-:W-:Y:S01]  /*2000*/  LOP3.LUT R82, R3, R8, RZ, 0x3c, !PT ;  /* 0x0000000803527212 */ /* 0x000fe200078e3cff */
[----:B------:R-:W-:Y:S01]  /*2010*/  @!P4 IMAD.IADD R35, R35, 0x1, -R0 ;  /* 0x000000012323c824 */ /* 0x000fe200078e0a00 */
[----:B------:R-:W2:Y:S01]  /*2020*/  LDC.64 R8, c[0x0][0x230] ;  /* 0x00008c00ff087b82 */ /* 0x000ea20000000a00 */
[----:B------:R-:W-:Y:S01]  /*2030*/  ISETP.GE.AND P2, PT, R51, RZ, PT ;  /* 0x000000ff3300720c */ /* 0x000fe20003f46270 */
[--C-:B------:R-:W-:Y:S01]  /*2040*/  @!P6 IMAD.IADD R5, R5, 0x1, -R2.reuse ;  /* 0x000000010505e824 */ /* 0x100fe200078e0a02 */
[----:B------:R-:W-:Y:S01]  /*2050*/  ISETP.GE.AND P4, PT, R53, RZ, PT ;  /* 0x000000ff3500720c */ /* 0x000fe20003f86270 */
[--C-:B------:R-:W-:Y:S01]  /*2060*/  @!P0 IMAD.IADD R7, R7, 0x1, -R2.reuse ;  /* 0x0000000107078824 */ /* 0x100fe200078e0a02 */
[----:B------:R-:W-:Y:S01]  /*2070*/  ISETP.GE.AND P0, PT, R58, RZ, PT ;  /* 0x000000ff3a00720c */ /* 0x000fe20003f06270 */
[--C-:B------:R-:W-:Y:S01]  /*2080*/  @!P5 IMAD.IADD R11, R11, 0x1, -R2.reuse ;  /* 0x000000010b0bd824 */ /* 0x100fe200078e0a02 */
[----:B------:R-:W-:Y:S01]  /*2090*/  ISETP.GE.AND P5, PT, R47, RZ, PT ;  /* 0x000000ff2f00720c */ /* 0x000fe20003fa6270 */
[----:B------:R-:W-:Y:S01]  /*20a0*/  @!P1 IMAD.IADD R17, R17, 0x1, -R2 ;  /* 0x0000000111119824 */ /* 0x000fe200078e0a02 */
[----:B------:R-:W-:Y:S01]  /*20b0*/  ISETP.GE.AND P6, PT, R57, RZ, PT ;  /* 0x000000ff3900720c */ /* 0x000fe20003fc6270 */
[----:B------:R-:W3:Y:S01]  /*20c0*/  LDC.64 R2, c[0x0][0x238] ;  /* 0x00008e00ff027b82 */ /* 0x000ee20000000a00 */
[----:B------:R-:W-:Y:S01]  /*20d0*/  @!P3 IMAD.MOV R31, RZ, RZ, -R31 ;  /* 0x000000ffff1fb224 */ /* 0x000fe200078e0a1f */
[----:B------:R-:W-:-:S02]  /*20e0*/  ISETP.GE.AND P3, PT, R16, RZ, PT ;  /* 0x000000ff1000720c */ /* 0x000fc40003f66270 */
[----:B------:R-:W-:Y:S01]  /*20f0*/  @!P2 IMAD.MOV R27, RZ, RZ, -R27 ;  /* 0x000000ffff1ba224 */ /* 0x000fe200078e0a1b */
[----:B------:R-:W-:Y:S01]  /*2100*/  ISETP.NE.AND P1, PT, R60, RZ, PT ;  /* 0x000000ff3c00720c */ /* 0x000fe20003f25270 */
[----:B------:R-:W-:Y:S01]  /*2110*/  @!P4 IMAD.MOV R29, RZ, RZ, -R29 ;  /* 0x000000ffff1dc224 */ /* 0x000fe200078e0a1d */
[----:B------:R-:W-:Y:S01]  /*2120*/  LOP3.LUT R19, RZ, R60, RZ, 0x33, !PT ;  /* 0x0000003cff137212 */ /* 0x000fe200078e33ff */
[----:B------:R-:W-:Y:S01]  /*2130*/  @!P0 IMAD.MOV R35, RZ, RZ, -R35 ;  /* 0x000000ffff238224 */ /* 0x000fe200078e0a23 */
[----:B------:R-:W-:Y:S01]  /*2140*/  ISETP.GE.AND P2, PT, R13, RZ, PT ;  /* 0x000000ff0d00720c */ /* 0x000fe20003f46270 */
[----:B------:R-:W-:Y:S01]  /*2150*/  @!P5 IMAD.MOV R37, RZ, RZ, -R37 ;  /* 0x000000ffff25d224 */ /* 0x000fe200078e0a25 */
[----:B------:R-:W-:Y:S02]  /*2160*/  ISETP.GE.AND P4, PT, R15, RZ, PT ;  /* 0x000000ff0f00720c */ /* 0x000fe40003f86270 */
[----:B------:R-:W-:Y:S01]  /*2170*/  @!P6 IADD3 R33, -R33, RZ, RZ ;  /* 0x000000ff2121e210 */ /* 0x000fe20007ffe1ff */
[----:B--2---:R-:W-:Y:S01]  /*2180*/  VIADD R247, R8, 0x1f ;  /* 0x0000001f08f77836 */ /* 0x004fe20000000000 */
[----:B------:R-:W-:Y:S01]  /*2190*/  ISETP.GE.AND P6, PT, R14, RZ, PT ;  /* 0x000000ff0e00720c */ /* 0x000fe20003fc6270 */
[----:B------:R-:W-:Y:S01]  /*21a0*/  @!P3 IMAD.MOV R7, RZ, RZ, -R7 ;  /* 0x000000ffff07b224 */ /* 0x000fe200078e0a07 */
[----:B------:R-:W-:-:S02]  /*21b0*/  SEL R39, R19, R10, !P1 ;  /* 0x0000000a13277207 */ /* 0x000fc40004800000 */
[C---:B------:R-:W-:Y:S02]  /*21c0*/  SEL R41, R19.reuse, R18, !P1 ;  /* 0x0000001213297207 */ /* 0x040fe40004800000 */
[C---:B------:R-:W-:Y:S01]  /*21d0*/  SEL R20, R19.reuse, R20, !P1 ;  /* 0x0000001413147207 */ /* 0x040fe20004800000 */
[----:B------:R-:W-:Y:S01]  /*21e0*/  @!P2 IMAD.MOV R5, RZ, RZ, -R5 ;  /* 0x000000ffff05a224 */ /* 0x000fe200078e0a05 */
[C---:B------:R-:W-:Y:S01]  /*21f0*/  SEL R22, R19.reuse, R22, !P1 ;  /* 0x0000001613167207 */ /* 0x040fe20004800000 */
[----:B------:R-:W-:Y:S01]  /*2200*/  @!P4 IMAD.MOV R11, RZ, RZ, -R11 ;  /* 0x000000ffff0bc224 */ /* 0x000fe200078e0a0b */
[----:B------:R-:W-:Y:S01]  /*2210*/  SEL R24, R19, R24, !P1 ;  /* 0x0000001813187207 */ /* 0x000fe20004800000 */
[----:B------:R-:W-:Y:S01]  /*2220*/  IMAD R39, R39, UR5, RZ ;  /* 0x0000000527277c24 */ /* 0x000fe2000f8e02ff */
[C---:B------:R-:W-:Y:S01]  /*2230*/  SEL R26, R19.reuse, R26, !P1 ;  /* 0x0000001a131a7207 */ /* 0x040fe20004800000 */
[----:B------:R-:W-:Y:S01]  /*2240*/  @!P6 IMAD.MOV R17, RZ, RZ, -R17 ;  /* 0x000000ffff11e224 */ /* 0x000fe200078e0a11 */
[----:B------:R-:W-:Y:S01]  /*2250*/  SEL R28, R19, R28, !P1 ;  /* 0x0000001c131c7207 */ /* 0x000fe20004800000 */
[----:B------:R-:W-:Y:S01]  /*2260*/  IMAD R41, R41, UR5, RZ ;  /* 0x0000000529297c24 */ /* 0x000fe2000f8e02ff */
[C---:B------:R-:W-:Y:S01]  /*2270*/  SEL R30, R19.reuse, R30, !P1 ;  /* 0x0000001e131e7207 */ /* 0x040fe20004800000 */
[----:B------:R-:W-:Y:S01]  /*2280*/  IMAD R20, R20, UR5, RZ ;  /* 0x0000000514147c24 */ /* 0x000fe2000f8e02ff */
[C---:B------:R-:W-:Y:S01]  /*2290*/  SEL R32, R19.reuse, R32, !P1 ;  /* 0x0000002013207207 */ /* 0x040fe20004800000 */
[----:B------:R-:W-:Y:S01]  /*22a0*/  IMAD R55, R22, UR5, RZ ;  /* 0x0000000516377c24 */ /* 0x000fe2000f8e02ff */
[C---:B------:R-:W-:Y:S01]  /*22b0*/  SEL R34, R19.reuse, R34, !P1 ;  /* 0x0000002213227207 */ /* 0x040fe20004800000 */
[----:B------:R-:W-:Y:S01]  /*22c0*/  IMAD R24, R24, UR5, RZ ;  /* 0x0000000518187c24 */ /* 0x000fe2000f8e02ff */
[C---:B------:R-:W-:Y:S01]  /*22d0*/  SEL R36, R19.reuse, R36, !P1 ;  /* 0x0000002413247207 */ /* 0x040fe20004800000 */
[----:B---3--:R2:W-:Y:S01]  /*22e0*/  STL [R1+0x9ac], R3 ;  /* 0x0009ac0301007387 */ /* 0x0085e20000100800 */
[C---:B------:R-:W-:Y:S01]  /*22f0*/  SEL R43, R19.reuse, R38, !P1 ;  /* 0x00000026132b7207 */ /* 0x040fe20004800000 */
        /* <DEDUP_REMOVED lines=21> */
[----:B------:R-:W-:-:S02]  /*2450*/  SEL R25, R19, R25, !P1 ;  /* 0x0000001913197207 */ /* 0x000fc40004800000 */
[C---:B------:R-:W-:Y:S02]  /*2460*/  SEL R45, R19.reuse, R6, !P1 ;  /* 0x00000006132d7207 */ /* 0x040fe40004800000 */
[C---:B------:R-:W-:Y:S02]  /*2470*/  SEL R56, R19.reuse, R56, !P1 ;  /* 0x0000003813387207 */ /* 0x040fe40004800000 */
[C---:B------:R-:W-:Y:S01]  /*2480*/  SEL R47, R19.reuse, R27, !P1 ;  /* 0x0000001b132f7207 */ /* 0x040fe20004800000 */
[----:B------:R-:W-:Y:S01]  /*2490*/  IMAD R27, R34, UR5, RZ ;  /* 0x00000005221b7c24 */ /* 0x000fe2000f8e02ff */
[C---:B------:R-:W-:Y:S02]  /*24a0*/  SEL R49, R19.reuse, R29, !P1 ;  /* 0x0000001d13317207 */ /* 0x040fe40004800000 */
[C---:B------:R-:W-:Y:S02]  /*24b0*/  SEL R31, R19.reuse, R31, !P1 ;  /* 0x0000001f131f7207 */ /* 0x040fe40004800000 */
[C---:B------:R-:W-:Y:S01]  /*24c0*/  SEL R51, R19.reuse, R33, !P1 ;  /* 0x0000002113337207 */ /* 0x040fe20004800000 */
[----:B------:R-:W-:Y:S01]  /*24d0*/  IMAD R33, R28, UR5, RZ ;  /* 0x000000051c217c24 */ /* 0x000fe2000f8e02ff */
[C---:B------:R-:W-:Y:S01]  /*24e0*/  SEL R53, R19.reuse, R35, !P1 ;  /* 0x0000002313357207 */ /* 0x040fe20004800000 */
[----:B------:R-:W-:Y:S01]  /*24f0*/  IMAD R35, R36, UR5, RZ ;  /* 0x0000000524237c24 */ /* 0x000fe2000f8e02ff */
[----:B------:R-:W-:-:S02]  /*2500*/  SEL R62, R19, R37, !P1 ;  /* 0x00000025133e7207 */ /* 0x000fc40004800000 */
[----:B------:R-:W-:Y:S01]  /*2510*/  SEL R19, R19, R4, !P1 ;  /* 0x0000000413137207 */ /* 0x000fe20004800000 */
[----:B------:R-:W-:Y:S01]  /*2520*/  VIADD R4, R8, 0xffffffff ;  /* 0xffffffff08047836 */ /* 0x000fe20000000000 */
[----:B-1----:R-:W-:Y:S02]  /*2530*/  LOP3.LUT R16, R84, 0x1f, RZ, 0xc0, !PT ;  /* 0x0000001f54107812 */ /* 0x002fe400078ec0ff */
[----:B------:R-:W-:Y:S02]  /*2540*/  ISETP.NE.AND P0, PT, R59, RZ, PT ;  /* 0x000000ff3b00720c */ /* 0x000fe40003f05270 */
[----:B------:R-:W-:Y:S01]  /*2550*/  ISETP.GE.U32.AND P3, PT, R4, 0x7fffffe0, PT ;  /* 0x7fffffe00400780c */ /* 0x000fe20003f66070 */
[----:B------:R-:W-:Y:S01]  /*2560*/  VIADD R4, R8, 0xfffffffe ;  /* 0xfffffffe08047836 */ /* 0x000fe20000000000 */
[----:B------:R-:W-:Y:S01]  /*2570*/  LOP3.LUT R0, RZ, R59, RZ, 0x33, !PT ;  /* 0x0000003bff007212 */ /* 0x000fe200078e33ff */
[----:B------:R-:W-:Y:S02]  /*2580*/  IMAD R252, R16, R3, RZ ;  /* 0x0000000310fc7224 */ /* 0x000fe400078e02ff */
[----:B--2---:R-:W-:Y:S01]  /*2590*/  IMAD R3, R56, UR5, RZ ;  /* 0x0000000538037c24 */ /* 0x004fe2000f8e02ff */
[----:B------:R-:W-:Y:S01]  /*25a0*/  ISETP.GE.U32.AND P4, PT, R4, 0x7fffffdf, PT ;  /* 0x7fffffdf0400780c */ /* 0x000fe20003f86070 */
[----:B------:R-:W-:Y:S01]  /*25b0*/  IMAD.SHL.U32 R4, R252, 0x4, RZ ;  /* 0x00000004fc047824 */ /* 0x000fe200078e00ff */
[----:B------:R-:W-:Y:S01]  /*25c0*/  SEL R6, R0, R5, !P0 ;  /* 0x0000000500067207 */ /* 0x000fe20004000000 */
[----:B------:R-:W-:Y:S01]  /*25d0*/  VIADD R5, R8, 0xfffffffd ;  /* 0xfffffffd08057836 */ /* 0x000fe20000000000 */
[----:B------:R-:W-:Y:S01]  /*25e0*/  SEL R10, R0, R7, !P0 ;  /* 0x00000007000a7207 */ /* 0x000fe20004000000 */
[----:B------:R-:W-:Y:S01]  /*25f0*/  VIADD R7, R8, 0xfffffffc ;  /* 0xfffffffc08077836 */ /* 0x000fe20000000000 */
[----:B------:R-:W-:Y:S01]  /*2600*/  SEL R18, R0, R11, !P0 ;  /* 0x0000000b00127207 */ /* 0x000fe20004000000 */
[----:B------:R-:W-:Y:S01]  /*2610*/  IMAD R15, R6, R9, RZ ;  /* 0x00000009060f7224 */ /* 0x000fe200078e02ff */
[----:B------:R-:W-:Y:S01]  /*2620*/  SEL R0, R0, R17, !P0 ;  /* 0x0000001100007207 */ /* 0x000fe20004000000 */
[-C--:B------:R-:W-:Y:S01]  /*2630*/  IMAD R14, R10, R9.reuse, RZ ;  /* 0x000000090a0e7224 */ /* 0x080fe200078e02ff */
[----:B------:R-:W-:Y:S01]  /*2640*/  IADD3 R38, P5, R4, UR8, RZ ;  /* 0x0000000804267c10 */ /* 0x000fe2000ffbe0ff */
[-C--:B------:R-:W-:Y:S01]  /*2650*/  IMAD R13, R18, R9.reuse, RZ ;  /* 0x00000009120d7224 */ /* 0x080fe200078e02ff */
[----:B------:R-:W-:Y:S01]  /*2660*/  STL [R1+0x568], R15 ;  /* 0x0005680f01007387 */ /* 0x000fe20000100800 */
[----:B------:R-:W-:Y:S01]  /*2670*/  IMAD R12, R0, R9, RZ ;  /* 0x00000009000c7224 */ /* 0x000fe200078e02ff */
[----:B------:R-:W-:Y:S01]  /*2680*/  LEA.HI.X.SX32 R0, R252, UR9, 0x2, P5 ;  /* 0x00000009fc007c11 */ /* 0x000fe2000a8f16ff */
[----:B------:R-:W-:Y:S01]  /*2690*/  VIADD R11, R8, 0xfffffffb ;  /* 0xfffffffb080b7836 */ /* 0x000fe20000000000 */
[-C--:B------:R-:W-:Y:S01]  /*26a0*/  LEA R36, P6, R39, R38.reuse, 0x2 ;  /* 0x0000002627247211 */ /* 0x080fe200078c10ff */
[----:B------:R-:W-:Y:S01]  /*26b0*/  STL [R1+0x56c], R14 ;  /* 0x00056c0e01007387 */ /* 0x000fe20000100800 */
[----:B------:R-:W-:Y:S01]  /*26c0*/  LEA R28, P5, R41, R38, 0x2 ;  /* 0x00000026291c7211 */ /* 0x000fe200078a10ff */
[----:B------:R-:W-:Y:S01]  /*26d0*/  IMAD R17, R52, UR5, RZ ;  /* 0x0000000534117c24 */ /* 0x000fe2000f8e02ff */
[----:B------:R-:W-:Y:S01]  /*26e0*/  LEA.HI.X.SX32 R37, R39, R0, 0x2, P6 ;  /* 0x0000000027257211 */ /* 0x000fe200030f16ff */
[----:B------:R-:W-:Y:S01]  /*26f0*/  STL [R1+0x570], R13 ;  /* 0x0005700d01007387 */ /* 0x000fe20000100800 */
[C---:B------:R-:W-:Y:S01]  /*2700*/  LEA R72, P6, R20.reuse, R38, 0x2 ;  /* 0x0000002614487211 */ /* 0x040fe200078c10ff */
[----:B------:R-:W-:Y:S01]  /*2710*/  IMAD R6, R21, UR5, RZ ;  /* 0x0000000515067c24 */ /* 0x000fe2000f8e02ff */
[-C--:B------:R-:W-:Y:S01]  /*2720*/  LEA.HI.X.SX32 R29, R41, R0.reuse, 0x2, P5 ;  /* 0x00000000291d7211 */ /* 0x080fe200028f16ff */
[----:B------:R-:W-:Y:S01]  /*2730*/  STL [R1+0x574], R12 ;  /* 0x0005740c01007387 */ /* 0x000fe20000100800 */
[----:B------:R-:W-:Y:S01]  /*2740*/  LEA.HI.X.SX32 R73, R20, R0, 0x2, P6 ;  /* 0x0000000014497211 */ /* 0x000fe200030f16ff */
[----:B------:R-:W-:Y:S01]  /*2750*/  IMAD R21, R23, UR5, RZ ;  /* 0x0000000517157c24 */ /* 0x000fe2000f8e02ff */
[-C--:B------:R-:W-:Y:S01]  /*2760*/  LEA R70, P5, R55, R38.reuse, 0x2 ;  /* 0x0000002637467211 */ /* 0x080fe200078a10ff */
[----:B------:R-:W-:Y:S01]  /*2770*/  STL [R1+0x5b0], R39 ;  /* 0x0005b02701007387 */ /* 0x000fe20000100800 */
[----:B------:R-:W-:Y:S01]  /*2780*/  LEA R40, P6, R24, R38, 0x2 ;  /* 0x0000002618287211 */ /* 0x000fe200078c10ff */
[----:B------:R-:W-:Y:S01]  /*2790*/  IMAD R18, R47, UR5, RZ ;  /* 0x000000052f127c24 */ /* 0x000fe2000f8e02ff */
[----:B------:R-:W-:Y:S01]  /*27a0*/  LEA.HI.X.SX32 R71, R55, R0, 0x2, P5 ;  /* 0x0000000037477211 */ /* 0x000fe200028f16ff */
[----:B------:R1:W-:Y:S01]  /*27b0*/  STL [R1+0x5ac], R41 ;  /* 0x0005ac2901007387 */ /* 0x0003e20000100800 */
[----:B------:R-:W-:Y:S01]  /*27c0*/  LEA R54, P5, R26, R38, 0x2 ;  /* 0x000000261a367211 */ /* 0x000fe200078a10ff */
[----:B------:R-:W-:Y:S01]  /*27d0*/  IMAD R9, R49, UR5, RZ ;  /* 0x0000000531097c24 */ /* 0x000fe2000f8e02ff */
[----:B------:R-:W-:Y:S01]  /*27e0*/  ISETP.GE.U32.AND P1, PT, R11, 0x7fffffdc, PT ;  /* 0x7fffffdc0b00780c */ /* 0x000fe20003f26070 */
[----:B------:R2:W-:Y:S01]  /*27f0*/  STL [R1+0x5a8], R20 ;  /* 0x0005a81401007387 */ /* 0x0005e20000100800 */
[----:B------:R-:W-:Y:S01]  /*2800*/  ISETP.GE.U32.AND P0, PT, R7, 0x7fffffdd, PT ;  /* 0x7fffffdd0700780c */ /* 0x000fe20003f06070 */
[----:B------:R-:W-:Y:S01]  /*2810*/  IMAD R7, R25, UR5, RZ ;  /* 0x0000000519077c24 */ /* 0x000fe2000f8e02ff */
[----:B------:R-:W-:Y:S01]  /*2820*/  ISETP.GE.U32.AND P2, PT, R5, 0x7fffffde, PT ;  /* 0x7fffffde0500780c */ /* 0x000fe20003f46070 */
[----:B------:R3:W-:Y:S01]  /*2830*/  STL [R1+0x5a4], R55 ;  /* 0x0005a43701007387 */ /* 0x0007e20000100800 */
[----:B------:R-:W-:Y:S01]  /*2840*/  VIADD R5, R8, 0xfffffffa ;  /* 0xfffffffa08057836 */ /* 0x000fe20000000000 */
[----:B-1----:R-:W-:-:S02]  /*2850*/  LEA.HI.X.SX32 R41, R24, R0, 0x2, P6 ;  /* 0x0000000018297211 */ /* 0x002fc400030f16ff */
[----:B------:R-:W-:Y:S01]  /*2860*/  LEA R58, P6, R33, R38, 0x2 ;  /* 0x00000026213a7211 */ /* 0x000fe200078c10ff */
[----:B------:R-:W-:Y:S01]  /*2870*/  STL [R1+0x5a0], R24 ;  /* 0x0005a01801007387 */ /* 0x000fe20000100800 */
[----:B--2---:R-:W-:Y:S02]  /*2880*/  IMAD R20, R45, UR5, RZ ;  /* 0x000000052d147c24 */ /* 0x004fe4000f8e02ff */
[-C--:B------:R-:W-:Y:S01]  /*2890*/  LEA.HI.X.SX32 R59, R33, R0.reuse, 0x2, P6 ;  /* 0x00000000213b7211 */ /* 0x080fe200030f16ff */
[----:B------:R1:W-:Y:S01]  /*28a0*/  STL [R1+0x59c], R26 ;  /* 0x00059c1a01007387 */ /* 0x0003e20000100800 */
[----:B---3--:R-:W-:Y:S02]  /*28b0*/  LEA.HI.X.SX32 R55, R26, R0, 0x2, P5 ;  /* 0x000000001a377211 */ /* 0x008fe400028f16ff */
[-C--:B------:R-:W-:Y:S01]  /*28c0*/  LEA R80, P5, R30, R38.reuse, 0x2 ;  /* 0x000000261e507211 */ /* 0x080fe200078a10ff */
[----:B------:R-:W-:Y:S01]  /*28d0*/  STL [R1+0x598], R33 ;  /* 0x0005982101007387 */ /* 0x000fe20000100800 */
[----:B------:R-:W-:-:S02]  /*28e0*/  LEA R42, P6, R32, R38, 0x2 ;  /* 0x00000026202a7211 */ /* 0x000fc400078c10ff */
[-C--:B------:R-:W-:Y:S01]  /*28f0*/  LEA.HI.X.SX32 R81, R30, R0.reuse, 0x2, P5 ;  /* 0x000000001e517211 */ /* 0x080fe200028f16ff */
[----:B------:R-:W-:Y:S01]  /*2900*/  STL [R1+0x594], R30 ;  /* 0x0005941e01007387 */ /* 0x000fe20000100800 */
[----:B------:R-:W-:Y:S02]  /*2910*/  LEA.HI.X.SX32 R43, R32, R0, 0x2, P6 ;  /* 0x00000000202b7211 */ /* 0x000fe400030f16ff */
[C---:B------:R-:W-:Y:S01]  /*2920*/  LEA R66, P5, R27.reuse, R38, 0x2 ;  /* 0x000000261b427211 */ /* 0x040fe200078a10ff */
[----:B------:R2:W-:Y:S03]  /*2930*/  STL [R1+0x590], R32 ;  /* 0x0005902001007387 */ /* 0x0005e60000100800 */
[----:B------:R-:W-:Y:S01]  /*2940*/  LEA.HI.X.SX32 R67, R27, R0, 0x2, P5 ;  /* 0x000000001b437211 */ /* 0x000fe200028f16ff */
[----:B------:R3:W-:Y:S01]  /*2950*/  STL [R1+0x58c], R27 ;  /* 0x00058c1b01007387 */ /* 0x0007e20000100800 */
[----:B-1----:R-:W-:-:S03]  /*2960*/  LEA R26, P5, R63, R38, 0x2 ;  /* 0x000000263f1a7211 */ /* 0x002fc600078a10ff */
[----:B------:R1:W-:Y:S01]  /*2970*/  STL [R1+0x554], R35 ;  /* 0x0005542301007387 */ /* 0x0003e20000100800 */
[----:B--2---:R-:W-:-:S03]  /*2980*/  LEA R32, P6, R35, R38, 0x2 ;  /* 0x0000002623207211 */ /* 0x004fc600078c10ff */
[----:B------:R-:W-:Y:S01]  /*2990*/  STL [R1+0x550], R63 ;  /* 0x0005503f01007387 */ /* 0x000fe20000100800 */
[----:B------:R-:W-:Y:S02]  /*29a0*/  LEA.HI.X.SX32 R33, R35, R0, 0x2, P6 ;  /* 0x0000000023217211 */ /* 0x000fe400030f16ff */
[----:B------:R-:W-:Y:S01]  /*29b0*/  LEA R34, P6, R61, R38, 0x2 ;  /* 0x000000263d227211 */ /* 0x000fe200078c10ff */
[----:B------:R-:W-:Y:S01]  /*29c0*/  STL [R1+0x54c], R61 ;  /* 0x00054c3d01007387 */ /* 0x000fe20000100800 */
[-C--:B---3--:R-:W-:Y:S02]  /*29d0*/  LEA.HI.X.SX32 R27, R63, R0.reuse, 0x2, P5 ;  /* 0x000000003f1b7211 */ /* 0x088fe400028f16ff */
[----:B-1----:R-:W-:Y:S01]  /*29e0*/  LEA.HI.X.SX32 R35, R61, R0, 0x2, P6 ;  /* 0x000000003d237211 */ /* 0x002fe200030f16ff */
[----:B------:R1:W-:Y:S01]  /*29f0*/  STL [R1+0x548], R60 ;  /* 0x0005483c01007387 */ /* 0x0003e20000100800 */
[CC--:B------:R-:W-:Y:S02]  /*2a00*/  LEA R10, P5, R60.reuse, R38.reuse, 0x2 ;  /* 0x000000263c0a7211 */ /* 0x0c0fe400078a10ff */
[----:B------:R-:W-:Y:S01]  /*2a10*/  LEA R44, P6, R57, R38, 0x2 ;  /* 0x00000026392c7211 */ /* 0x000fe200078c10ff */
[----:B------:R2:W-:Y:S01]  /*2a20*/  STL [R1+0x544], R57 ;  /* 0x0005443901007387 */ /* 0x0005e20000100800 */
[----:B------:R-:W-:-:S02]  /*2a30*/  LEA.HI.X.SX32 R11, R60, R0, 0x2, P5 ;  /* 0x000000003c0b7211 */ /* 0x000fc400028f16ff */
[----:B------:R-:W-:Y:S01]  /*2a40*/  LEA.HI.X.SX32 R45, R57, R0, 0x2, P6 ;  /* 0x00000000392d7211 */ /* 0x000fe200030f16ff */
[----:B------:R-:W-:Y:S01]  /*2a50*/  STL [R1+0x540], R46 ;  /* 0x0005402e01007387 */ /* 0x000fe20000100800 */
[-C--:B------:R-:W-:Y:S02]  /*2a60*/  LEA R78, P5, R46, R38.reuse, 0x2 ;  /* 0x000000262e4e7211 */ /* 0x080fe400078a10ff */
[----:B------:R-:W-:Y:S01]  /*2a70*/  LEA R74, P6, R48, R38, 0x2 ;  /* 0x00000026304a7211 */ /* 0x000fe200078c10ff */
[----:B------:R-:W-:Y:S01]  /*2a80*/  STL [R1+0x53c], R48 ;  /* 0x00053c3001007387 */ /* 0x000fe20000100800 */
[-C--:B------:R-:W-:Y:S02]  /*2a90*/  LEA.HI.X.SX32 R79, R46, R0.reuse, 0x2, P5 ;  /* 0x000000002e4f7211 */ /* 0x080fe400028f16ff */
[----:B------:R-:W-:Y:S01]  /*2aa0*/  LEA.HI.X.SX32 R75, R48, R0, 0x2, P6 ;  /* 0x00000000304b7211 */ /* 0x000fe200030f16ff */
[----:B------:R-:W-:Y:S01]  /*2ab0*/  STL [R1+0x538], R50 ;  /* 0x0005383201007387 */ /* 0x000fe20000100800 */
[----:B-1----:R-:W-:-:S02]  /*2ac0*/  LEA R60, P5, R50, R38, 0x2 ;  /* 0x00000026323c7211 */ /* 0x002fc400078a10ff */
[C---:B------:R-:W-:Y:S01]  /*2ad0*/  LEA R68, P6, R17.reuse, R38, 0x2 ;  /* 0x0000002611447211 */ /* 0x040fe200078c10ff */
[----:B------:R1:W-:Y:S01]  /*2ae0*/  STL [R1+0x534], R17 ;  /* 0x0005341101007387 */ /* 0x0003e20000100800 */
[-C--:B------:R-:W-:Y:S02]  /*2af0*/  LEA.HI.X.SX32 R61, R50, R0.reuse, 0x2, P5 ;  /* 0x00000000323d7211 */ /* 0x080fe400028f16ff */
[----:B------:R-:W-:Y:S01]  /*2b00*/  LEA.HI.X.SX32 R69, R17, R0, 0x2, P6 ;  /* 0x0000000011457211 */ /* 0x000fe200030f16ff */
[----:B------:R3:W-:Y:S01]  /*2b10*/  STL [R1+0x530], R22 ;  /* 0x0005301601007387 */ /* 0x0007e20000100800 */
[-C--:B------:R-:W-:Y:S02]  /*2b20*/  LEA R56, P5, R22, R38.reuse, 0x2 ;  /* 0x0000002616387211 */ /* 0x080fe400078a10ff */
[----:B------:R-:W-:Y:S01]  /*2b30*/  LEA R64, P6, R6, R38, 0x2 ;  /* 0x0000002606407211 */ /* 0x000fe200078c10ff */
[----:B------:R4:W-:Y:S01]  /*2b40*/  STL [R1+0x52c], R6 ;  /* 0x00052c0601007387 */ /* 0x0009e20000100800 */
[-C--:B--2---:R-:W-:Y:S01]  /*2b50*/  LEA.HI.X.SX32 R57, R22, R0.reuse, 0x2, P5 ;  /* 0x0000000016397211 */ /* 0x084fe200028f16ff */
[----:B-1----:R-:W-:Y:S01]  /*2b60*/  IMAD R17, R31, UR5, RZ ;  /* 0x000000051f117c24 */ /* 0x002fe2000f8e02ff */
[----:B------:R-:W-:Y:S01]  /*2b70*/  LEA.HI.X.SX32 R65, R6, R0, 0x2, P6 ;  /* 0x0000000006417211 */ /* 0x000fe200030f16ff */
[----:B------:R-:W-:Y:S01]  /*2b80*/  STL [R1+0x528], R21 ;  /* 0x0005281501007387 */ /* 0x000fe20000100800 */
[----:B------:R-:W-:-:S02]  /*2b90*/  LEA R30, P6, R7, R38, 0x2 ;  /* 0x00000026071e7211 */ /* 0x000fc400078c10ff */
[----:B---3--:R-:W-:Y:S01]  /*2ba0*/  LEA R22, P5, R21, R38, 0x2 ;  /* 0x0000002615167211 */ /* 0x008fe200078a10ff */
[----:B------:R1:W-:Y:S01]  /*2bb0*/  STL [R1+0x524], R7 ;  /* 0x0005240701007387 */ /* 0x0003e20000100800 */
[-C--:B------:R-:W-:Y:S01]  /*2bc0*/  LEA.HI.X.SX32 R31, R7, R0.reuse, 0x2, P6 ;  /* 0x00000000071f7211 */ /* 0x080fe200030f16ff */
[----:B----4-:R-:W-:Y:S01]  /*2bd0*/  IMAD R6, R51, UR5, RZ ;  /* 0x0000000533067c24 */ /* 0x010fe2000f8e02ff */
[----:B------:R-:W-:Y:S01]  /*2be0*/  LEA.HI.X.SX32 R23, R21, R0, 0x2, P5 ;  /* 0x0000000015177211 */ /* 0x000fe200028f16ff */
[----:B------:R-:W-:Y:S01]  /*2bf0*/  STL [R1+0x520], R20 ;  /* 0x0005201401007387 */ /* 0x000fe20000100800 */
[CC--:B------:R-:W-:Y:S02]  /*2c00*/  LEA R24, P5, R20.reuse, R38.reuse, 0x2 ;  /* 0x0000002614187211 */ /* 0x0c0fe400078a10ff */
[----:B------:R-:W-:Y:S01]  /*2c10*/  LEA R52, P6, R3, R38, 0x2 ;  /* 0x0000002603347211 */ /* 0x000fe200078c10ff */
[----:B------:R2:W-:Y:S01]  /*2c20*/  STL [R1+0x51c], R3 ;  /* 0x00051c0301007387 */ /* 0x0005e20000100800 */
[-C--:B------:R-:W-:Y:S01]  /*2c30*/  LEA.HI.X.SX32 R25, R20, R0.reuse, 0x2, P5 ;  /* 0x0000000014197211 */ /* 0x080fe200028f16ff */
[----:B-1----:R-:W-:Y:S01]  /*2c40*/  IMAD R7, R53, UR5, RZ ;  /* 0x0000000535077c24 */ /* 0x002fe2000f8e02ff */
[----:B------:R-:W-:Y:S01]  /*2c50*/  LEA.HI.X.SX32 R53, R3, R0, 0x2, P6 ;  /* 0x0000000003357211 */ /* 0x000fe200030f16ff */
[----:B------:R-:W-:Y:S01]  /*2c60*/  STL [R1+0x518], R18 ;  /* 0x0005181201007387 */ /* 0x000fe20000100800 */
[----:B------:R-:W-:-:S02]  /*2c70*/  LEA R48, P5, R18, R38, 0x2 ;  /* 0x0000002612307211 */ /* 0x000fc400078a10ff */
[C---:B------:R-:W-:Y:S01]  /*2c80*/  LEA R46, P6, R9.reuse, R38, 0x2 ;  /* 0x00000026092e7211 */ /* 0x040fe200078c10ff */
[----:B------:R1:W-:Y:S01]  /*2c90*/  STL [R1+0x514], R9 ;  /* 0x0005140901007387 */ /* 0x0003e20000100800 */
[-C--:B------:R-:W-:Y:S01]  /*2ca0*/  LEA.HI.X.SX32 R49, R18, R0.reuse, 0x2, P5 ;  /* 0x0000000012317211 */ /* 0x080fe200028f16ff */
[----:B--2---:R-:W-:Y:S01]  /*2cb0*/  IMAD R3, R62, UR5, RZ ;  /* 0x000000053e037c24 */ /* 0x004fe2000f8e02ff */
[----:B------:R-:W-:Y:S01]  /*2cc0*/  LEA.HI.X.SX32 R47, R9, R0, 0x2, P6 ;  /* 0x00000000092f7211 */ /* 0x000fe200030f16ff */
[----:B------:R-:W-:Y:S01]  /*2cd0*/  STL [R1+0x510], R17 ;  /* 0x0005101101007387 */ /* 0x000fe20000100800 */
[CC--:B------:R-:W-:Y:S02]  /*2ce0*/  LEA R20, P5, R17.reuse, R38.reuse, 0x2 ;  /* 0x0000002611147211 */ /* 0x0c0fe400078a10ff */
[C---:B------:R-:W-:Y:S01]  /*2cf0*/  LEA R50, P6, R6.reuse, R38, 0x2 ;  /* 0x0000002606327211 */ /* 0x040fe200078c10ff */
[----:B------:R2:W-:Y:S01]  /*2d00*/  STL [R1+0x50c], R6 ;  /* 0x00050c0601007387 */ /* 0x0005e20000100800 */
[-C--:B------:R-:W-:Y:S01]  /*2d10*/  LEA.HI.X.SX32 R21, R17, R0.reuse, 0x2, P5 ;  /* 0x0000000011157211 */ /* 0x080fe200028f16ff */
[----:B-1----:R-:W-:Y:S01]  /*2d20*/  IMAD R9, R19, UR5, RZ ;  /* 0x0000000513097c24 */ /* 0x002fe2000f8e02ff */
[----:B------:R-:W-:Y:S01]  /*2d30*/  LEA.HI.X.SX32 R51, R6, R0, 0x2, P6 ;  /* 0x0000000006337211 */ /* 0x000fe200030f16ff */
[----:B------:R-:W-:Y:S01]  /*2d40*/  STL [R1+0x508], R7 ;  /* 0x0005080701007387 */ /* 0x000fe20000100800 */
[----:B------:R-:W-:-:S02]  /*2d50*/  LEA R76, P5, R7, R38, 0x2 ;  /* 0x00000026074c7211 */ /* 0x000fc400078a10ff */
[----:B------:R-:W-:Y:S01]  /*2d60*/  LEA R62, P6, R3, R38, 0x2 ;  /* 0x00000026033e7211 */ /* 0x000fe200078c10ff */
[----:B------:R1:W-:Y:S01]  /*2d70*/  STL [R1+0x504], R3 ;  /* 0x0005040301007387 */ /* 0x0003e20000100800 */
[-C--:B------:R-:W-:Y:S01]  /*2d80*/  LEA.HI.X.SX32 R77, R7, R0.reuse, 0x2, P5 ;  /* 0x00000000074d7211 */ /* 0x080fe200028f16ff */
[----:B--2---:R-:W-:Y:S01]  /*2d90*/  IMAD.SHL.U32 R6, R15, 0x4, RZ ;  /* 0x000000040f067824 */ /* 0x004fe200078e00ff */
[----:B------:R-:W-:Y:S01]  /*2da0*/  LEA.HI.X.SX32 R63, R3, R0, 0x2, P6 ;  /* 0x00000000033f7211 */ /* 0x000fe200030f16ff */
[----:B------:R2:W-:Y:S01]  /*2db0*/  STL [R1+0x500], R9 ;  /* 0x0005000901007387 */ /* 0x0005e20000100800 */
[----:B------:R-:W-:-:S03]  /*2dc0*/  LEA R38, P5, R9, R38, 0x2 ;  /* 0x0000002609267211 */ /* 0x000fc600078a10ff */
[----:B------:R3:W-:Y:S01]  /*2dd0*/  STL [R1+0x564], R6 ;  /* 0x0005640601007387 */ /* 0x0007e20000100800 */
[----:B------:R-:W-:Y:S01]  /*2de0*/  LEA.HI.X.SX32 R39, R9, R0, 0x2, P5 ;  /* 0x0000000009277211 */ /* 0x000fe200028f16ff */
[----:B-1----:R-:W-:Y:S02]  /*2df0*/  IMAD.SHL.U32 R3, R14, 0x4, RZ ;  /* 0x000000040e037824 */ /* 0x002fe400078e00ff */
[----:B------:R-:W-:Y:S01]  /*2e00*/  IMAD.SHL.U32 R0, R12, 0x4, RZ ;  /* 0x000000040c007824 */ /* 0x000fe200078e00ff */
[----:B--2---:R-:W-:Y:S02]  /*2e10*/  SHF.L.U32 R9, R13, 0x2, RZ ;  /* 0x000000020d097819 */ /* 0x004fe400000006ff */
[----:B------:R1:W-:Y:S01]  /*2e20*/  STL [R1+0x560], R3 ;  /* 0x0005600301007387 */ /* 0x0003e20000100800 */
[----:B------:R-:W-:Y:S02]  /*2e30*/  IADD3 R234, P5, R3, UR6, RZ ;  /* 0x0000000603ea7c10 */ /* 0x000fe4000ffbe0ff */
[----:B---3--:R-:W-:Y:S01]  /*2e40*/  IADD3 R6, P6, R6, UR6, RZ ;  /* 0x0000000606067c10 */ /* 0x008fe2000ffde0ff */
[----:B------:R2:W-:Y:S01]  /*2e50*/  STL [R1+0x55c], R9 ;  /* 0x00055c0901007387 */ /* 0x0005e20000100800 */
[----:B------:R-:W-:-:S02]  /*2e60*/  LEA.HI.X.SX32 R235, R14, UR7, 0x2, P5 ;  /* 0x000000070eeb7c11 */ /* 0x000fc4000a8f16ff */
[----:B------:R-:W-:Y:S01]  /*2e70*/  IADD3 R236, P5, R9, UR6, RZ ;  /* 0x0000000609ec7c10 */ /* 0x000fe2000ffbe0ff */
[----:B------:R3:W-:Y:S01]  /*2e80*/  STL [R1+0x558], R0 ;  /* 0x0005580001007387 */ /* 0x0007e20000100800 */
[----:B------:R-:W-:Y:S01]  /*2e90*/  LEA.HI.X.SX32 R7, R15, UR7, 0x2, P6 ;  /* 0x000000070f077c11 */ /* 0x000fe2000b0f16ff */
[----:B-1----:R-:W-:Y:S01]  /*2ea0*/  IMAD.SHL.U32 R3, R84, 0x10, RZ ;  /* 0x0000001054037824 */ /* 0x002fe200078e00ff */
[----:B------:R-:W-:Y:S01]  /*2eb0*/  LEA.HI.X.SX32 R237, R13, UR7, 0x2, P5 ;  /* 0x000000070ded7c11 */ /* 0x000fe2000a8f16ff */
[----:B------:R-:W-:Y:S01]  /*2ec0*/  IMAD.WIDE R84, R2, 0x4, R234 ;  /* 0x0000000402547825 */ /* 0x000fe200078e02ea */
[----:B------:R-:W-:Y:S01]  /*2ed0*/  IADD3 R238, P5, R0, UR6, RZ ;  /* 0x0000000600ee7c10 */ /* 0x000fe2000ffbe0ff */
[----:B--2---:R-:W1:Y:S01]  /*2ee0*/  LDC R9, c[0x0][0x230] ;  /* 0x00008c00ff097b82 */ /* 0x004e620000000800 */
[----:B------:R-:W-:Y:S01]  /*2ef0*/  LOP3.LUT R18, R3, 0x70, RZ, 0xc0, !PT ;  /* 0x0000007003127812 */ /* 0x000fe200078ec0ff */
[----:B------:R-:W-:Y:S01]  /*2f00*/  IMAD.WIDE R86, R2, 0x4, R6 ;  /* 0x0000000402567825 */ /* 0x000fe200078e0206 */
[----:B------:R-:W-:-:S02]  /*2f10*/  LEA.HI.X.SX32 R239, R12, UR7, 0x2, P5 ;  /* 0x000000070cef7c11 */ /* 0x000fc4000a8f16ff */
[----:B------:R-:W-:Y:S01]  /*2f20*/  ISETP.GE.U32.AND P6, PT, R5, 0x7fffffdb, PT ;  /* 0x7fffffdb0500780c */ /* 0x000fe20003fc6070 */
[----:B------:R-:W-:Y:S01]  /*2f30*/  IMAD R18, R83, 0x80, R18 ;  /* 0x0000008053127824 */ /* 0x000fe200078e0212 */
[----:B------:R2:W-:Y:S01]  /*2f40*/  STL.64 [R1+0x158], R86 ;  /* 0x0001585601007387 */ /* 0x0005e20000100a00 */
[----:B------:R-:W-:-:S04]  /*2f50*/  IMAD.WIDE R14, R2, 0x4, R236 ;  /* 0x00000004020e7825 */ /* 0x000fc800078e02ec */
[----:B------:R-:W-:Y:S01]  /*2f60*/  VIADD R242, R18, UR12 ;  /* 0x0000000c12f27c36 */ /* 0x000fe20008000000 */
[----:B------:R4:W-:Y:S01]  /*2f70*/  STL.64 [R1+0x148], R14 ;  /* 0x0001480e01007387 */ /* 0x0009e20000100a00 */
[C---:B------:R-:W-:Y:S02]  /*2f80*/  IMAD.SHL.U32 R3, R2.reuse, 0x2, RZ ;  /* 0x0000000202037824 */ /* 0x040fe400078e00ff */
[----:B------:R-:W-:Y:S01]  /*2f90*/  IMAD.WIDE R12, R2, 0x4, R238 ;  /* 0x00000004020c7825 */ /* 0x000fe200078e02ee */
[----:B------:R-:W-:Y:S01]  /*2fa0*/  @!PT LDS RZ, [RZ] ;  /* 0x00000000fffff984 */ /* 0x000fe20000000800 */
[----:B------:R-:W-:Y:S01]  /*2fb0*/  @!PT LDS RZ, [RZ] ;  /* 0x00000000fffff984 */ /* 0x000fe20000000800 */
[----:B------:R-:W-:Y:S01]  /*2fc0*/  @!PT LDS RZ, [RZ] ;  /* 0x00000000fffff984 */ /* 0x000fe20000000800 */
[----:B------:R-:W-:Y:S03]  /*2fd0*/  LDGSTS.E [R242], desc[UR16][R6.64], !P3 ;  /* 0x0000000006f27fae */ /* 0x000fe6000d921850 */
[----:B---3--:R-:W-:Y:S01]  /*2fe0*/  VIADD R0, R8, 0xfffffff9 ;  /* 0xfffffff908007836 */ /* 0x008fe20000000000 */
[----:B------:R-:W-:Y:S01]  /*2ff0*/  LDGSTS.E [R242+0x4000], desc[UR16][R234.64], !P3 ;  /* 0x04000000eaf27fae */ /* 0x000fe2000d921850 */
[----:B------:R-:W-:-:S03]  /*3000*/  IMAD.WIDE R88, R3, 0x4, R6 ;  /* 0x0000000403587825 */ /* 0x000fc600078e0206 */
[----:B------:R-:W-:Y:S01]  /*3010*/  LDGSTS.E [R242+0x8000], desc[UR16][R236.64], !P3 ;  /* 0x08000000ecf27fae */ /* 0x000fe2000d921850 */
[----:B------:R-:W-:Y:S01]  /*3020*/  IMAD R5, R2, 0x3, RZ ;  /* 0x0000000302057824 */ /* 0x000fe200078e02ff */
[----:B------:R-:W-:Y:S01]  /*3030*/  ISETP.GE.U32.AND P5, PT, R0, 0x7fffffda, PT ;  /* 0x7fffffda0000780c */ /* 0x000fe20003fa6070 */
[----:B------:R-:W-:Y:S01]  /*3040*/  VIADD R0, R8, 0xfffffff8 ;  /* 0xfffffff808007836 */ /* 0x000fe20000000000 */
[----:B------:R-:W-:Y:S04]  /*3050*/  LDGSTS.E [R242+0xc000], desc[UR16][R238.64], !P3 ;  /* 0x0c000000eef27fae */ /* 0x000fe8000d921850 */
[----:B------:R2:W-:Y:S01]  /*3060*/  LDGSTS.E [R242+0x4], desc[UR16][R86.64], !P4 ;  /* 0x0000400056f27fae */ /* 0x0005e2000e121850 */
[----:B------:R-:W-:Y:S01]  /*3070*/  ISETP.GE.U32.AND P3, PT, R0, 0x7fffffd9, PT ;  /* 0x7fffffd90000780c */ /* 0x000fe20003f66070 */
[----:B------:R-:W-:-:S02]  /*3080*/  VIADD R0, R8, 0xfffffff7 ;  /* 0xfffffff708007836 */ /* 0x000fc40000000000 */
[----:B------:R-:W-:Y:S04]  /*3090*/  LDGSTS.E [R242+0x4004], desc[UR16][R84.64], !P4 ;  /* 0x0400400054f27fae */ /* 0x000fe8000e121850 */
[----:B------:R4:W-:Y:S01]  /*30a0*/  LDGSTS.E [R242+0x8004], desc[UR16][R14.64], !P4 ;  /* 0x080040000ef27fae */ /* 0x0009e2000e121850 */
[----:B--2---:R-:W-:-:S03]  /*30b0*/  IMAD.WIDE R86, R3, 0x4, R234 ;  /* 0x0000000403567825 */ /* 0x004fc600078e02ea */
[----:B------:R2:W-:Y:S04]  /*30c0*/  STL.64 [R1+0x140], R12 ;  /* 0x0001400c01007387 */ /* 0x0005e80000100a00 */
[----:B------:R2:W-:Y:S01]  /*30d0*/  LDGSTS.E [R242+0xc004], desc[UR16][R12.64], !P4 ;  /* 0x0c0040000cf27fae */ /* 0x0005e2000e121850 */
[----:B------:R-:W-:Y:S01]  /*30e0*/  ISETP.GE.U32.AND P4, PT, R0, 0x7fffffd8, PT ;  /* 0x7fffffd80000780c */ /* 0x000fe20003f86070 */
[----:B------:R-:W-:Y:S02]  /*30f0*/  VIADD R0, R8, 0xfffffff6 ;  /* 0xfffffff608007836 */ /* 0x000fe40000000000 */
[C---:B----4-:R-:W-:Y:S01]  /*3100*/  IMAD.WIDE R14, R3.reuse, 0x4, R236 ;  /* 0x00000004030e7825 */ /* 0x050fe200078e02ec */
[----:B------:R3:W-:Y:S04]  /*3110*/  STL [R1+0x61c], R3 ;  /* 0x00061c0301007387 */ /* 0x0007e80000100800 */
[----:B------:R4:W-:Y:S01]  /*3120*/  STL.64 [R1+0x138], R88 ;  /* 0x0001385801007387 */ /* 0x0009e20000100a00 */
[----:B--2---:R-:W-:-:S03]  /*3130*/  IMAD.WIDE R12, R3, 0x4, R238 ;  /* 0x00000004030c7825 */ /* 0x004fc600078e02ee */
[----:B------:R4:W-:Y:S01]  /*3140*/  LDGSTS.E [R242+0x8], desc[UR16][R88.64], !P2 ;  /* 0x0000800058f27fae */ /* 0x0009e2000d121850 */
[----:B---3--:R-:W-:-:S03]  /*3150*/  IMAD.SHL.U32 R3, R2, 0x4, RZ ;  /* 0x0000000402037824 */ /* 0x008fc600078e00ff */
[----:B------:R2:W-:Y:S04]  /*3160*/  STL.64 [R1+0x130], R86 ;  /* 0x0001305601007387 */ /* 0x0005e80000100a00 */
[----:B------:R2:W-:Y:S04]  /*3170*/  LDGSTS.E [R242+0x4008], desc[UR16][R86.64], !P2 ;  /* 0x0400800056f27fae */ /* 0x0005e8000d121850 */
[----:B------:R3:W-:Y:S01]  /*3180*/  STL.64 [R1+0x128], R14 ;  /* 0x0001280e01007387 */ /* 0x0007e20000100a00 */
[----:B----4-:R-:W-:-:S03]  /*3190*/  IMAD.WIDE R88, R5, 0x4, R6 ;  /* 0x0000000405587825 */ /* 0x010fc600078e0206 */
[----:B------:R3:W-:Y:S04]  /*31a0*/  LDGSTS.E [R242+0x8008], desc[UR16][R14.64], !P2 ;  /* 0x080080000ef27fae */ /* 0x0007e8000d121850 */
[----:B------:R4:W-:Y:S01]  /*31b0*/  STL.64 [R1+0x120], R12 ;  /* 0x0001200c01007387 */ /* 0x0009e20000100a00 */
[----:B--2---:R-:W-:-:S03]  /*31c0*/  IMAD.WIDE R86, R5, 0x4, R234 ;  /* 0x0000000405567825 */ /* 0x004fc600078e02ea */
[----:B------:R4:W-:Y:S01]  /*31d0*/  LDGSTS.E [R242+0xc008], desc[UR16][R12.64], !P2 ;  /* 0x0c0080000cf27fae */ /* 0x0009e2000d121850 */
[----:B------:R-:W-:Y:S01]  /*31e0*/  ISETP.GE.U32.AND P2, PT, R0, 0x7fffffd7, PT ;  /* 0x7fffffd70000780c */ /* 0x000fe20003f46070 */
[----:B------:R-:W-:Y:S02]  /*31f0*/  VIADD R0, R8, 0xfffffff5 ;  /* 0xfffffff508007836 */ /* 0x000fe40000000000 */
[----:B------:R2:W-:Y:S01]  /*3200*/  STL [R1+0x618], R5 ;  /* 0x0006180501007387 */ /* 0x0005e20000100800 */
[----:B---3--:R-:W-:-:S03]  /*3210*/  IMAD.WIDE R14, R5, 0x4, R236 ;  /* 0x00000004050e7825 */ /* 0x008fc600078e02ec */
[----:B------:R-:W-:Y:S01]  /*3220*/  STL [R1+0x5b4], R3 ;  /* 0x0005b40301007387 */ /* 0x000fe20000100800 */
[----:B----4-:R-:W-:-:S03]  /*3230*/  IMAD.WIDE R12, R5, 0x4, R238 ;  /* 0x00000004050c7825 */ /* 0x010fc600078e02ee */
[----:B------:R3:W-:Y:S01]  /*3240*/  STL.64 [R1+0x118], R88 ;  /* 0x0001185801007387 */ /* 0x0007e20000100a00 */
[----:B--2---:R-:W-:-:S03]  /*3250*/  LOP3.LUT R5, R18, 0x10, RZ, 0x3c, !PT ;  /* 0x0000001012057812 */ /* 0x004fc600078e3cff */
[----:B------:R3:W-:Y:S02]  /*3260*/  LDGSTS.E [R242+0xc], desc[UR16][R88.64], !P0 ;  /* 0x0000c00058f27fae */ /* 0x0007e4000c121850 */
[----:B------:R-:W-:Y:S02]  /*3270*/  VIADD R243, R5, UR12 ;  /* 0x0000000c05f37c36 */ /* 0x000fe40008000000 */
[----:B------:R2:W-:Y:S01]  /*3280*/  STL.64 [R1+0x110], R86 ;  /* 0x0001105601007387 */ /* 0x0005e20000100a00 */
[----:B------:R-:W-:-:S03]  /*3290*/  IMAD R5, R2, 0x7, RZ ;  /* 0x0000000702057824 */ /* 0x000fc600078e02ff */
[----:B------:R2:W-:Y:S01]  /*32a0*/  LDGSTS.E [R242+0x400c], desc[UR16][R86.64], !P0 ;  /* 0x0400c00056f27fae */ /* 0x0005e2000c121850 */
[----:B---3--:R-:W-:-:S03]  /*32b0*/  IMAD.WIDE R88, R3, 0x4, R6 ;  /* 0x0000000403587825 */ /* 0x008fc600078e0206 */
[----:B------:R3:W-:Y:S04]  /*32c0*/  STL.64 [R1+0x108], R14 ;  /* 0x0001080e01007387 */ /* 0x0007e80000100a00 */
[----:B------:R3:W-:Y:S01]  /*32d0*/  LDGSTS.E [R242+0x800c], desc[UR16][R14.64], !P0 ;  /* 0x0800c0000ef27fae */ /* 0x0007e2000c121850 */
[----:B--2---:R-:W-:-:S03]  /*32e0*/  IMAD.WIDE R86, R3, 0x4, R234 ;  /* 0x0000000403567825 */ /* 0x004fc600078e02ea */
[----:B------:R2:W-:Y:S04]  /*32f0*/  STL.64 [R1+0x100], R12 ;  /* 0x0001000c01007387 */ /* 0x0005e80000100a00 */
[----:B------:R2:W-:Y:S01]  /*3300*/  LDGSTS.E [R242+0xc00c], desc[UR16][R12.64], !P0 ;  /* 0x0c00c0000cf27fae */ /* 0x0005e2000c121850 */
[----:B------:R-:W-:Y:S01]  /*3310*/  ISETP.GE.U32.AND P0, PT, R0, 0x7fffffd6, PT ;  /* 0x7fffffd60000780c */ /* 0x000fe20003f06070 */
[----:B------:R-:W-:Y:S02]  /*3320*/  VIADD R0, R8, 0xfffffff4 ;  /* 0xfffffff408007836 */ /* 0x000fe40000000000 */
[C---:B---3--:R-:W-:Y:S01]  /*3330*/  IMAD.WIDE R14, R3.reuse, 0x4, R236 ;  /* 0x00000004030e7825 */ /* 0x048fe200078e02ec */
[----:B------:R3:W-:Y:S04]  /*3340*/  STL.64 [R1+0xf8], R88 ;  /* 0x0000f85801007387 */ /* 0x0007e80000100a00 */
[----:B------:R3:W-:Y:S01]  /*3350*/  LDGSTS.E [R243], desc[UR16][R88.64], !P1 ;  /* 0x0000000058f37fae */ /* 0x0007e2000c921850 */
[----:B--2---:R-:W-:-:S03]  /*3360*/  IMAD.WIDE R12, R3, 0x4, R238 ;  /* 0x00000004030c7825 */ /* 0x004fc600078e02ee */
[----:B------:R2:W-:Y:S01]  /*3370*/  STL.64 [R1+0xf0], R86 ;  /* 0x0000f05601007387 */ /* 0x0005e20000100a00 */
[----:B------:R-:W-:-:S03]  /*3380*/  IMAD R3, R2, 0x5, RZ ;  /* 0x0000000502037824 */ /* 0x000fc600078e02ff */
[----:B------:R2:W-:Y:S04]  /*3390*/  LDGSTS.E [R243+0x4000], desc[UR16][R86.64], !P1 ;  /* 0x0400000056f37fae */ /* 0x0005e8000c921850 */
[----:B------:R4:W-:Y:S01]  /*33a0*/  STL.64 [R1+0xe8], R14 ;  /* 0x0000e80e01007387 */ /* 0x0009e20000100a00 */
[----:B---3--:R-:W-:-:S03]  /*33b0*/  IMAD.WIDE R88, R3, 0x4, R6 ;  /* 0x0000000403587825 */ /* 0x008fc600078e0206 */
[----:B------:R4:W-:Y:S04]  /*33c0*/  LDGSTS.E [R243+0x8000], desc[UR16][R14.64], !P1 ;  /* 0x080000000ef37fae */ /* 0x0009e8000c921850 */
[----:B------:R3:W-:Y:S01]  /*33d0*/  STL.64 [R1+0xe0], R12 ;  /* 0x0000e00c01007387 */ /* 0x0007e20000100a00 */
[----:B--2---:R-:W-:-:S03]  /*33e0*/  IMAD.WIDE R86, R3, 0x4, R234 ;  /* 0x0000000403567825 */ /* 0x004fc600078e02ea */
[----:B------:R3:W-:Y:S01]  /*33f0*/  LDGSTS.E [R243+0xc000], desc[UR16][R12.64], !P1 ;  /* 0x0c0000000cf37fae */ /* 0x0007e2000c921850 */
[----:B------:R-:W-:Y:S01]  /*3400*/  ISETP.GE.U32.AND P1, PT, R0, 0x7fffffd5, PT ;  /* 0x7fffffd50000780c */ /* 0x000fe20003f26070 */
[----:B------:R-:W-:Y:S02]  /*3410*/  VIADD R0, R8, 0xfffffff3 ;  /* 0xfffffff308007836 */ /* 0x000fe40000000000 */
[----:B------:R2:W-:Y:S01]  /*3420*/  STL [R1+0x614], R3 ;  /* 0x0006140301007387 */ /* 0x0005e20000100800 */
[----:B----4-:R-:W-:-:S03]  /*3430*/  IMAD.WIDE R14, R3, 0x4, R236 ;  /* 0x00000004030e7825 */ /* 0x010fc600078e02ec */
[----:B------:R4:W-:Y:S01]  /*3440*/  STL.64 [R1+0xd8], R88 ;  /* 0x0000d85801007387 */ /* 0x0009e20000100a00 */
[----:B---3--:R-:W-:-:S03]  /*3450*/  IMAD.WIDE R12, R3, 0x4, R238 ;  /* 0x00000004030c7825 */ /* 0x008fc600078e02ee */
[----:B------:R4:W-:Y:S01]  /*3460*/  LDGSTS.E [R243+0x4], desc[UR16][R88.64], !P6 ;  /* 0x0000400058f37fae */ /* 0x0009e2000f121850 */
[----:B--2---:R-:W-:-:S03]  /*3470*/  IMAD R3, R2, 0x6, RZ ;  /* 0x0000000602037824 */ /* 0x004fc600078e02ff */
[----:B------:R2:W-:Y:S04]  /*3480*/  STL.64 [R1+0xd0], R86 ;  /* 0x0000d05601007387 */ /* 0x0005e80000100a00 */
[----:B------:R2:W-:Y:S01]  /*3490*/  LDGSTS.E [R243+0x4004], desc[UR16][R86.64], !P6 ;  /* 0x0400400056f37fae */ /* 0x0005e2000f121850 */
[----:B----4-:R-:W-:-:S03]  /*34a0*/  IMAD.WIDE R88, R3, 0x4, R6 ;  /* 0x0000000403587825 */ /* 0x010fc600078e0206 */
        /* <DEDUP_REMOVED lines=21> */
[----:B------:R-:W-:Y:S02]  /*3600*/  ISETP.GE.U32.AND P5, PT, R0, 0x7fffffd3, PT ;  /* 0x7fffffd30000780c */ /* 0x000fe40003fa6070 */
[----:B------:R-:W-:Y:S01]  /*3610*/  IADD3 R0, R8, -0xf, RZ ;  /* 0xfffffff108007810 */ /* 0x000fe20007ffe0ff */
        /* <DEDUP_REMOVED lines=55> */
[----:B---3--:R-:W-:-:S03]  /*3990*/  IMAD R3, R2, 0xc, RZ ;  /* 0x0000000c02037824 */ /* 0x008fc600078e02ff */
[----:B------:R2:W-:Y:S01]  /*39a0*/  STL.64 [R1+0x30], R86 ;  /* 0x0000305601007387 */ /* 0x0005e20000100a00 */
[----:B------:R-:W-:-:S03]  /*39b0*/  IMAD.WIDE R250, R3, 0x4, R6 ;  /* 0x0000000403fa7825 */ /* 0x000fc600078e0206 */
[----:B------:R2:W-:Y:S01]  /*39c0*/  LDGSTS.E [R19+0x4008], desc[UR16][R86.64], !P0 ;  /* 0x0400800056137fae */ /* 0x0005e2000c121850 */
[----:B------:R-:W-:-:S03]  /*39d0*/  IMAD.WIDE R248, R3, 0x4, R234 ;  /* 0x0000000403f87825 */ /* 0x000fc600078e02ea */
[----:B------:R3:W-:Y:S01]  /*39e0*/  STL.64 [R1+0x28], R14 ;  /* 0x0000280e01007387 */ /* 0x0007e20000100a00 */
[----:B----4-:R-:W-:-:S03]  /*39f0*/  IMAD.WIDE R88, R5, 0x4, R6 ;  /* 0x0000000405587825 */ /* 0x010fc600078e0206 */
[----:B------:R3:W-:Y:S01]  /*3a00*/  LDGSTS.E [R19+0x8008], desc[UR16][R14.64], !P0 ;  /* 0x080080000e137fae */ /* 0x0007e2000c121850 */
[----:B------:R-:W-:-:S03]  /*3a10*/  IMAD.WIDE R228, R3, 0x4, R236 ;  /* 0x0000000403e47825 */ /* 0x000fc600078e02ec */
[----:B------:R4:W-:Y:S01]  /*3a20*/  STL.64 [R1+0x20], R12 ;  /* 0x0000200c01007387 */ /* 0x0009e20000100a00 */
[----:B--2---:R-:W-:-:S03]  /*3a30*/  IMAD.WIDE R86, R5, 0x4, R234 ;  /* 0x0000000405567825 */ /* 0x004fc600078e02ea */
[----:B------:R4:W-:Y:S01]  /*3a40*/  LDGSTS.E [R19+0xc008], desc[UR16][R12.64], !P0 ;  /* 0x0c0080000c137fae */ /* 0x0009e2000c121850 */
[----:B------:R-:W-:Y:S01]  /*3a50*/  ISETP.GE.U32.AND P0, PT, R0, 0x7fffffcf, PT ;  /* 0x7fffffcf0000780c */ /* 0x000fe20003f06070 */
[----:B------:R-:W-:Y:S02]  /*3a60*/  VIADD R0, R8, 0xffffffed ;  /* 0xffffffed08007836 */ /* 0x000fe40000000000 */
[----:B------:R2:W-:Y:S01]  /*3a70*/  STL [R1+0x5fc], R5 ;  /* 0x0005fc0501007387 */ /* 0x0005e20000100800 */
[----:B---3--:R-:W-:-:S03]  /*3a80*/  IMAD.WIDE R14, R5, 0x4, R236 ;  /* 0x00000004050e7825 */ /* 0x008fc600078e02ec */
[----:B------:R-:W-:Y:S01]  /*3a90*/  LDGSTS.E [R19+0xc], desc[UR16][R88.64], !P1 ;  /* 0x0000c00058137fae */ /* 0x000fe2000c921850 */
[----:B------:R-:W-:-:S03]  /*3aa0*/  IMAD.WIDE R232, R3, 0x4, R238 ;  /* 0x0000000403e87825 */ /* 0x000fc600078e02ee */
[----:B------:R-:W-:Y:S01]  /*3ab0*/  LDGSTS.E [R19+0x400c], desc[UR16][R86.64], !P1 ;  /* 0x0400c00056137fae */ /* 0x000fe2000c921850 */
[----:B----4-:R-:W-:Y:S01]  /*3ac0*/  IMAD.WIDE R12, R5, 0x4, R238 ;  /* 0x00000004050c7825 */ /* 0x010fe200078e02ee */
[----:B--2---:R-:W-:Y:S02]  /*3ad0*/  LOP3.LUT R5, R18, 0x30, RZ, 0x3c, !PT ;  /* 0x0000003012057812 */ /* 0x004fe400078e3cff */
[----:B------:R2:W-:Y:S03]  /*3ae0*/  STL [R1+0x5f8], R3 ;  /* 0x0005f80301007387 */ /* 0x0005e60000100800 */
[----:B------:R-:W-:Y:S01]  /*3af0*/  VIADD R17, R5, UR12 ;  /* 0x0000000c05117c36 */ /* 0x000fe20008000000 */
[----:B------:R3:W-:Y:S01]  /*3b00*/  LDGSTS.E [R19+0x800c], desc[UR16][R14.64], !P1 ;  /* 0x0800c0000e137fae */ /* 0x0007e2000c921850 */
[----:B------:R-:W-:-:S03]  /*3b10*/  IMAD R5, R2, 0xf, RZ ;  /* 0x0000000f02057824 */ /* 0x000fc600078e02ff */
[----:B------:R-:W-:Y:S01]  /*3b20*/  STL.64 [R1+0x18], R88 ;  /* 0x0000185801007387 */ /* 0x000fe20000100a00 */
[----:B------:R-:W-:-:S03]  /*3b30*/  IMAD.WIDE R218, R5, 0x4, R6 ;  /* 0x0000000405da7825 */ /* 0x000fc600078e0206 */
[----:B------:R4:W-:Y:S01]  /*3b40*/  LDGSTS.E [R19+0xc00c], desc[UR16][R12.64], !P1 ;  /* 0x0c00c0000c137fae */ /* 0x0009e2000c921850 */
[----:B--2---:R-:W-:Y:S01]  /*3b50*/  IMAD R3, R2, 0xd, RZ ;  /* 0x0000000d02037824 */ /* 0x004fe200078e02ff */
[----:B------:R-:W-:Y:S01]  /*3b60*/  ISETP.GE.U32.AND P1, PT, R0, 0x7fffffce, PT ;  /* 0x7fffffce0000780c */ /* 0x000fe20003f26070 */
[----:B------:R-:W-:Y:S01]  /*3b70*/  VIADD R0, R8, 0xffffffec ;  /* 0xffffffec08007836 */ /* 0x000fe20000000000 */
[----:B------:R-:W-:Y:S01]  /*3b80*/  STL.64 [R1+0x10], R86 ;  /* 0x0000105601007387 */ /* 0x000fe20000100a00 */
[----:B------:R-:W-:-:S03]  /*3b90*/  IMAD.WIDE R230, R3, 0x4, R6 ;  /* 0x0000000403e67825 */ /* 0x000fc600078e0206 */
[----:B------:R3:W-:Y:S01]  /*3ba0*/  STL.64 [R1+0x9b0], R14 ;  /* 0x0009b00e01007387 */ /* 0x0007e20000100a00 */
[----:B------:R-:W-:-:S03]  /*3bb0*/  IMAD.WIDE R214, R3, 0x4, R234 ;  /* 0x0000000403d67825 */ /* 0x000fc600078e02ea */
[----:B------:R4:W-:Y:S01]  /*3bc0*/  STL.64 [R1+0x9b8], R12 ;  /* 0x0009b80c01007387 */ /* 0x0009e20000100a00 */
[----:B------:R-:W-:-:S03]  /*3bd0*/  IMAD.WIDE R222, R3, 0x4, R236 ;  /* 0x0000000403de7825 */ /* 0x000fc600078e02ec */
[----:B------:R2:W-:Y:S01]  /*3be0*/  LDGSTS.E [R17], desc[UR16][R250.64], !P6 ;  /* 0x00000000fa117fae */ /* 0x0005e2000f121850 */
[----:B------:R-:W-:-:S03]  /*3bf0*/  IMAD.WIDE R226, R3, 0x4, R238 ;  /* 0x0000000403e27825 */ /* 0x000fc600078e02ee */
[----:B------:R-:W-:Y:S01]  /*3c00*/  STL.64 [R1+0x9c0], R250 ;  /* 0x0009c0fa01007387 */ /* 0x000fe20000100a00 */
[C---:B------:R-:W-:Y:S01]  /*3c10*/  IMAD.WIDE R198, R5.reuse, 0x4, R234 ;  /* 0x0000000405c67825 */ /* 0x040fe200078e02ea */
[----:B---3--:R-:W-:Y:S02]  /*3c20*/  LOP3.LUT R14, R18, 0x60, RZ, 0x3c, !PT ;  /* 0x00000060120e7812 */ /* 0x008fe400078e3cff */
[----:B------:R3:W-:Y:S01]  /*3c30*/  LDGSTS.E [R17+0x4000], desc[UR16][R248.64], !P6 ;  /* 0x04000000f8117fae */ /* 0x0007e2000f121850 */
[----:B------:R-:W-:-:S03]  /*3c40*/  IMAD.WIDE R208, R5, 0x4, R236 ;  /* 0x0000000405d07825 */ /* 0x000fc600078e02ec */
[----:B------:R1:W-:Y:S01]  /*3c50*/  STL [R1+0x5f4], R3 ;  /* 0x0005f40301007387 */ /* 0x0003e20000100800 */
[----:B------:R-:W-:-:S03]  /*3c60*/  IMAD.WIDE R212, R5, 0x4, R238 ;  /* 0x0000000405d47825 */ /* 0x000fc600078e02ee */
[----:B------:R3:W-:Y:S01]  /*3c70*/  LDGSTS.E [R17+0x8000], desc[UR16][R228.64], !P6 ;  /* 0x08000000e4117fae */ /* 0x0007e2000f121850 */
[C---:B----4-:R-:W-:Y:S02]  /*3c80*/  IMAD R13, R2.reuse, 0x17, RZ ;  /* 0x00000017020d7824 */ /* 0x050fe400078e02ff */
[----:B------:R-:W-:Y:S01]  /*3c90*/  IMAD R12, R2, 0x18, RZ ;  /* 0x00000018020c7824 */ /* 0x000fe200078e02ff */
[----:B------:R-:W-:Y:S01]  /*3ca0*/  LDGSTS.E [R17+0xc000], desc[UR16][R232.64], !P6 ;  /* 0x0c000000e8117fae */ /* 0x000fe2000f121850 */
[----:B------:R-:W-:Y:S01]  /*3cb0*/  ISETP.GE.U32.AND P6, PT, R0, 0x7fffffcd, PT ;  /* 0x7fffffcd0000780c */ /* 0x000fe20003fc6070 */
[----:B-1----:R-:W-:Y:S02]  /*3cc0*/  IMAD R3, R2, 0xe, RZ ;  /* 0x0000000e02037824 */ /* 0x002fe400078e02ff */
[----:B------:R-:W-:Y:S01]  /*3cd0*/  VIADD R0, R8, 0xffffffeb ;  /* 0xffffffeb08007836 */ /* 0x000fe20000000000 */
[----:B------:R-:W-:Y:S01]  /*3ce0*/  STL.64 [R1+0x9c8], R248 ;  /* 0x0009c8f801007387 */ /* 0x000fe20000100a00 */
[----:B------:R-:W-:-:S03]  /*3cf0*/  IMAD.WIDE R224, R3, 0x4, R6 ;  /* 0x0000000403e07825 */ /* 0x000fc600078e0206 */
[----:B------:R-:W-:Y:S01]  /*3d00*/  LDGSTS.E [R17+0x4], desc[UR16][R230.64], !P5 ;  /* 0x00004000e6117fae */ /* 0x000fe2000e921850 */
[----:B------:R-:W-:-:S03]  /*3d10*/  IMAD.WIDE R206, R3, 0x4, R234 ;  /* 0x0000000403ce7825 */ /* 0x000fc600078e02ea */
[----:B------:R-:W-:Y:S01]  /*3d20*/  STL.64 [R1+0x9d0], R228 ;  /* 0x0009d0e401007387 */ /* 0x000fe20000100a00 */
[----:B------:R-:W-:-:S03]  /*3d30*/  IMAD.WIDE R216, R3, 0x4, R236 ;  /* 0x0000000403d87825 */ /* 0x000fc600078e02ec */
[----:B------:R-:W-:Y:S01]  /*3d40*/  LDGSTS.E [R17+0x4004], desc[UR16][R214.64], !P5 ;  /* 0x04004000d6117fae */ /* 0x000fe2000e921850 */
[----:B------:R-:W-:-:S03]  /*3d50*/  IMAD.WIDE R220, R3, 0x4, R238 ;  /* 0x0000000403dc7825 */ /* 0x000fc600078e02ee */
[----:B------:R-:W-:Y:S01]  /*3d60*/  LDGSTS.E [R17+0x8004], desc[UR16][R222.64], !P5 ;  /* 0x08004000de117fae */ /* 0x000fe2000e921850 */
[----:B------:R-:W-:-:S03]  /*3d70*/  IMAD.WIDE R156, R13, 0x4, R6 ;  /* 0x000000040d9c7825 */ /* 0x000fc600078e0206 */
[----:B------:R1:W-:Y:S01]  /*3d80*/  STL [R1+0x5f0], R3 ;  /* 0x0005f00301007387 */ /* 0x0003e20000100800 */
[----:B------:R-:W-:-:S03]  /*3d90*/  IMAD.WIDE R118, R13, 0x4, R234 ;  /* 0x000000040d767825 */ /* 0x000fc600078e02ea */
[----:B------:R-:W-:Y:S01]  /*3da0*/  LDGSTS.E [R17+0xc004], desc[UR16][R226.64], !P5 ;  /* 0x0c004000e2117fae */ /* 0x000fe2000e921850 */
[----:B------:R-:W-:Y:S01]  /*3db0*/  ISETP.GE.U32.AND P5, PT, R0, 0x7fffffcc, PT ;  /* 0x7fffffcc0000780c */ /* 0x000fe20003fa6070 */
[----:B------:R-:W-:Y:S02]  /*3dc0*/  VIADD R0, R8, 0xffffffea ;  /* 0xffffffea08007836 */ /* 0x000fe40000000000 */
[----:B------:R-:W-:Y:S01]  /*3dd0*/  LDGSTS.E [R17+0x8], desc[UR16][R224.64], !P3 ;  /* 0x00008000e0117fae */ /* 0x000fe2000d921850 */
[----:B------:R-:W-:-:S03]  /*3de0*/  IMAD.WIDE R152, R13, 0x4, R236 ;  /* 0x000000040d987825 */ /* 0x000fc600078e02ec */
[----:B------:R-:W-:Y:S01]  /*3df0*/  LDGSTS.E [R17+0x4008], desc[UR16][R206.64], !P3 ;  /* 0x04008000ce117fae */ /* 0x000fe2000d921850 */
[----:B-1----:R-:W-:Y:S02]  /*3e00*/  IMAD.SHL.U32 R3, R2, 0x10, RZ ;  /* 0x0000001002037824 */ /* 0x002fe400078e00ff */
[----:B------:R-:W-:Y:S01]  /*3e10*/  IMAD.WIDE R144, R13, 0x4, R238 ;  /* 0x000000040d907825 */ /* 0x000fe200078e02ee */
[----:B------:R1:W-:Y:S03]  /*3e20*/  STL [R1+0x5ec], R5 ;  /* 0x0005ec0501007387 */ /* 0x0003e60000100800 */
[C---:B------:R-:W-:Y:S01]  /*3e30*/  IMAD.WIDE R210, R3.reuse, 0x4, R6 ;  /* 0x0000000403d27825 */ /* 0x040fe200078e0206 */
[----:B------:R-:W-:Y:S03]  /*3e40*/  LDGSTS.E [R17+0x8008], desc[UR16][R216.64], !P3 ;  /* 0x08008000d8117fae */ /* 0x000fe6000d921850 */
[----:B------:R-:W-:Y:S01]  /*3e50*/  IMAD.WIDE R190, R3, 0x4, R234 ;  /* 0x0000000403be7825 */ /* 0x000fe200078e02ea */
[----:B------:R4:W-:Y:S01]  /*3e60*/  STL [R1+0x5e8], R3 ;  /* 0x0005e80301007387 */ /* 0x0009e20000100800 */
[----:B-1----:R-:W-:-:S02]  /*3e70*/  LOP3.LUT R5, R18, 0x40, RZ, 0x3c, !PT ;  /* 0x0000004012057812 */ /* 0x002fc400078e3cff */
[C---:B------:R-:W-:Y:S01]  /*3e80*/  IMAD.WIDE R200, R3.reuse, 0x4, R236 ;  /* 0x0000000403c87825 */ /* 0x040fe200078e02ec */
[----:B------:R-:W-:Y:S01]  /*3e90*/  LDGSTS.E [R17+0xc008], desc[UR16][R220.64], !P3 ;  /* 0x0c008000dc117fae */ /* 0x000fe2000d921850 */
[----:B------:R-:W-:Y:S02]  /*3ea0*/  ISETP.GE.U32.AND P3, PT, R0, 0x7fffffcb, PT ;  /* 0x7fffffcb0000780c */ /* 0x000fe40003f66070 */
[----:B------:R-:W-:Y:S01]  /*3eb0*/  IMAD.WIDE R204, R3, 0x4, R238 ;  /* 0x0000000403cc7825 */ /* 0x000fe200078e02ee */
[----:B------:R-:W-:Y:S03]  /*3ec0*/  LDGSTS.E [R17+0xc], desc[UR16][R218.64], !P4 ;  /* 0x0000c000da117fae */ /* 0x000fe6000e121850 */
[----:B----4-:R-:W-:Y:S01]  /*3ed0*/  IMAD R3, R2, 0x11, RZ ;  /* 0x0000001102037824 */ /* 0x010fe200078e02ff */
[----:B------:R-:W-:Y:S01]  /*3ee0*/  LDGSTS.E [R17+0x400c], desc[UR16][R198.64], !P4 ;  /* 0x0400c000c6117fae */ /* 0x000fe2000e121850 */
[----:B------:R-:W-:-:S02]  /*3ef0*/  VIADD R0, R8, 0xffffffe9 ;  /* 0xffffffe908007836 */ /* 0x000fc40000000000 */
[----:B------:R-:W-:Y:S01]  /*3f00*/  VIADD R244, R5, UR12 ;  /* 0x0000000c05f47c36 */ /* 0x000fe20008000000 */
[----:B------:R-:W-:Y:S01]  /*3f10*/  LDGSTS.E [R17+0x800c], desc[UR16][R208.64], !P4 ;  /* 0x0800c000d0117fae */ /* 0x000fe2000e121850 */
[----:B------:R-:W-:-:S03]  /*3f20*/  IMAD.WIDE R202, R3, 0x4, R6 ;  /* 0x0000000403ca7825 */ /* 0x000fc600078e0206 */
[----:B------:R1:W-:Y:S01]  /*3f30*/  STL [R1+0x5e4], R3 ;  /* 0x0005e40301007387 */ /* 0x0003e20000100800 */
[----:B------:R-:W-:-:S03]  /*3f40*/  IMAD.WIDE R182, R3, 0x4, R234 ;  /* 0x0000000403b67825 */ /* 0x000fc600078e02ea */
[----:B------:R-:W-:Y:S01]  /*3f50*/  LDGSTS.E [R17+0xc00c], desc[UR16][R212.64], !P4 ;  /* 0x0c00c000d4117fae */ /* 0x000fe2000e121850 */
[C---:B------:R-:W-:Y:S01]  /*3f60*/  IMAD.WIDE R192, R3.reuse, 0x4, R236 ;  /* 0x0000000403c07825 */ /* 0x040fe200078e02ec */
[----:B------:R-:W-:Y:S02]  /*3f70*/  ISETP.GE.U32.AND P4, PT, R0, 0x7fffffca, PT ;  /* 0x7fffffca0000780c */ /* 0x000fe40003f86070 */
[----:B------:R-:W-:Y:S01]  /*3f80*/  LDGSTS.E [R244], desc[UR16][R210.64], !P2 ;  /* 0x00000000d2f47fae */ /* 0x000fe2000d121850 */
[----:B------:R-:W-:-:S03]  /*3f90*/  IMAD.WIDE R196, R3, 0x4, R238 ;  /* 0x0000000403c47825 */ /* 0x000fc600078e02ee */
[----:B------:R-:W-:Y:S01]  /*3fa0*/  LDGSTS.E [R244+0x4000], desc[UR16][R190.64], !P2 ;  /* 0x04000000bef47fae */ /* 0x000fe2000d121850 */
[----:B-1----:R-:W-:Y:S02]  /*3fb0*/  IMAD R3, R2, 0x12, RZ ;  /* 0x0000001202037824 */ /* 0x002fe400078e02ff */
[----:B------:R-:W-:Y:S01]  /*3fc0*/  VIADD R0, R8, 0xffffffe8 ;  /* 0xffffffe808007836 */ /* 0x000fe20000000000 */
[----:B------:R-:W-:Y:S01]  /*3fd0*/  LDGSTS.E [R244+0x8000], desc[UR16][R200.64], !P2 ;  /* 0x08000000c8f47fae */ /* 0x000fe2000d121850 */
[----:B------:R-:W-:Y:S02]  /*3fe0*/  IMAD R5, R2, 0x13, RZ ;  /* 0x0000001302057824 */ /* 0x000fe400078e02ff */
[C---:B------:R-:W-:Y:S01]  /*3ff0*/  IMAD.WIDE R194, R3.reuse, 0x4, R6 ;  /* 0x0000000403c27825 */ /* 0x040fe200078e0206 */
[----:B------:R1:W-:Y:S03]  /*4000*/  STL [R1+0x5e0], R3 ;  /* 0x0005e00301007387 */ /* 0x0003e60000100800 */
[----:B------:R-:W-:Y:S01]  /*4010*/  IMAD.WIDE R168, R3, 0x4, R234 ;  /* 0x0000000403a87825 */ /* 0x000fe200078e02ea */
[----:B------:R-:W-:Y:S01]  /*4020*/  LDGSTS.E [R244+0xc000], desc[UR16][R204.64], !P2 ;  /* 0x0c000000ccf47fae */ /* 0x000fe2000d121850 */
[----:B------:R-:W-:-:S02]  /*4030*/  ISETP.GE.U32.AND P2, PT, R0, 0x7fffffc9, PT ;  /* 0x7fffffc90000780c */ /* 0x000fc40003f46070 */
[C---:B------:R-:W-:Y:S01]  /*4040*/  IMAD.WIDE R184, R3.reuse, 0x4, R236 ;  /* 0x0000000403b87825 */ /* 0x040fe200078e02ec */
[----:B------:R-:W-:Y:S03]  /*4050*/  LDGSTS.E [R244+0x4], desc[UR16][R202.64], !P0 ;  /* 0x00004000caf47fae */ /* 0x000fe6000c121850 */
[----:B------:R-:W-:Y:S01]  /*4060*/  IMAD.WIDE R188, R3, 0x4, R238 ;  /* 0x0000000403bc7825 */ /* 0x000fe200078e02ee */
[----:B------:R-:W-:Y:S03]  /*4070*/  LDGSTS.E [R244+0x4004], desc[UR16][R182.64], !P0 ;  /* 0x04004000b6f47fae */ /* 0x000fe6000c121850 */
[----:B-1----:R-:W-:Y:S01]  /*4080*/  IMAD R3, R2, 0x14, RZ ;  /* 0x0000001402037824 */ /* 0x002fe200078e02ff */
[----:B------:R1:W-:Y:S01]  /*4090*/  STL [R1+0x5dc], R5 ;  /* 0x0005dc0501007387 */ /* 0x0003e20000100800 */
[----:B------:R-:W-:-:S02]  /*40a0*/  VIADD R0, R8, 0xffffffe7 ;  /* 0xffffffe708007836 */ /* 0x000fc40000000000 */
[C---:B------:R-:W-:Y:S01]  /*40b0*/  IMAD.WIDE R186, R5.reuse, 0x4, R6 ;  /* 0x0000000405ba7825 */ /* 0x040fe200078e0206 */
[----:B------:R-:W-:Y:S03]  /*40c0*/  LDGSTS.E [R244+0x8004], desc[UR16][R192.64], !P0 ;  /* 0x08004000c0f47fae */ /* 0x000fe6000c121850 */
[C---:B------:R-:W-:Y:S01]  /*40d0*/  IMAD.WIDE R162, R5.reuse, 0x4, R234 ;  /* 0x0000000405a27825 */ /* 0x040fe200078e02ea */
[----:B------:R-:W-:Y:S01]  /*40e0*/  LDGSTS.E [R244+0xc004], desc[UR16][R196.64], !P0 ;  /* 0x0c004000c4f47fae */ /* 0x000fe2000c121850 */
[----:B------:R-:W-:Y:S02]  /*40f0*/  ISETP.GE.U32.AND P0, PT, R0, 0x7fffffc8, PT ;  /* 0x7fffffc80000780c */ /* 0x000fe40003f06070 */
[----:B------:R-:W-:Y:S01]  /*4100*/  IMAD.WIDE R176, R5, 0x4, R236 ;  /* 0x0000000405b07825 */ /* 0x000fe200078e02ec */
[----:B------:R-:W-:Y:S01]  /*4110*/  LDGSTS.E [R244+0x8], desc[UR16][R194.64], !P1 ;  /* 0x00008000c2f47fae */ /* 0x000fe2000c921850 */
[----:B------:R-:W-:-:S02]  /*4120*/  IADD3 R0, R8, -0x1a, RZ ;  /* 0xffffffe608007810 */ /* 0x000fc40007ffe0ff */
[----:B------:R-:W-:Y:S01]  /*4130*/  IMAD.WIDE R180, R5, 0x4, R238 ;  /* 0x0000000405b47825 */ /* 0x000fe200078e02ee */
[----:B-1----:R-:W-:Y:S01]  /*4140*/  LOP3.LUT R5, R18, 0x50, RZ, 0x3c, !PT ;  /* 0x0000005012057812 */ /* 0x002fe200078e3cff */
[----:B------:R1:W-:Y:S02]  /*4150*/  STL [R1+0x5d8], R3 ;  /* 0x0005d80301007387 */ /* 0x0003e40000100800 */
[C---:B------:R-:W-:Y:S02]  /*4160*/  IMAD.WIDE R178, R3.reuse, 0x4, R6 ;  /* 0x0000000403b27825 */ /* 0x040fe400078e0206 */
[----:B------:R-:W-:Y:S02]  /*4170*/  LDGSTS.E [R244+0x4008], desc[UR16][R168.64], !P1 ;  /* 0x04008000a8f47fae */ /* 0x000fe4000c921850 */
[C---:B------:R-:W-:Y:S02]  /*4180*/  IMAD.WIDE R102, R3.reuse, 0x4, R234 ;  /* 0x0000000403667825 */ /* 0x040fe400078e02ea */
[----:B------:R-:W-:Y:S02]  /*4190*/  LDGSTS.E [R244+0x8008], desc[UR16][R184.64], !P1 ;  /* 0x08008000b8f47fae */ /* 0x000fe4000c921850 */
[----:B------:R-:W-:-:S02]  /*41a0*/  IMAD.WIDE R174, R3, 0x4, R236 ;  /* 0x0000000403ae7825 */ /* 0x000fc400078e02ec */
[----:B------:R-:W-:Y:S01]  /*41b0*/  LDGSTS.E [R244+0xc008], desc[UR16][R188.64], !P1 ;  /* 0x0c008000bcf47fae */ /* 0x000fe2000c921850 */
[----:B------:R-:W-:Y:S01]  /*41c0*/  ISETP.GE.U32.AND P1, PT, R0, 0x7fffffc7, PT ;  /* 0x7fffffc70000780c */ /* 0x000fe20003f26070 */
[----:B------:R-:W-:Y:S02]  /*41d0*/  IMAD.WIDE R172, R3, 0x4, R238 ;  /* 0x0000000403ac7825 */ /* 0x000fe400078e02ee */
[----:B------:R-:W-:Y:S02]  /*41e0*/  LDGSTS.E [R244+0xc], desc[UR16][R186.64], !P6 ;  /* 0x0000c000baf47fae */ /* 0x000fe4000f121850 */
[----:B-1----:R-:W-:Y:S02]  /*41f0*/  IMAD R3, R2, 0x15, RZ ;  /* 0x0000001502037824 */ /* 0x002fe400078e02ff */
[----:B------:R-:W-:Y:S01]  /*4200*/  VIADD R245, R5, UR12 ;  /* 0x0000000c05f57c36 */ /* 0x000fe20008000000 */
[----:B------:R-:W-:Y:S01]  /*4210*/  LDGSTS.E [R244+0x400c], desc[UR16][R162.64], !P6 ;  /* 0x0400c000a2f47fae */ /* 0x000fe2000f121850 */
[----:B------:R-:W-:-:S03]  /*4220*/  IMAD.WIDE R170, R3, 0x4, R6 ;  /* 0x0000000403aa7825 */ /* 0x000fc600078e0206 */
[----:B------:R-:W-:Y:S01]  /*4230*/  LDGSTS.E [R244+0x800c], desc[UR16][R176.64], !P6 ;  /* 0x0800c000b0f47fae */ /* 0x000fe2000f121850 */
[----:B------:R-:W-:-:S03]  /*4240*/  IMAD.WIDE R166, R3, 0x4, R234 ;  /* 0x0000000403a67825 */ /* 0x000fc600078e02ea */
[----:B------:R1:W-:Y:S01]  /*4250*/  STL [R1+0x5d4], R3 ;  /* 0x0005d40301007387 */ /* 0x0003e20000100800 */
[----:B------:R-:W-:-:S03]  /*4260*/  IMAD.WIDE R150, R3, 0x4, R236 ;  /* 0x0000000403967825 */ /* 0x000fc600078e02ec */
[----:B------:R-:W-:Y:S01]  /*4270*/  LDGSTS.E [R244+0xc00c], desc[UR16][R180.64], !P6 ;  /* 0x0c00c000b4f47fae */ /* 0x000fe2000f121850 */
[----:B------:R-:W-:-:S03]  /*4280*/  IMAD.WIDE R160, R3, 0x4, R238 ;  /* 0x0000000403a07825 */ /* 0x000fc600078e02ee */
[----:B------:R-:W-:Y:S01]  /*4290*/  LDGSTS.E [R245], desc[UR16][R178.64], !P5 ;  /* 0x00000000b2f57fae */ /* 0x000fe2000e921850 */
[----:B------:R-:W-:Y:S02]  /*42a0*/  VIADD R0, R8, 0xffffffe5 ;  /* 0xffffffe508007836 */ /* 0x000fe40000000000 */
[----:B-1----:R-:W-:Y:S01]  /*42b0*/  IMAD R3, R2, 0x16, RZ ;  /* 0x0000001602037824 */ /* 0x002fe200078e02ff */
[----:B------:R-:W-:Y:S01]  /*42c0*/  LDGSTS.E [R245+0x4000], desc[UR16][R102.64], !P5 ;  /* 0x0400000066f57fae */ /* 0x000fe2000e921850 */
[----:B------:R-:W-:Y:S01]  /*42d0*/  VIADD R246, R14, UR12 ;  /* 0x0000000c0ef67c36 */ /* 0x000fe20008000000 */
[----:B------:R-:W-:Y:S01]  /*42e0*/  ISETP.GE.U32.AND P6, PT, R0, 0x7fffffc6, PT ;  /* 0x7fffffc60000780c */ /* 0x000fe20003fc6070 */
[C---:B------:R-:W-:Y:S01]  /*42f0*/  IMAD.WIDE R164, R3.reuse, 0x4, R6 ;  /* 0x0000000403a47825 */ /* 0x040fe200078e0206 */
[----:B------:R-:W-:Y:S01]  /*4300*/  LDGSTS.E [R245+0x8000], desc[UR16][R174.64], !P5 ;  /* 0x08000000aef57fae */ /* 0x000fe2000e921850 */
[----:B------:R-:W1:Y:S02]  /*4310*/  LDC R14, c[0x0][0x230] ;  /* 0x00008c00ff0e7b82 */ /* 0x000e640000000800 */
[C---:B------:R-:W-:Y:S01]  /*4320*/  IMAD.WIDE R158, R3.reuse, 0x4, R234 ;  /* 0x00000004039e7825 */ /* 0x040fe200078e02ea */
[----:B------:R-:W-:Y:S03]  /*4330*/  LDGSTS.E [R245+0xc000], desc[UR16][R172.64], !P5 ;  /* 0x0c000000acf57fae */ /* 0x000fe6000e921850 */
[C---:B------:R-:W-:Y:S01]  /*4340*/  IMAD.WIDE R154, R3.reuse, 0x4, R236 ;  /* 0x00000004039a7825 */ /* 0x040fe200078e02ec */
[----:B------:R-:W-:Y:S03]  /*4350*/  LDGSTS.E [R245+0x4], desc[UR16][R170.64], !P3 ;  /* 0x00004000aaf57fae */ /* 0x000fe6000d921850 */
[----:B------:R-:W-:Y:S01]  /*4360*/  VIADD R0, R8, 0xffffffe4 ;  /* 0xffffffe408007836 */ /* 0x000fe20000000000 */
[----:B------:R-:W-:Y:S01]  /*4370*/  LDGSTS.E [R245+0x4004], desc[UR16][R166.64], !P3 ;  /* 0x04004000a6f57fae */ /* 0x000fe2000d921850 */
[----:B------:R-:W-:-:S03]  /*4380*/  IMAD.WIDE R146, R3, 0x4, R238 ;  /* 0x0000000403927825 */ /* 0x000fc600078e02ee */
[----:B------:R-:W-:Y:S01]  /*4390*/  LDGSTS.E [R245+0x8004], desc[UR16][R150.64], !P3 ;  /* 0x0800400096f57fae */ /* 0x000fe2000d921850 */
[----:B------:R-:W-:Y:S01]  /*43a0*/  ISETP.GE.U32.AND P5, PT, R0, 0x7fffffc5, PT ;  /* 0x7fffffc50000780c */ /* 0x000fe20003fa6070 */
[----:B------:R-:W-:Y:S02]  /*43b0*/  IMAD.WIDE R148, R12, 0x4, R6 ;  /* 0x000000040c947825 */ /* 0x000fe400078e0206 */
[----:B------:R-:W-:Y:S02]  /*43c0*/  LDGSTS.E [R245+0xc004], desc[UR16][R160.64], !P3 ;  /* 0x0c004000a0f57fae */ /* 0x000fe4000d921850 */
[----:B------:R-:W-:Y:S02]  /*43d0*/  VIADD R0, R8, 0xffffffe3 ;  /* 0xffffffe308007836 */ /* 0x000fe40000000000 */
[----:B------:R-:W-:Y:S01]  /*43e0*/  LDGSTS.E [R245+0x8], desc[UR16][R164.64], !P4 ;  /* 0x00008000a4f57fae */ /* 0x000fe2000e121850 */
[----:B------:R-:W-:Y:S02]  /*43f0*/  IMAD.WIDE R142, R12, 0x4, R234 ;  /* 0x000000040c8e7825 */ /* 0x000fe400078e02ea */
[----:B------:R-:W-:Y:S01]  /*4400*/  ISETP.GE.U32.AND P3, PT, R0, 0x7fffffc4, PT ;  /* 0x7fffffc40000780c */ /* 0x000fe20003f66070 */
[----:B------:R-:W-:Y:S01]  /*4410*/  LDGSTS.E [R245+0x4008], desc[UR16][R158.64], !P4 ;  /* 0x040080009ef57fae */ /* 0x000fe2000e121850 */
[----:B------:R-:W-:-:S03]  /*4420*/  IMAD.WIDE R138, R12, 0x4, R236 ;  /* 0x000000040c8a7825 */ /* 0x000fc600078e02ec */
[----:B------:R-:W-:Y:S01]  /*4430*/  LDGSTS.E [R245+0x8008], desc[UR16][R154.64], !P4 ;  /* 0x080080009af57fae */ /* 0x000fe2000e121850 */
[----:B------:R-:W-:-:S03]  /*4440*/  IMAD.WIDE R140, R12, 0x4, R238 ;  /* 0x000000040c8c7825 */ /* 0x000fc600078e02ee */
[----:B------:R-:W-:Y:S01]  /*4450*/  LDGSTS.E [R245+0xc008], desc[UR16][R146.64], !P4 ;  /* 0x0c00800092f57fae */ /* 0x000fe2000e121850 */
[C---:B------:R-:W-:Y:S02]  /*4460*/  VIADD R0, R8.reuse, 0xffffffe2 ;  /* 0xffffffe208007836 */ /* 0x040fe40000000000 */
[C---:B------:R-:W-:Y:S01]  /*4470*/  VIADD R5, R8.reuse, 0xffffffe1 ;  /* 0xffffffe108057836 */ /* 0x040fe20000000000 */
[----:B------:R-:W-:Y:S01]  /*4480*/  LDGSTS.E [R245+0xc], desc[UR16][R156.64], !P2 ;  /* 0x0000c0009cf57fae */ /* 0x000fe2000d121850 */
[----:B------:R-:W-:Y:S01]  /*4490*/  VIADD R8, R8, 0xffffffe0 ;  /* 0xffffffe008087836 */ /* 0x000fe20000000000 */
[----:B------:R-:W-:Y:S01]  /*44a0*/  ISETP.GE.U32.AND P4, PT, R0, 0x7fffffc3, PT ;  /* 0x7fffffc30000780c */ /* 0x000fe20003f86070 */
[----:B------:R-:W-:Y:S01]  /*44b0*/  IMAD R15, R2, 0x1d, RZ ;  /* 0x0000001d020f7824 */ /* 0x000fe200078e02ff */
[----:B------:R-:W-:Y:S01]  /*44c0*/  LDGSTS.E [R245+0x400c], desc[UR16][R118.64], !P2 ;  /* 0x0400c00076f57fae */ /* 0x000fe2000d121850 */
[----:B--2---:R-:W-:Y:S02]  /*44d0*/  IMAD.MOV.U32 R250, RZ, RZ, R84 ;  /* 0x000000fffffa7224 */ /* 0x004fe400078e0054 */
[C---:B------:R-:W-:Y:S01]  /*44e0*/  IMAD.WIDE R104, R15.reuse, 0x4, R6 ;  /* 0x000000040f687825 */ /* 0x040fe200078e0206 */
[----:B------:R2:W-:Y:S03]  /*44f0*/  STL [R1+0x5d0], R3 ;  /* 0x0005d00301007387 */ /* 0x0005e60000100800 */
[C---:B------:R-:W-:Y:S01]  /*4500*/  IMAD.WIDE R100, R15.reuse, 0x4, R236 ;  /* 0x000000040f647825 */ /* 0x040fe200078e02ec */
[----:B------:R-:W-:Y:S03]  /*4510*/  LDGSTS.E [R245+0x800c], desc[UR16][R152.64], !P2 ;  /* 0x0800c00098f57fae */ /* 0x000fe6000d121850 */
[----:B------:R-:W-:Y:S01]  /*4520*/  IMAD.WIDE R96, R15, 0x4, R238 ;  /* 0x000000040f607825 */ /* 0x000fe200078e02ee */
[----:B------:R-:W-:Y:S01]  /*4530*/  LDGSTS.E [R245+0xc00c], desc[UR16][R144.64], !P2 ;  /* 0x0c00c00090f57fae */ /* 0x000fe2000d121850 */
[----:B------:R-:W-:-:S02]  /*4540*/  ISETP.GE.AND P2, PT, R16, UR4, PT ;  /* 0x0000000410007c0c */ /* 0x000fc4000bf46270 */
[----:B--2---:R-:W-:Y:S01]  /*4550*/  IMAD R3, R2, 0x19, RZ ;  /* 0x0000001902037824 */ /* 0x004fe200078e02ff */
[----:B------:R-:W-:Y:S01]  /*4560*/  LDGSTS.E [R246], desc[UR16][R148.64], !P0 ;  /* 0x0000000094f67fae */ /* 0x000fe2000c121850 */
[----:B------:R-:W-:Y:S02]  /*4570*/  IMAD.MOV.U32 R251, RZ, RZ, R85 ;  /* 0x000000fffffb7224 */ /* 0x000fe400078e0055 */
[C---:B------:R-:W-:Y:S01]  /*4580*/  IMAD.WIDE R136, R3.reuse, 0x4, R6 ;  /* 0x0000000403887825 */ /* 0x040fe200078e0206 */
[----:B------:R-:W-:Y:S03]  /*4590*/  LDGSTS.E [R246+0x4000], desc[UR16][R142.64], !P0 ;  /* 0x040000008ef67fae */ /* 0x000fe6000c121850 */
[C---:B------:R-:W-:Y:S01]  /*45a0*/  IMAD.WIDE R132, R3.reuse, 0x4, R234 ;  /* 0x0000000403847825 */ /* 0x040fe200078e02ea */
[----:B------:R-:W-:Y:S03]  /*45b0*/  LDGSTS.E [R246+0x8000], desc[UR16][R138.64], !P0 ;  /* 0x080000008af67fae */ /* 0x000fe6000c121850 */
[----:B------:R-:W-:Y:S01]  /*45c0*/  IMAD.WIDE R134, R3, 0x4, R236 ;  /* 0x0000000403867825 */ /* 0x000fe200078e02ec */
[----:B------:R-:W-:Y:S01]  /*45d0*/  LDGSTS.E [R246+0xc000], desc[UR16][R140.64], !P0 ;  /* 0x0c0000008cf67fae */ /* 0x000fe2000c121850 */
[----:B------:R-:W-:-:S02]  /*45e0*/  ISETP.GT.AND P0, PT, R247, 0x1f, PT ;  /* 0x0000001ff700780c */ /* 0x000fc40003f04270 */
[----:B------:R-:W-:Y:S01]  /*45f0*/  IMAD.WIDE R130, R3, 0x4, R238 ;  /* 0x0000000403827825 */ /* 0x000fe200078e02ee */
[----:B------:R2:W-:Y:S01]  /*4600*/  STL [R1+0x5cc], R13 ;  /* 0x0005cc0d01007387 */ /* 0x0005e20000100800 */
[----:B------:R-:W-:Y:S02]  /*4610*/  SEL R0, RZ, 0x4, !P0 ;  /* 0x00000004ff007807 */ /* 0x000fe40004000000 */
[----:B------:R-:W-:Y:S01]  /*4620*/  ISETP.GE.U32.AND P0, PT, R5, 0x7fffffc2, PT ;  /* 0x7fffffc20500780c */ /* 0x000fe20003f06070 */
[----:B------:R4:W-:Y:S01]  /*4630*/  STL [R1+0x5c8], R12 ;  /* 0x0005c80c01007387 */ /* 0x0009e20000100800 */
[----:B------:R-:W-:Y:S01]  /*4640*/  SEL R5, R0, RZ, !P2 ;  /* 0x000000ff00057207 */ /* 0x000fe20005000000 */
[----:B---3--:R-:W-:Y:S01]  /*4650*/  IMAD.MOV.U32 R248, RZ, RZ, R250 ;  /* 0x000000fffff87224 */ /* 0x008fe200078e00fa */
[----:B------:R-:W-:Y:S01]  /*4660*/  ISETP.GE.U32.AND P2, PT, R8, 0x7fffffc1, PT ;  /* 0x7fffffc10800780c */ /* 0x000fe20003f46070 */
[----:B------:R3:W-:Y:S01]  /*4670*/  STL [R1+0x5c4], R3 ;  /* 0x0005c40301007387 */ /* 0x0007e20000100800 */
[----:B------:R-:W-:-:S02]  /*4680*/  IMAD.MOV.U32 R249, RZ, RZ, R251 ;  /* 0x000000fffff97224 */ /* 0x000fc400078e00fb */
[C---:B--2---:R-:W-:Y:S01]  /*4690*/  IMAD R13, R2.reuse, 0x1e, RZ ;  /* 0x0000001e020d7824 */ /* 0x044fe200078e02ff */
[----:B------:R-:W-:Y:S01]  /*46a0*/  LDGSTS.E [R246+0x4], desc[UR16][R136.64], !P1 ;  /* 0x0000400088f67fae */ /* 0x000fe2000c921850 */
[----:B----4-:R-:W-:-:S03]  /*46b0*/  IMAD R12, R2, 0x1b, RZ ;  /* 0x0000001b020c7824 */ /* 0x010fc600078e02ff */
[----:B------:R-:W-:Y:S01]  /*46c0*/  LDGSTS.E [R246+0x4004], desc[UR16][R132.64], !P1 ;  /* 0x0400400084f67fae */ /* 0x000fe2000c921850 */
[----:B------:R-:W-:-:S03]  /*46d0*/  IMAD.WIDE R88, R13, 0x4, R6 ;  /* 0x000000040d587825 */ /* 0x000fc600078e0206 */
[----:B------:R-:W-:Y:S01]  /*46e0*/  LDGSTS.E [R246+0x8004], desc[UR16][R134.64], !P1 ;  /* 0x0800400086f67fae */ /* 0x000fe2000c921850 */
[----:B---3--:R-:W-:Y:S02]  /*46f0*/  IMAD R3, R2, 0x1a, RZ ;  /* 0x0000001a02037824 */ /* 0x008fe400078e02ff */
[--C-:B------:R-:W-:Y:S01]  /*4700*/  IMAD.WIDE R112, R12, 0x4, R6.reuse ;  /* 0x000000040c707825 */ /* 0x100fe200078e0206 */
[----:B------:R-:W-:Y:S01]  /*4710*/  LDGSTS.E [R246+0xc004], desc[UR16][R130.64], !P1 ;  /* 0x0c00400082f67fae */ /* 0x000fe2000c921850 */
[----:B------:R-:W-:Y:S02]  /*4720*/  ISETP.GE.AND P1, PT, R16, R8, PT ;  /* 0x000000081000720c */ /* 0x000fe40003f26270 */
[C---:B------:R-:W-:Y:S01]  /*4730*/  IMAD.WIDE R110, R3.reuse, 0x4, R6 ;  /* 0x00000004036e7825 */ /* 0x040fe200078e0206 */
[----:B------:R-:W2:Y:S01]  /*4740*/  LDC R8, c[0x0][0x230] ;  /* 0x00008c00ff087b82 */ /* 0x000ea20000000800 */
[----:B------:R-:W-:Y:S01]  /*4750*/  SEL R0, RZ, 0x4, P1 ;  /* 0x00000004ff007807 */ /* 0x000fe20000800000 */
[----:B------:R3:W-:Y:S01]  /*4760*/  STL [R1+0x5c0], R3 ;  /* 0x0005c00301007387 */ /* 0x0007e20000100800 */
[----:B------:R-:W-:Y:S01]  /*4770*/  IMAD.WIDE R126, R3, 0x4, R234 ;  /* 0x00000004037e7825 */ /* 0x000fe200078e02ea */
[----:B------:R-:W-:-:S02]  /*4780*/  ISETP.GT.AND P1, PT, R247, 0x3f, PT ;  /* 0x0000003ff700780c */ /* 0x000fc40003f24270 */
[----:B------:R-:W-:Y:S01]  /*4790*/  LDGSTS.E [R246+0x8], desc[UR16][R110.64], !P6 ;  /* 0x000080006ef67fae */ /* 0x000fe2000f121850 */
[C---:B------:R-:W-:Y:S01]  /*47a0*/  IMAD.WIDE R128, R3.reuse, 0x4, R236 ;  /* 0x0000000403807825 */ /* 0x040fe200078e02ec */
[----:B------:R-:W-:Y:S02]  /*47b0*/  SEL R0, R0, RZ, P1 ;  /* 0x000000ff00007207 */ /* 0x000fe40000800000 */
[----:B------:R-:W-:Y:S01]  /*47c0*/  LDGSTS.E [R246+0x4008], desc[UR16][R126.64], !P6 ;  /* 0x040080007ef67fae */ /* 0x000fe2000f121850 */
[----:B------:R-:W-:Y:S01]  /*47d0*/  IMAD.WIDE R120, R3, 0x4, R238 ;  /* 0x0000000403787825 */ /* 0x000fe200078e02ee */
[----:B------:R-:W-:Y:S02]  /*47e0*/  ISETP.NE.U32.AND P1, PT, R0, RZ, PT ;  /* 0x000000ff0000720c */ /* 0x000fe40003f25070 */
[----:B------:R-:W-:Y:S01]  /*47f0*/  LDGSTS.E [R246+0x8008], desc[UR16][R128.64], !P6 ;  /* 0x0800800080f67fae */ /* 0x000fe2000f121850 */
[----:B---3--:R-:W-:Y:S01]  /*4800*/  IMAD R3, R2, 0x1c, RZ ;  /* 0x0000001c02037824 */ /* 0x008fe200078e02ff */
[----:B------:R-:W-:Y:S01]  /*4810*/  LOP3.LUT R16, R82, 0x40, RZ, 0x3c, !PT ;  /* 0x0000004052107812 */ /* 0x000fe200078e3cff */
[----:B------:R-:W-:Y:S01]  /*4820*/  IMAD.WIDE R122, R12, 0x4, R234 ;  /* 0x000000040c7a7825 */ /* 0x000fe200078e02ea */
[----:B------:R-:W-:Y:S01]  /*4830*/  LDGSTS.E [R246+0xc008], desc[UR16][R120.64], !P6 ;  /* 0x0c00800078f67fae */ /* 0x000fe2000f121850 */
[----:B------:R-:W-:-:S02]  /*4840*/  ISETP.NE.U32.AND P6, PT, R5, RZ, PT ;  /* 0x000000ff0500720c */ /* 0x000fc40003fc5070 */
[----:B------:R-:W-:Y:S01]  /*4850*/  LOP3.LUT R5, R18, 0x70, RZ, 0x3c, !PT ;  /* 0x0000007012057812 */ /* 0x000fe200078e3cff */
[----:B------:R3:W-:Y:S01]  /*4860*/  STL [R1+0x5bc], R12 ;  /* 0x0005bc0c01007387 */ /* 0x0007e20000100800 */
[----:B------:R-:W-:-:S03]  /*4870*/  IMAD.WIDE R124, R12, 0x4, R236 ;  /* 0x000000040c7c7825 */ /* 0x000fc600078e02ec */
[----:B------:R4:W-:Y:S01]  /*4880*/  STL [R1+0x5b8], R3 ;  /* 0x0005b80301007387 */ /* 0x0009e20000100800 */
[----:B------:R-:W-:Y:S02]  /*4890*/  VIADD R0, R9, 0xffffffdf ;  /* 0xffffffdf09007836 */ /* 0x000fe40000000000 */
[----:B------:R-:W-:Y:S01]  /*48a0*/  IMAD.WIDE R116, R12, 0x4, R238 ;  /* 0x000000040c747825 */ /* 0x000fe200078e02ee */
[----:B------:R-:W-:Y:S01]  /*48b0*/  LDGSTS.E [R246+0xc], desc[UR16][R112.64], !P5 ;  /* 0x0000c00070f67fae */ /* 0x000fe2000e921850 */
[----:B---3--:R-:W3:Y:S02]  /*48c0*/  LDC R12, c[0x0][0x230] ;  /* 0x00008c00ff0c7b82 */ /* 0x008ee40000000800 */
[C---:B------:R-:W-:Y:S01]  /*48d0*/  IMAD.WIDE R108, R3.reuse, 0x4, R6 ;  /* 0x00000004036c7825 */ /* 0x040fe200078e0206 */
[----:B------:R-:W-:Y:S03]  /*48e0*/  LDGSTS.E [R246+0x400c], desc[UR16][R122.64], !P5 ;  /* 0x0400c0007af67fae */ /* 0x000fe6000e921850 */
[C---:B------:R-:W-:Y:S01]  /*48f0*/  IMAD.WIDE R114, R3.reuse, 0x4, R234 ;  /* 0x0000000403727825 */ /* 0x040fe200078e02ea */
[----:B------:R-:W-:Y:S03]  /*4900*/  LDGSTS.E [R246+0x800c], desc[UR16][R124.64], !P5 ;  /* 0x0800c0007cf67fae */ /* 0x000fe6000e921850 */
[----:B------:R-:W-:Y:S01]  /*4910*/  IMAD.WIDE R98, R3, 0x4, R236 ;  /* 0x0000000403627825 */ /* 0x000fe200078e02ec */
[----:B------:R-:W-:Y:S01]  /*4920*/  LDGSTS.E [R246+0xc00c], desc[UR16][R116.64], !P5 ;  /* 0x0c00c00074f67fae */ /* 0x000fe2000e921850 */
[----:B------:R-:W-:-:S02]  /*4930*/  ISETP.GE.U32.AND P5, PT, R0, 0x7fffffc0, PT ;  /* 0x7fffffc00000780c */ /* 0x000fc40003fa6070 */
[----:B------:R-:W-:Y:S01]  /*4940*/  IMAD.WIDE R106, R3, 0x4, R238 ;  /* 0x00000004036a7825 */ /* 0x000fe200078e02ee */
[----:B------:R-:W-:Y:S03]  /*4950*/  STL [R1+0x588], R15 ;  /* 0x0005880f01007387 */ /* 0x000fe60000100800 */
[----:B------:R-:W-:Y:S01]  /*4960*/  VIADD R5, R5, UR12 ;  /* 0x0000000c05057c36 */ /* 0x000fe20008000000 */
[----:B------:R1:W-:Y:S01]  /*4970*/  STL [R1+0x970], R16 ;  /* 0x0009701001007387 */ /* 0x0003e20000100800 */
[C---:B----4-:R-:W-:Y:S02]  /*4980*/  IMAD R3, R2.reuse, 0x1f, RZ ;  /* 0x0000001f02037824 */ /* 0x050fe400078e02ff */
[----:B------:R-:W-:Y:S01]  /*4990*/  IMAD.SHL.U32 R9, R2, 0x20, RZ ;  /* 0x0000002002097824 */ /* 0x000fe200078e00ff */
[----:B------:R-:W-:Y:S01]  /*49a0*/  LDGSTS.E [R5], desc[UR16][R108.64], !P3 ;  /* 0x000000006c057fae */ /* 0x000fe2000d921850 */
[----:B------:R-:W-:-:S03]  /*49b0*/  IMAD.WIDE R86, R3, 0x4, R6 ;  /* 0x0000000403567825 */ /* 0x000fc600078e0206 */
[----:B------:R-:W-:Y:S01]  /*49c0*/  LDGSTS.E [R5+0x4000], desc[UR16][R114.64], !P3 ;  /* 0x0400000072057fae */ /* 0x000fe2000d921850 */
        /* <DEDUP_REMOVED lines=8> */
[----:B--2---:R-:W-:Y:S01]  /*4a50*/  VIADD R0, R8, 0xffffffde ;  /* 0xffffffde08007836 */ /* 0x004fe20000000000 */
[----:B------:R-:W-:Y:S01]  /*4a60*/  IADD3 R8, R82, UR12, RZ ;  /* 0x0000000c52087c10 */ /* 0x000fe2000fffe0ff */
[----:B------:R-:W-:Y:S01]  /*4a70*/  IMAD.WIDE R90, R13, 0x4, R238 ;  /* 0x000000040d5a7825 */ /* 0x000fe200078e02ee */
[----:B------:R-:W-:Y:S02]  /*4a80*/  LDGSTS.E [R5+0x8004], desc[UR16][R100.64], !P4 ;  /* 0x0800400064057fae */ /* 0x000fe4000e121850 */
[----:B------:R-:W-:Y:S01]  /*4a90*/  ISETP.GE.U32.AND P3, PT, R0, 0x7fffffbf, PT ;  /* 0x7fffffbf0000780c */ /* 0x000fe20003f66070 */
[C---:B------:R-:W-:Y:S01]  /*4aa0*/  IMAD.WIDE R82, R3.reuse, 0x4, R234 ;  /* 0x0000000403527825 */ /* 0x040fe200078e02ea */
[----:B------:R-:W-:Y:S03]  /*4ab0*/  LDGSTS.E [R5+0xc004], desc[UR16][R96.64], !P4 ;  /* 0x0c00400060057fae */ /* 0x000fe6000e121850 */
[C---:B------:R-:W-:Y:S01]  /*4ac0*/  IMAD.WIDE R84, R3.reuse, 0x4, R236 ;  /* 0x0000000403547825 */ /* 0x040fe200078e02ec */
[----:B------:R-:W-:Y:S03]  /*4ad0*/  LDGSTS.E [R5+0x8], desc[UR16][R88.64], !P0 ;  /* 0x0000800058057fae */ /* 0x000fe6000c121850 */
[----:B------:R-:W-:Y:S01]  /*4ae0*/  IMAD.WIDE R240, R3, 0x4, R238 ;  /* 0x0000000403f07825 */ /* 0x000fe200078e02ee */
[----:B------:R-:W-:Y:S03]  /*4af0*/  LDGSTS.E [R5+0x4008], desc[UR16][R94.64], !P0 ;  /* 0x040080005e057fae */ /* 0x000fe6000c121850 */
[----:B------:R-:W-:Y:S01]  /*4b00*/  VIADD R0, R16, UR12 ;  /* 0x0000000c10007c36 */ /* 0x000fe20008000000 */
[----:B------:R-:W-:Y:S04]  /*4b10*/  LDGSTS.E [R5+0x8008], desc[UR16][R92.64], !P0 ;  /* 0x080080005c057fae */ /* 0x000fe8000c121850 */
[----:B------:R-:W-:Y:S01]  /*4b20*/  STL [R1+0x584], R13 ;  /* 0x0005840d01007387 */ /* 0x000fe20000100800 */
[----:B------:R-:W-:Y:S01]  /*4b30*/  IMAD.WIDE R236, R9, 0x4, R236 ;  /* 0x0000000409ec7825 */ /* 0x000fe200078e02ec */
[----:B-1----:R-:W1:Y:S02]  /*4b40*/  LDC R16, c[0x0][0x230] ;  /* 0x00008c00ff107b82 */ /* 0x002e640000000800 */
[----:B------:R-:W-:Y:S04]  /*4b50*/  LDGSTS.E [R5+0xc008], desc[UR16][R90.64], !P0 ;  /* 0x0c0080005a057fae */ /* 0x000fe8000c121850 */
[----:B------:R-:W-:Y:S04]  /*4b60*/  LDGSTS.E [R5+0xc], desc[UR16][R86.64], !P2 ;  /* 0x0000c00056057fae */ /* 0x000fe8000d121850 */
[----:B------:R-:W-:Y:S04]  /*4b70*/  LDGSTS.E [R5+0x400c], desc[UR16][R82.64], !P2 ;  /* 0x0400c00052057fae */ /* 0x000fe8000d121850 */
[----:B------:R-:W-:Y:S04]  /*4b80*/  LDGSTS.E [R5+0x800c], desc[UR16][R84.64], !P2 ;  /* 0x0800c00054057fae */ /* 0x000fe8000d121850 */
[----:B------:R-:W-:Y:S04]  /*4b90*/  LDGSTS.E [R5+0xc00c], desc[UR16][R240.64], !P2 ;  /* 0x0c00c000f0057fae */ /* 0x000fe8000d121850 */
[----:B------:R-:W0:Y:S04]  /*4ba0*/  LDGDEPBAR ;  /* 0x00000000000079af */ /* 0x000e280000000000 */
[----:B------:R-:W-:Y:S04]  /*4bb0*/  LDGSTS.E [R8+0x30000], desc[UR16][R36.64], P6 ;  /* 0x3000000024087fae */ /* 0x000fe8000b121850 */
        /* <DEDUP_REMOVED lines=31> */
[----:B------:R-:W0:Y:S01]  /*4db0*/  LDGDEPBAR ;  /* 0x00000000000079af */ /* 0x000e220000000000 */
[----:B------:R-:W-:Y:S06]  /*4dc0*/  BAR.SYNC.DEFER_BLOCKING 0x0 ;  /* 0x0000000000007b1d */ /* 0x000fec0000010000 */
[----:B------:R2:W-:Y:S04]  /*4dd0*/  STL [R1+0x578], R3 ;  /* 0x0005780301007387 */ /* 0x0005e80000100800 */
[----:B------:R-:W4:Y:S01]  /*4de0*/  LDL.LU.64 R250, [R1+0x130] ;  /* 0x0001300001fa7983 */ /* 0x000f220000300a00 */
[----:B---3--:R-:W-:-:S03]  /*4df0*/  VIADD R12, R12, 0xffffffdd ;  /* 0xffffffdd0c0c7836 */ /* 0x008fc60000000000 */
[----:B------:R-:W-:Y:S01]  /*4e00*/  @!PT LDS RZ, [RZ] ;  /* 0x00000000fffff984 */ /* 0x000fe20000000800 */
[----:B------:R-:W-:Y:S01]  /*4e10*/  @!PT LDS RZ, [RZ] ;  /* 0x00000000fffff984 */ /* 0x000fe20000000800 */
[----:B------:R-:W-:Y:S01]  /*4e20*/  @!PT LDS RZ, [RZ] ;  /* 0x00000000fffff984 */ /* 0x000fe20000000800 */
[----:B------:R3:W-:Y:S01]  /*4e30*/  LDGSTS.E [R242+0x10000], desc[UR16][R228.64], !P5 ;  /* 0x10000000e4f27fae */ /* 0x0007e2000e921850 */
[C---:B------:R-:W-:Y:S01]  /*4e40*/  IMAD.WIDE R238, R9.reuse, 0x4, R238 ;  /* 0x0000000409ee7825 */ /* 0x040fe200078e02ee */
[----:B--2---:R-:W2:Y:S03]  /*4e50*/  LDC R3, c[0x0][0x230] ;  /* 0x00008c00ff037b82 */ /* 0x004ea60000000800 */
[----:B---3--:R-:W-:Y:S02]  /*4e60*/  IMAD.WIDE R228, R9, 0x4, R234 ;  /* 0x0000000409e47825 */ /* 0x008fe400078e02ea */
[----:B------:R-:W3:Y:S01]  /*4e70*/  LDL.LU.64 R234, [R1+0x158] ;  /* 0x0001580001ea7983 */ /* 0x000ee20000300a00 */
[----:B------:R-:W-:-:S03]  /*4e80*/  ISETP.GE.U32.AND P0, PT, R12, 0x7fffffbe, PT ;  /* 0x7fffffbe0c00780c */ /* 0x000fc60003f06070 */
[----:B------:R-:W-:Y:S04]  /*4e90*/  LDGSTS.E [R242+0x14000], desc[UR16][R228.64], !P5 ;  /* 0x14000000e4f27fae */ /* 0x000fe8000e921850 */
[----:B------:R1:W-:Y:S04]  /*4ea0*/  LDGSTS.E [R242+0x18000], desc[UR16][R236.64], !P5 ;  /* 0x18000000ecf27fae */ /* 0x0003e8000e921850 */
[----:B------:R1:W-:Y:S04]  /*4eb0*/  LDGSTS.E [R242+0x1c000], desc[UR16][R238.64], !P5 ;  /* 0x1c000000eef27fae */ /* 0x0003e8000e921850 */
[----:B------:R-:W2:Y:S04]  /*4ec0*/  LDL.LU.64 R228, [R1+0x9d0] ;  /* 0x0009d00001e47983 */ /* 0x000ea80000300a00 */
[----:B------:R-:W1:Y:S04]  /*4ed0*/  LDL.LU.64 R236, [R1+0x140] ;  /* 0x0001400001ec7983 */ /* 0x000e680000300a00 */
[----:B------:R-:W2:Y:S04]  /*4ee0*/  LDL.LU.64 R12, [R1+0x110] ;  /* 0x00011000010c7983 */ /* 0x000ea80000300a00 */
[----:B------:R-:W4:Y:S01]  /*4ef0*/  LDL.LU.64 R238, [R1+0x148] ;  /* 0x0001480001ee7983 */ /* 0x000f220000300a00 */
[----:B------:R-:W-:-:S04]  /*4f00*/  IMAD.WIDE R248, R9, 0x4, R248 ;  /* 0x0000000409f87825 */ /* 0x000fc800078e02f8 */
[----:B------:R-:W-:-:S05]  /*4f10*/  VIADD R14, R14, 0xffffffdc ;  /* 0xffffffdc0e0e7836 */ /* 0x000fca0000000000 */
[----:B------:R-:W-:Y:S01]  /*4f20*/  ISETP.GE.U32.AND P2, PT, R14, 0x7fffffbd, PT ;  /* 0x7fffffbd0e00780c */ /* 0x000fe20003f46070 */
[----:B---3--:R-:W-:-:S05]  /*4f30*/  IMAD.WIDE R234, R9, 0x4, R234 ;  /* 0x0000000409ea7825 */ /* 0x008fca00078e02ea */
[----:B------:R3:W-:Y:S04]  /*4f40*/  LDGSTS.E [R242+0x10004], desc[UR16][R234.64], !P3 ;  /* 0x10004000eaf27fae */ /* 0x0007e8000d921850 */
[----:B------:R-:W-:Y:S04]  /*4f50*/  LDGSTS.E [R242+0x14004], desc[UR16][R248.64], !P3 ;  /* 0x14004000f8f27fae */ /* 0x000fe8000d921850 */
[----:B------:R-:W3:Y:S01]  /*4f60*/  LDL.LU.64 R234, [R1+0x138] ;  /* 0x0001380001ea7983 */ /* 0x000ee20000300a00 */
[----:B-1----:R-:W-:-:S03]  /*4f70*/  IMAD.WIDE R236, R9, 0x4, R236 ;  /* 0x0000000409ec7825 */ /* 0x002fc600078e02ec */
[----:B------:R-:W2:Y:S01]  /*4f80*/  LDL.LU.64 R248, [R1+0x9c8] ;  /* 0x0009c80001f87983 */ /* 0x000ea20000300a00 */
[----:B----4-:R-:W-:-:S05]  /*4f90*/  IMAD.WIDE R238, R9, 0x4, R238 ;  /* 0x0000000409ee7825 */ /* 0x010fca00078e02ee */
[----:B------:R1:W-:Y:S04]  /*4fa0*/  LDGSTS.E [R242+0x18004], desc[UR16][R238.64], !P3 ;  /* 0x18004000eef27fae */ /* 0x0003e8000d921850 */
[----:B------:R4:W-:Y:S04]  /*4fb0*/  LDGSTS.E [R242+0x1c004], desc[UR16][R236.64], !P3 ;  /* 0x1c004000ecf27fae */ /* 0x0009e8000d921850 */
[----:B------:R-:W1:Y:S04]  /*4fc0*/  LDL.LU.64 R238, [R1+0x128] ;  /* 0x0001280001ee7983 */ /* 0x000e680000300a00 */
[----:B------:R-:W2:Y:S04]  /*4fd0*/  LDL.LU.64 R14, [R1+0xf0] ;  /* 0x0000f000010e7983 */ /* 0x000ea80000300a00 */
[----:B------:R-:W4:Y:S01]  /*4fe0*/  LDL.LU.64 R236, [R1+0x120] ;  /* 0x0001200001ec7983 */ /* 0x000f220000300a00 */
[----:B------:R-:W-:-:S04]  /*4ff0*/  IMAD.WIDE R250, R9, 0x4, R250 ;  /* 0x0000000409fa7825 */ /* 0x000fc800078e02fa */
[----:B---3--:R-:W-:-:S05]  /*5000*/  IMAD.WIDE R234, R9, 0x4, R234 ;  /* 0x0000000409ea7825 */ /* 0x008fca00078e02ea */
[----:B------:R3:W-:Y:S04]  /*5010*/  LDGSTS.E [R242+0x10008], desc[UR16][R234.64], !P0 ;  /* 0x10008000eaf27fae */ /* 0x0007e8000c121850 */
[----:B------:R-:W-:Y:S04]  /*5020*/  LDGSTS.E [R242+0x14008], desc[UR16][R250.64], !P0 ;  /* 0x14008000faf27fae */ /* 0x000fe8000c121850 */
[----:B------:R-:W3:Y:S01]  /*5030*/  LDL.LU.64 R234, [R1+0x118] ;  /* 0x0001180001ea7983 */ /* 0x000ee20000300a00 */
[----:B-1----:R-:W-:-:S05]  /*5040*/  IMAD.WIDE R238, R9, 0x4, R238 ;  /* 0x0000000409ee7825 */ /* 0x002fca00078e02ee */
[----:B------:R1:W-:Y:S01]  /*5050*/  LDGSTS.E [R242+0x18008], desc[UR16][R238.64], !P0 ;  /* 0x18008000eef27fae */ /* 0x0003e2000c121850 */
[----:B----4-:R-:W-:-:S05]  /*5060*/  IMAD.WIDE R236, R9, 0x4, R236 ;  /* 0x0000000409ec7825 */ /* 0x010fca00078e02ec */
[----:B------:R4:W-:Y:S04]  /*5070*/  LDGSTS.E [R242+0x1c008], desc[UR16][R236.64], !P0 ;  /* 0x1c008000ecf27fae */ /* 0x0009e8000c121850 */
[----:B------:R-:W1:Y:S04]  /*5080*/  LDL.LU.64 R238, [R1+0x108] ;  /* 0x0001080001ee7983 */ /* 0x000e680000300a00 */
[----:B------:R-:W4:Y:S04]  /*5090*/  LDL.LU.64 R250, [R1+0xd0] ;  /* 0x0000d00001fa7983 */ /* 0x000f280000300a00 */
[----:B------:R-:W4:Y:S01]  /*50a0*/  LDL.LU.64 R236, [R1+0x100] ;  /* 0x0001000001ec7983 */ /* 0x000f220000300a00 */
[----:B--2---:R-:W-:-:S04]  /*50b0*/  IMAD.WIDE R12, R9, 0x4, R12 ;  /* 0x00000004090c7825 */ /* 0x004fc800078e020c */
[----:B---3--:R-:W-:-:S05]  /*50c0*/  IMAD.WIDE R234, R9, 0x4, R234 ;  /* 0x0000000409ea7825 */ /* 0x008fca00078e02ea */
[----:B------:R-:W-:Y:S04]  /*50d0*/  LDGSTS.E [R242+0x1000c], desc[UR16][R234.64], !P2 ;  /* 0x1000c000eaf27fae */ /* 0x000fe8000d121850 */
[----:B------:R-:W-:Y:S04]  /*50e0*/  LDGSTS.E [R242+0x1400c], desc[UR16][R12.64], !P2 ;  /* 0x1400c0000cf27fae */ /* 0x000fe8000d121850 */
[----:B------:R-:W2:Y:S04]  /*50f0*/  LDL.LU.64 R234, [R1+0xf8] ;  /* 0x0000f80001ea7983 */ /* 0x000ea80000300a00 */
[----:B------:R-:W3:Y:S01]  /*5100*/  LDL.LU.64 R12, [R1+0xb0] ;  /* 0x0000b000010c7983 */ /* 0x000ee20000300a00 */
[----:B-1----:R-:W-:-:S05]  /*5110*/  IMAD.WIDE R238, R9, 0x4, R238 ;  /* 0x0000000409ee7825 */ /* 0x002fca00078e02ee */
[----:B------:R-:W-:Y:S01]  /*5120*/  LDGSTS.E [R242+0x1800c], desc[UR16][R238.64], !P2 ;  /* 0x1800c000eef27fae */ /* 0x000fe2000d121850 */
[----:B----4-:R-:W-:-:S05]  /*5130*/  IMAD.WIDE R236, R9, 0x4, R236 ;  /* 0x0000000409ec7825 */ /* 0x010fca00078e02ec */
[----:B------:R1:W-:Y:S04]  /*5140*/  LDGSTS.E [R242+0x1c00c], desc[UR16][R236.64], !P2 ;  /* 0x1c00c000ecf27fae */ /* 0x0003e8000d121850 */
[----:B------:R-:W4:Y:S04]  /*5150*/  LDL.LU.64 R238, [R1+0xe8] ;  /* 0x0000e80001ee7983 */ /* 0x000f280000300a00 */
[----:B------:R-:W3:Y:S01]  /*5160*/  LDL.LU.64 R236, [R1+0xe0] ;  /* 0x0000e00001ec7983 */ /* 0x000ee20000300a00 */
[----:B------:R-:W-:Y:S01]  /*5170*/  VIADD R3, R3, 0xffffffdb ;  /* 0xffffffdb03037836 */ /* 0x000fe20000000000 */
[----:B-1----:R-:W1:Y:S04]  /*5180*/  LDC R242, c[0x0][0x230] ;  /* 0x00008c00fff27b82 */ /* 0x002e680000000800 */
[----:B------:R-:W-:Y:S01]  /*5190*/  ISETP.GE.U32.AND P3, PT, R3, 0x7fffffbc, PT ;  /* 0x7fffffbc0300780c */ /* 0x000fe20003f66070 */
[----:B------:R-:W-:-:S03]  /*51a0*/  IMAD.WIDE R14, R9, 0x4, R14 ;  /* 0x00000004090e7825 */ /* 0x000fc600078e020e */
[----:B------:R-:W1:Y:S01]  /*51b0*/  LDC R3, c[0x0][0x230] ;  /* 0x00008c00ff037b82 */ /* 0x000e620000000800 */
[----:B--2---:R-:W-:-:S08]  /*51c0*/  IMAD.WIDE R234, R9, 0x4, R234 ;  /* 0x0000000409ea7825 */ /* 0x004fd000078e02ea */
[----:B------:R2:W-:Y:S04]  /*51d0*/  LDGSTS.E [R243+0x10000], desc[UR16][R234.64], !P3 ;  /* 0x10000000eaf37fae */ /* 0x0005e8000d921850 */
[----:B------:R-:W-:Y:S04]  /*51e0*/  LDGSTS.E [R243+0x14000], desc[UR16][R14.64], !P3 ;  /* 0x140000000ef37fae */ /* 0x000fe8000d921850 */
[----:B------:R-:W2:Y:S04]  /*51f0*/  LDL.LU.64 R234, [R1+0xd8] ;  /* 0x0000d80001ea7983 */ /* 0x000ea80000300a00 */
[----:B------:R-:W2:Y:S01]  /*5200*/  LDL.LU.64 R14, [R1+0x90] ;  /* 0x00009000010e7983 */ /* 0x000ea20000300a00 */
[----:B----4-:R-:W-:-:S05]  /*5210*/  IMAD.WIDE R238, R9, 0x4, R238 ;  /* 0x0000000409ee7825 */ /* 0x010fca00078e02ee */
[----:B------:R4:W-:Y:S01]  /*5220*/  LDGSTS.E [R243+0x18000], desc[UR16][R238.64], !P3 ;  /* 0x18000000eef37fae */ /* 0x0009e2000d921850 */
[----:B---3--:R-:W-:-:S05]  /*5230*/  IMAD.WIDE R236, R9, 0x4, R236 ;  /* 0x0000000409ec7825 */ /* 0x008fca00078e02ec */
[----:B------:R3:W-:Y:S04]  /*5240*/  LDGSTS.E [R243+0x1c000], desc[UR16][R236.64], !P3 ;  /* 0x1c000000ecf37fae */ /* 0x0007e8000d921850 */
[----:B------:R-:W4:Y:S04]  /*5250*/  LDL.LU.64 R238, [R1+0xc8] ;  /* 0x0000c80001ee7983 */ /* 0x000f280000300a00 */
[----:B------:R-:W3:Y:S01]  /*5260*/  LDL.LU.64 R236, [R1+0xc0] ;  /* 0x0000c00001ec7983 */ /* 0x000ee20000300a00 */
[----:B------:R-:W-:-:S05]  /*5270*/  VIADD R16, R16, 0xffffffda ;  /* 0xffffffda10107836 */ /* 0x000fca0000000000 */
[----:B------:R-:W-:Y:S01]  /*5280*/  ISETP.GE.U32.AND P0, PT, R16, 0x7fffffbb, PT ;  /* 0x7fffffbb1000780c */ /* 0x000fe20003f06070 */
[C---:B------:R-:W-:Y:S01]  /*5290*/  IMAD.WIDE R250, R9.reuse, 0x4, R250 ;  /* 0x0000000409fa7825 */ /* 0x040fe200078e02fa */
[----:B------:R-:W1:Y:S03]  /*52a0*/  LDC R16, c[0x0][0x230] ;  /* 0x00008c00ff107b82 */ /* 0x000e660000000800 */
        /* <DEDUP_REMOVED lines=11> */
[----:B-1----:R-:W-:-:S05]  /*5360*/  VIADD R242, R242, 0xffffffd9 ;  /* 0xffffffd9f2f27836 */ /* 0x002fca0000000000 */
[----:B------:R-:W-:Y:S01]  /*5370*/  ISETP.GE.U32.AND P2, PT, R242, 0x7fffffba, PT ;  /* 0x7fffffbaf200780c */ /* 0x000fe20003f46070 */
[----:B------:R-:W-:-:S04]  /*5380*/  IMAD.WIDE R12, R9, 0x4, R12 ;  /* 0x00000004090c7825 */ /* 0x000fc800078e020c */
[----:B--2---:R-:W-:-:S08]  /*5390*/  IMAD.WIDE R234, R9, 0x4, R234 ;  /* 0x0000000409ea7825 */ /* 0x004fd000078e02ea */
[----:B------:R1:W-:Y:S04]  /*53a0*/  LDGSTS.E [R243+0x10008], desc[UR16][R234.64], !P2 ;  /* 0x10008000eaf37fae */ /* 0x0003e8000d121850 */
[----:B------:R-:W-:Y:S04]  /*53b0*/  LDGSTS.E [R243+0x14008], desc[UR16][R12.64], !P2 ;  /* 0x140080000cf37fae */ /* 0x000fe8000d121850 */
[----:B------:R-:W1:Y:S04]  /*53c0*/  LDL.LU.64 R234, [R1+0x98] ;  /* 0x0000980001ea7983 */ /* 0x000e680000300a00 */
[----:B------:R-:W2:Y:S01]  /*53d0*/  LDL.LU.64 R12, [R1+0x9b8] ;  /* 0x0009b800010c7983 */ /* 0x000ea20000300a00 */
[----:B----4-:R-:W-:-:S05]  /*53e0*/  IMAD.WIDE R238, R9, 0x4, R238 ;  /* 0x0000000409ee7825 */ /* 0x010fca00078e02ee */
[----:B------:R4:W-:Y:S01]  /*53f0*/  LDGSTS.E [R243+0x18008], desc[UR16][R238.64], !P2 ;  /* 0x18008000eef37fae */ /* 0x0009e2000d121850 */
[----:B---3--:R-:W-:-:S05]  /*5400*/  IMAD.WIDE R236, R9, 0x4, R236 ;  /* 0x0000000409ec7825 */ /* 0x008fca00078e02ec */
[----:B------:R3:W-:Y:S04]  /*5410*/  LDGSTS.E [R243+0x1c008], desc[UR16][R236.64], !P2 ;  /* 0x1c008000ecf37fae */ /* 0x0007e8000d121850 */
[----:B------:R-:W4:Y:S04]  /*5420*/  LDL.LU.64 R238, [R1+0x88] ;  /* 0x0000880001ee7983 */ /* 0x000f280000300a00 */
[----:B------:R-:W3:Y:S01]  /*5430*/  LDL.LU.64 R236, [R1+0x80] ;  /* 0x0000800001ec7983 */ /* 0x000ee20000300a00 */
[----:B------:R-:W-:Y:S02]  /*5440*/  VIADD R242, R3, 0xffffffd8 ;  /* 0xffffffd803f27836 */ /* 0x000fe40000000000 */
[----:B------:R-:W-:Y:S01]  /*5450*/  IMAD.WIDE R14, R9, 0x4, R14 ;  /* 0x00000004090e7825 */ /* 0x000fe200078e020e */
[----:B------:R-:W2:Y:S02]  /*5460*/  LDC R3, c[0x0][0x230] ;  /* 0x00008c00ff037b82 */ /* 0x000ea40000000800 */
[----:B------:R-:W-:Y:S01]  /*5470*/  ISETP.GE.U32.AND P3, PT, R242, 0x7fffffb9, PT ;  /* 0x7fffffb9f200780c */ /* 0x000fe20003f66070 */
[----:B------:R-:W-:-:S05]  /*5480*/  VIADD R242, R16, 0xffffffd7 ;  /* 0xffffffd710f27836 */ /* 0x000fca0000000000 */
[----:B------:R-:W-:Y:S01]  /*5490*/  ISETP.GE.U32.AND P0, PT, R242, 0x7fffffb8, PT ;  /* 0x7fffffb8f200780c */ /* 0x000fe20003f06070 */
[----:B------:R-:W2:Y:S08]  /*54a0*/  LDC R16, c[0x0][0x230] ;  /* 0x00008c00ff107b82 */ /* 0x000eb00000000800 */
[----:B------:R-:W1:Y:S02]  /*54b0*/  LDC R242, c[0x0][0x230] ;  /* 0x00008c00fff27b82 */ /* 0x000e640000000800 */
[----:B-1----:R-:W-:-:S05]  /*54c0*/  VIADD R242, R242, 0xffffffd6 ;  /* 0xffffffd6f2f27836 */ /* 0x002fca0000000000 */
[----:B------:R-:W-:Y:S01]  /*54d0*/  ISETP.GE.U32.AND P2, PT, R242, 0x7fffffb7, PT ;  /* 0x7fffffb7f200780c */ /* 0x000fe20003f46070 */
[----:B------:R-:W-:-:S05]  /*54e0*/  IMAD.WIDE R234, R9, 0x4, R234 ;  /* 0x0000000409ea7825 */ /* 0x000fca00078e02ea */
        /* <DEDUP_REMOVED lines=9> */
[----:B------:R-:W3:Y:S04]  /*5580*/  LDL.LU.64 R242, [R1+0x70] ;  /* 0x0000700001f27983 */ /* 0x000ee80000300a00 */
[----:B------:R-:W2:Y:S01]  /*5590*/  LDL.LU.64 R236, [R1+0x60] ;  /* 0x0000600001ec7983 */ /* 0x000ea20000300a00 */
[----:B-1----:R-:W-:-:S05]  /*55a0*/  IMAD.WIDE R234, R9, 0x4, R234 ;  /* 0x0000000409ea7825 */ /* 0x002fca00078e02ea */
[----:B------:R1:W-:Y:S04]  /*55b0*/  LDGSTS.E [R19+0x10000], desc[UR16][R234.64], !P0 ;  /* 0x10000000ea137fae */ /* 0x0003e8000c121850 */
[----:B------:R-:W1:Y:S01]  /*55c0*/  LDL.LU.64 R234, [R1+0x58] ;  /* 0x0000580001ea7983 */ /* 0x000e620000300a00 */
[----:B----4-:R-:W-:-:S04]  /*55d0*/  IMAD.WIDE R238, R9, 0x4, R238 ;  /* 0x0000000409ee7825 */ /* 0x010fc800078e02ee */
[----:B---3--:R-:W-:-:S05]  /*55e0*/  IMAD.WIDE R242, R9, 0x4, R242 ;  /* 0x0000000409f27825 */ /* 0x008fca00078e02f2 */
[----:B------:R3:W-:Y:S04]  /*55f0*/  LDGSTS.E [R19+0x14000], desc[UR16][R242.64], !P0 ;  /* 0x14000000f2137fae */ /* 0x0007e8000c121850 */
[----:B------:R4:W-:Y:S04]  /*5600*/  LDGSTS.E [R19+0x18000], desc[UR16][R238.64], !P0 ;  /* 0x18000000ee137fae */ /* 0x0009e8000c121850 */
[----:B------:R-:W3:Y:S04]  /*5610*/  LDL.LU.64 R242, [R1+0x50] ;  /* 0x0000500001f27983 */ /* 0x000ee80000300a00 */
[----:B------:R-:W4:Y:S01]  /*5620*/  LDL.LU.64 R238, [R1+0x48] ;  /* 0x0000480001ee7983 */ /* 0x000f220000300a00 */
[----:B--2---:R-:W-:-:S02]  /*5630*/  VIADD R3, R3, 0xffffffd5 ;  /* 0xffffffd503037836 */ /* 0x004fc40000000000 */
[----:B------:R-:W-:-:S03]  /*5640*/  IMAD.WIDE R236, R9, 0x4, R236 ;  /* 0x0000000409ec7825 */ /* 0x000fc600078e02ec */
[----:B------:R-:W-:Y:S02]  /*5650*/  ISETP.GE.U32.AND P3, PT, R3, 0x7fffffb6, PT ;  /* 0x7fffffb60300780c */ /* 0x000fe40003f66070 */
[----:B------:R-:W2:Y:S04]  /*5660*/  LDL.LU R3, [R1+0x9ac] ;  /* 0x0009ac0001037983 */ /* 0x000ea80000300800 */
[----:B------:R4:W-:Y:S04]  /*5670*/  LDGSTS.E [R19+0x1c000], desc[UR16][R236.64], !P0 ;  /* 0x1c000000ec137fae */ /* 0x0009e8000c121850 */
[----:B------:R-:W2:Y:S01]  /*5680*/  LDL.LU.64 R236, [R1+0x40] ;  /* 0x0000400001ec7983 */ /* 0x000ea20000300a00 */
[----:B-1----:R-:W-:-:S05]  /*5690*/  IMAD.WIDE R234, R9, 0x4, R234 ;  /* 0x0000000409ea7825 */ /* 0x002fca00078e02ea */
[----:B------:R1:W-:Y:S04]  /*56a0*/  LDGSTS.E [R19+0x10004], desc[UR16][R234.64], !P2 ;  /* 0x10004000ea137fae */ /* 0x0003e8000d121850 */
[----:B------:R-:W1:Y:S01]  /*56b0*/  LDL.LU.64 R234, [R1+0x38] ;  /* 0x0000380001ea7983 */ /* 0x000e620000300a00 */
[----:B---3--:R-:W-:-:S04]  /*56c0*/  IMAD.WIDE R242, R9, 0x4, R242 ;  /* 0x0000000409f27825 */ /* 0x008fc800078e02f2 */
[----:B----4-:R-:W-:Y:S01]  /*56d0*/  IMAD.WIDE R238, R9, 0x4, R238 ;  /* 0x0000000409ee7825 */ /* 0x010fe200078e02ee */
[----:B------:R3:W-:Y:S04]  /*56e0*/  LDGSTS.E [R19+0x14004], desc[UR16][R242.64], !P2 ;  /* 0x14004000f2137fae */ /* 0x0007e8000d121850 */
[----:B------:R4:W-:Y:S04]  /*56f0*/  LDGSTS.E [R19+0x18004], desc[UR16][R238.64], !P2 ;  /* 0x18004000ee137fae */ /* 0x0009e8000d121850 */
[----:B------:R-:W3:Y:S04]  /*5700*/  LDL.LU.64 R242, [R1+0x30] ;  /* 0x0000300001f27983 */ /* 0x000ee80000300a00 */
[----:B------:R-:W4:Y:S01]  /*5710*/  LDL.LU.64 R238, [R1+0x28] ;  /* 0x0000280001ee7983 */ /* 0x000f220000300a00 */
[----:B------:R-:W-:-:S02]  /*5720*/  VIADD R16, R16, 0xffffffd4 ;  /* 0xffffffd410107836 */ /* 0x000fc40000000000 */
[----:B--2---:R-:W-:-:S03]  /*5730*/  IMAD.WIDE R236, R9, 0x4, R236 ;  /* 0x0000000409ec7825 */ /* 0x004fc600078e02ec */
[----:B------:R-:W-:Y:S02]  /*5740*/  ISETP.GE.U32.AND P0, PT, R16, 0x7fffffb5, PT ;  /* 0x7fffffb51000780c */ /* 0x000fe40003f06070 */
[----:B------:R-:W5:Y:S04]  /*5750*/  LDL.LU R16, [R1+0x9a8] ;  /* 0x0009a80001107983 */ /* 0x000f680000300800 */
[----:B------:R-:W-:Y:S04]  /*5760*/  LDGSTS.E [R19+0x1c004], desc[UR16][R236.64], !P2 ;  /* 0x1c004000ec137fae */ /* 0x000fe8000d121850 */
[----:B------:R-:W2:Y:S01]  /*5770*/  LDL.LU.64 R236, [R1+0x20] ;  /* 0x0000200001ec7983 */ /* 0x000ea20000300a00 */
[----:B-1----:R-:W-:-:S05]  /*5780*/  IMAD.WIDE R234, R9, 0x4, R234 ;  /* 0x0000000409ea7825 */ /* 0x002fca00078e02ea */
[----:B------:R-:W-:Y:S04]  /*5790*/  LDGSTS.E [R19+0x10008], desc[UR16][R234.64], !P3 ;  /* 0x10008000ea137fae */ /* 0x000fe8000d921850 */
[----:B------:R-:W2:Y:S01]  /*57a0*/  LDL.LU.64 R234, [R1+0x18] ;  /* 0x0000180001ea7983 */ /* 0x000ea20000300a00 */
[----:B---3--:R-:W-:-:S04]  /*57b0*/  IMAD.WIDE R242, R9, 0x4, R242 ;  /* 0x0000000409f27825 */ /* 0x008fc800078e02f2 */
[C---:B----4-:R-:W-:Y:S01]  /*57c0*/  IMAD.WIDE R238, R9.reuse, 0x4, R238 ;  /* 0x0000000409ee7825 */ /* 0x050fe200078e02ee */
[----:B------:R1:W-:Y:S04]  /*57d0*/  LDGSTS.E [R19+0x14008], desc[UR16][R242.64], !P3 ;  /* 0x14008000f2137fae */ /* 0x0003e8000d921850 */
[----:B------:R-:W-:Y:S01]  /*57e0*/  LDGSTS.E [R19+0x18008], desc[UR16][R238.64], !P3 ;  /* 0x18008000ee137fae */ /* 0x000fe2000d921850 */
[----:B-1----:R-:W1:Y:S03]  /*57f0*/  LDC R243, c[0x0][0x230] ;  /* 0x00008c00fff37b82 */ /* 0x002e660000000800 */
[----:B------:R-:W3:Y:S05]  /*5800*/  LDL.LU.64 R238, [R1+0x10] ;  /* 0x0000100001ee7983 */ /* 0x000eea0000300a00 */
[----:B------:R-:W4:Y:S01]  /*5810*/  LDC R242, c[0x0][0x230] ;  /* 0x00008c00fff27b82 */ /* 0x000f220000000800 */
[----:B--2---:R-:W-:-:S05]  /*5820*/  IMAD.WIDE R236, R9, 0x4, R236 ;  /* 0x0000000409ec7825 */ /* 0x004fca00078e02ec */
[----:B------:R2:W-:Y:S02]  /*5830*/  LDGSTS.E [R19+0x1c008], desc[UR16][R236.64], !P3 ;  /* 0x1c008000ec137fae */ /* 0x0005e4000d921850 */
[----:B--2---:R-:W-:Y:S02]  /*5840*/  IMAD.WIDE R236, R9, 0x4, R14 ;  /* 0x0000000409ec7825 */ /* 0x004fe400078e020e */
[----:B------:R-:W5:Y:S02]  /*5850*/  LDL.LU.64 R14, [R1+0x9a0] ;  /* 0x0009a000010e7983 */ /* 0x000f640000300a00 */
[----:B-1----:R-:W-:-:S05]  /*5860*/  VIADD R243, R243, 0xffffffd3 ;  /* 0xffffffd3f3f37836 */ /* 0x002fca0000000000 */
[----:B------:R-:W-:Y:S02]  /*5870*/  ISETP.GE.U32.AND P2, PT, R243, 0x7fffffb4, PT ;  /* 0x7fffffb4f300780c */ /* 0x000fe40003f46070 */
[----:B------:R-:W1:Y:S01]  /*5880*/  LDC R243, c[0x0][0x230] ;  /* 0x00008c00fff37b82 */ /* 0x000e620000000800 */
[----:B------:R-:W-:-:S04]  /*5890*/  IMAD.WIDE R250, R9, 0x4, R250 ;  /* 0x0000000409fa7825 */ /* 0x000fc800078e02fa */
[----:B------:R-:W-:-:S04]  /*58a0*/  IMAD.WIDE R248, R9, 0x4, R248 ;  /* 0x0000000409f87825 */ /* 0x000fc800078e02f8 */
[----:B------:R-:W-:-:S04]  /*58b0*/  IMAD.WIDE R228, R9, 0x4, R228 ;  /* 0x0000000409e47825 */ /* 0x000fc800078e02e4 */
[----:B----4-:R-:W-:-:S05]  /*58c0*/  VIADD R242, R242, 0xffffffd2 ;  /* 0xffffffd2f2f27836 */ /* 0x010fca0000000000 */
[----:B------:R-:W-:Y:S01]  /*58d0*/  ISETP.GE.U32.AND P3, PT, R242, 0x7fffffb3, PT ;  /* 0x7fffffb3f200780c */ /* 0x000fe20003f66070 */
[----:B------:R-:W-:-:S04]  /*58e0*/  IMAD.WIDE R232, R9, 0x4, R232 ;  /* 0x0000000409e87825 */ /* 0x000fc800078e02e8 */
        /* <DEDUP_REMOVED lines=8> */
[----:B------:R-:W-:-:S05]  /*5970*/  IMAD.WIDE R234, R9, 0x4, R234 ;  /* 0x0000000409ea7825 */ /* 0x000fca00078e02ea */
[----:B------:R2:W-:Y:S02]  /*5980*/  LDGSTS.E [R19+0x1000c], desc[UR16][R234.64], !P0 ;  /* 0x1000c000ea137fae */ /* 0x0005e4000c121850 */
[C---:B--2---:R-:W-:Y:S02]  /*5990*/  IMAD.WIDE R234, R9.reuse, 0x4, R12 ;  /* 0x0000000409ea7825 */ /* 0x044fe400078e020c */
[----:B------:R-:W5:Y:S04]  /*59a0*/  LDL.LU.64 R12, [R1+0x998] ;  /* 0x00099800010c7983 */ /* 0x000f680000300a00 */
[----:B------:R2:W-:Y:S04]  /*59b0*/  STL [R1+0x400], RZ ;  /* 0x000400ff01007387 */ /* 0x0005e80000100800 */
        /* <DEDUP_REMOVED lines=101> */
[----:B------:R2:W-:Y:S01]  /*6010*/  STL [R1+0x398], RZ ;  /* 0x000398ff01007387 */ /* 0x0005e20000100800 */
[----:B---3--:R-:W-:-:S03]  /*6020*/  IMAD.WIDE R238, R9, 0x4, R238 ;  /* 0x0000000409ee7825 */ /* 0x008fc600078e02ee */
        /* <DEDUP_REMOVED lines=8> */
[----:B------:R3:W-:Y:S04]  /*60b0*/  LDGSTS.E [R19+0x1400c], desc[UR16][R238.64], !P0 ;  /* 0x1400c000ee137fae */ /* 0x0007e8000c121850 */
[----:B------:R2:W-:Y:S04]  /*60c0*/  STL [R1+0x3bc], RZ ;  /* 0x0003bcff01007387 */ /* 0x0005e80000100800 */
[----:B------:R2:W-:Y:S01]  /*60d0*/  STL [R1+0x3c0], RZ ;  /* 0x0003c0ff01007387 */ /* 0x0005e20000100800 */
[----:B---3--:R-:W3:Y:S03]  /*60e0*/  LDC R239, c[0x0][0x230] ;  /* 0x00008c00ffef7b82 */ /* 0x008ee60000000800 */
        /* <DEDUP_REMOVED lines=10> */
[----:B------:R-:W-:Y:S04]  /*6190*/  LDGSTS.E [R19+0x1800c], desc[UR16][R236.64], !P0 ;  /* 0x1800c000ec137fae */ /* 0x000fe8000c121850 */
[----:B------:R2:W-:Y:S04]  /*61a0*/  STL [R1+0x3ec], RZ ;  /* 0x0003ecff01007387 */ /* 0x0005e80000100800 */
[----:B------:R4:W-:Y:S04]  /*61b0*/  LDGSTS.E [R19+0x1c00c], desc[UR16][R234.64], !P0 ;  /* 0x1c00c000ea137fae */ /* 0x0009e8000c121850 */
[----:B------:R2:W-:Y:S04]  /*61c0*/  STL [R1+0x3f0], RZ ;  /* 0x0003f0ff01007387 */ /* 0x0005e80000100800 */
[----:B------:R2:W-:Y:S01]  /*61d0*/  STL [R1+0x3f4], RZ ;  /* 0x0003f4ff01007387 */ /* 0x0005e20000100800 */
[----:B----4-:R-:W4:Y:S03]  /*61e0*/  LDC R234, c[0x0][0x230] ;  /* 0x00008c00ffea7b82 */ /* 0x010f260000000800 */
[----:B------:R2:W-:Y:S04]  /*61f0*/  STL [R1+0x3f8], RZ ;  /* 0x0003f8ff01007387 */ /* 0x0005e80000100800 */
[----:B------:R2:W-:Y:S04]  /*6200*/  STL [R1+0x3fc], RZ ;  /* 0x0003fcff01007387 */ /* 0x0005e80000100800 */
[----:B------:R-:W-:Y:S04]  /*6210*/  LDGSTS.E [R17+0x10000], desc[UR16][R250.64], !P2 ;  /* 0x10000000fa117fae */ /* 0x000fe8000d121850 */
[----:B------:R2:W-:Y:S04]  /*6220*/  STL [R1+0x200], RZ ;  /* 0x000200ff01007387 */ /* 0x0005e80000100800 */
[----:B------:R-:W-:Y:S04]  /*6230*/  LDGSTS.E [R17+0x14000], desc[UR16][R248.64], !P2 ;  /* 0x14000000f8117fae */ /* 0x000fe8000d121850 */
[----:B------:R2:W-:Y:S04]  /*6240*/  STL [R1+0x204], RZ ;  /* 0x000204ff01007387 */ /* 0x0005e80000100800 */
[----:B------:R1:W-:Y:S04]  /*6250*/  LDGSTS.E [R17+0x18000], desc[UR16][R228.64], !P2 ;  /* 0x18000000e4117fae */ /* 0x0003e8000d121850 */
[----:B------:R2:W-:Y:S04]  /*6260*/  STL [R1+0x208], RZ ;  /* 0x000208ff01007387 */ /* 0x0005e80000100800 */
[----:B------:R2:W-:Y:S01]  /*6270*/  STL [R1+0x20c], RZ ;  /* 0x00020cff01007387 */ /* 0x0005e20000100800 */
[----:B-1----:R-:W1:Y:S03]  /*6280*/  LDC R228, c[0x0][0x230] ;  /* 0x00008c00ffe47b82 */ /* 0x002e660000000800 */
[----:B------:R2:W-:Y:S01]  /*6290*/  STL [R1+0x210], RZ ;  /* 0x000210ff01007387 */ /* 0x0005e20000100800 */
[----:B---3--:R-:W-:-:S03]  /*62a0*/  IADD3 R19, R239, -0x2f, RZ ;  /* 0xffffffd1ef137810 */ /* 0x008fc60007ffe0ff */
[----:B------:R2:W-:Y:S04]  /*62b0*/  STL [R1+0x214], RZ ;  /* 0x000214ff01007387 */ /* 0x0005e80000100800 */
[----:B------:R2:W-:Y:S04]  /*62c0*/  STL [R1+0x218], RZ ;  /* 0x000218ff01007387 */ /* 0x0005e80000100800 */
[----:B------:R2:W-:Y:S04]  /*62d0*/  STL [R1+0x21c], RZ ;  /* 0x00021cff01007387 */ /* 0x0005e80000100800 */
[----:B------:R2:W-:Y:S01]  /*62e0*/  STL [R1+0x220], RZ ;  /* 0x000220ff01007387 */ /* 0x0005e20000100800 */
[----:B------:R-:W-:-:S03]  /*62f0*/  ISETP.GE.U32.AND P0, PT, R19, 0x7fffffb2, PT ;  /* 0x7fffffb21300780c */ /* 0x000fc60003f06070 */
[----:B------:R2:W-:Y:S04]  /*6300*/  STL [R1+0x224], RZ ;  /* 0x000224ff01007387 */ /* 0x0005e80000100800 */
[----:B------:R2:W-:Y:S04]  /*6310*/  STL [R1+0x228], RZ ;  /* 0x000228ff01007387 */ /* 0x0005e80000100800 */
[----:B------:R2:W-:Y:S01]  /*6320*/  STL [R1+0x22c], RZ ;  /* 0x00022cff01007387 */ /* 0x0005e20000100800 */
[----:B------:R-:W-:-:S03]  /*6330*/  VIADD R19, R243, 0xffffffd0 ;  /* 0xffffffd0f3137836 */ /* 0x000fc60000000000 */
[----:B------:R2:W-:Y:S04]  /*6340*/  STL [R1+0x230], RZ ;  /* 0x000230ff01007387 */ /* 0x0005e80000100800 */
[----:B------:R2:W-:Y:S04]  /*6350*/  STL [R1+0x234], RZ ;  /* 0x000234ff01007387 */ /* 0x0005e80000100800 */
[----:B------:R2:W-:Y:S04]  /*6360*/  STL [R1+0x238], RZ ;  /* 0x000238ff01007387 */ /* 0x0005e80000100800 */
[----:B------:R2:W-:Y:S04]  /*6370*/  STL [R1+0x23c], RZ ;  /* 0x00023cff01007387 */ /* 0x0005e80000100800 */
[----:B------:R2:W-:Y:S04]  /*6380*/  STL [R1+0x240], RZ ;  /* 0x000240ff01007387 */ /* 0x0005e80000100800 */
[----:B------:R2:W-:Y:S04]  /*6390*/  STL [R1+0x244], RZ ;  /* 0x000244ff01007387 */ /* 0x0005e80000100800 */
[----:B------:R-:W-:Y:S01]  /*63a0*/  LDGSTS.E [R17+0x1c000], desc[UR16][R232.64], !P2 ;  /* 0x1c000000e8117fae */ /* 0x000fe2000d121850 */
[----:B------:R-:W-:-:S03]  /*63b0*/  ISETP.GE.U32.AND P2, PT, R19, 0x7fffffb1, PT ;  /* 0x7fffffb11300780c */ /* 0x000fc60003f46070 */
[----:B------:R2:W-:Y:S01]  /*63c0*/  STL [R1+0x248], RZ ;  /* 0x000248ff01007387 */ /* 0x0005e20000100800 */
[----:B----4-:R-:W-:-:S03]  /*63d0*/  VIADD R19, R234, 0xffffffcf ;  /* 0xffffffcfea137836 */ /* 0x010fc60000000000 */
[----:B------:R-:W-:Y:S04]  /*63e0*/  LDGSTS.E [R17+0x10004], desc[UR16][R230.64], !P3 ;  /* 0x10004000e6117fae */ /* 0x000fe8000d921850 */
[----:B------:R2:W-:Y:S04]  /*63f0*/  STL [R1+0x24c], RZ ;  /* 0x00024cff01007387 */ /* 0x0005e80000100800 */
[----:B------:R3:W-:Y:S04]  /*6400*/  LDGSTS.E [R17+0x14004], desc[UR16][R214.64], !P3 ;  /* 0x14004000d6117fae */ /* 0x0007e8000d921850 */
[----:B------:R2:W-:Y:S04]  /*6410*/  STL [R1+0x250], RZ ;  /* 0x000250ff01007387 */ /* 0x0005e80000100800 */
[----:B------:R2:W-:Y:S01]  /*6420*/  STL [R1+0x254], RZ ;  /* 0x000254ff01007387 */ /* 0x0005e20000100800 */
[----:B---3--:R-:W3:Y:S03]  /*6430*/  LDC R214, c[0x0][0x230] ;  /* 0x00008c00ffd67b82 */ /* 0x008ee60000000800 */
[----:B------:R2:W-:Y:S04]  /*6440*/  STL [R1+0x258], RZ ;  /* 0x000258ff01007387 */ /* 0x0005e80000100800 */
[----:B------:R-:W-:Y:S04]  /*6450*/  LDGSTS.E [R17+0x18004], desc[UR16][R222.64], !P3 ;  /* 0x18004000de117fae */ /* 0x000fe8000d921850 */
[----:B------:R2:W-:Y:S04]  /*6460*/  STL [R1+0x25c], RZ ;  /* 0x00025cff01007387 */ /* 0x0005e80000100800 */
[----:B------:R-:W-:Y:S01]  /*6470*/  LDGSTS.E [R17+0x1c004], desc[UR16][R226.64], !P3 ;  /* 0x1c004000e2117fae */ /* 0x000fe2000d921850 */
[----:B------:R-:W-:-:S03]  /*6480*/  ISETP.GE.U32.AND P3, PT, R19, 0x7fffffb0, PT ;  /* 0x7fffffb01300780c */ /* 0x000fc60003f66070 */
[----:B------:R2:W-:Y:S01]  /*6490*/  STL [R1+0x260], RZ ;  /* 0x000260ff01007387 */ /* 0x0005e20000100800 */
[----:B-1----:R-:W-:-:S03]  /*64a0*/  VIADD R19, R228, 0xffffffce ;  /* 0xffffffcee4137836 */ /* 0x002fc60000000000 */
[----:B------:R-:W-:Y:S04]  /*64b0*/  LDGSTS.E [R17+0x10008], desc[UR16][R224.64], !P0 ;  /* 0x10008000e0117fae */ /* 0x000fe8000c121850 */
[----:B------:R2:W-:Y:S04]  /*64c0*/  STL [R1+0x264], RZ ;  /* 0x000264ff01007387 */ /* 0x0005e80000100800 */
[----:B------:R1:W-:Y:S04]  /*64d0*/  LDGSTS.E [R17+0x14008], desc[UR16][R206.64], !P0 ;  /* 0x14008000ce117fae */ /* 0x0003e8000c121850 */
[----:B------:R2:W-:Y:S04]  /*64e0*/  STL [R1+0x268], RZ ;  /* 0x000268ff01007387 */ /* 0x0005e80000100800 */
[----:B------:R2:W-:Y:S01]  /*64f0*/  STL [R1+0x26c], RZ ;  /* 0x00026cff01007387 */ /* 0x0005e20000100800 */
[----:B-1----:R-:W1:Y:S03]  /*6500*/  LDC R206, c[0x0][0x230] ;  /* 0x00008c00ffce7b82 */ /* 0x002e660000000800 */
[----:B------:R2:W-:Y:S04]  /*6510*/  STL [R1+0x270], RZ ;  /* 0x000270ff01007387 */ /* 0x0005e80000100800 */
[----:B------:R2:W-:Y:S04]  /*6520*/  STL [R1+0x274], RZ ;  /* 0x000274ff01007387 */ /* 0x0005e80000100800 */
[----:B------:R-:W-:Y:S04]  /*6530*/  LDGSTS.E [R17+0x18008], desc[UR16][R216.64], !P0 ;  /* 0x18008000d8117fae */ /* 0x000fe8000c121850 */
[----:B------:R2:W-:Y:S04]  /*6540*/  STL [R1+0x278], RZ ;  /* 0x000278ff01007387 */ /* 0x0005e80000100800 */
[----:B------:R-:W-:Y:S01]  /*6550*/  LDGSTS.E [R17+0x1c008], desc[UR16][R220.64], !P0 ;  /* 0x1c008000dc117fae */ /* 0x000fe2000c121850 */
[----:B------:R-:W-:-:S02]  /*6560*/  ISETP.GE.U32.AND P0, PT, R19, 0x7fffffaf, PT ;  /* 0x7fffffaf1300780c */ /* 0x000fc40003f06070 */
[----:B------:R-:W4:Y:S01]  /*6570*/  LDC R19, c[0x0][0x230] ;  /* 0x00008c00ff137b82 */ /* 0x000f220000000800 */
[----:B------:R2:W-:Y:S04]  /*6580*/  STL [R1+0x27c], RZ ;  /* 0x00027cff01007387 */ /* 0x0005e80000100800 */
[----:B------:R2:W-:Y:S01]  /*6590*/  STL [R1+0x280], RZ ;  /* 0x000280ff01007387 */ /* 0x0005e20000100800 */
[----:B------:R-:W-:-:S03]  /*65a0*/  IMAD.WIDE R218, R9, 0x4, R218 ;  /* 0x0000000409da7825 */ /* 0x000fc600078e02da */
[----:B------:R2:W-:Y:S01]  /*65b0*/  STL [R1+0x284], RZ ;  /* 0x000284ff01007387 */ /* 0x0005e20000100800 */
[----:B------:R-:W-:-:S03]  /*65c0*/  IMAD.WIDE R198, R9, 0x4, R198 ;  /* 0x0000000409c67825 */ /* 0x000fc600078e02c6 */
[----:B------:R2:W-:Y:S01]  /*65d0*/  STL [R1+0x288], RZ ;  /* 0x000288ff01007387 */ /* 0x0005e20000100800 */
[----:B------:R-:W-:-:S03]  /*65e0*/  IMAD.WIDE R208, R9, 0x4, R208 ;  /* 0x0000000409d07825 */ /* 0x000fc600078e02d0 */
[----:B------:R2:W-:Y:S01]  /*65f0*/  STL [R1+0x28c], RZ ;  /* 0x00028cff01007387 */ /* 0x0005e20000100800 */
[----:B------:R-:W-:-:S03]  /*6600*/  IMAD.WIDE R212, R9, 0x4, R212 ;  /* 0x0000000409d47825 */ /* 0x000fc600078e02d4 */
[----:B------:R2:W-:Y:S04]  /*6610*/  STL [R1+0x290], RZ ;  /* 0x000290ff01007387 */ /* 0x0005e80000100800 */
[----:B------:R2:W-:Y:S04]  /*6620*/  STL [R1+0x294], RZ ;  /* 0x000294ff01007387 */ /* 0x0005e80000100800 */
[----:B------:R2:W-:Y:S04]  /*6630*/  STL [R1+0x298], RZ ;  /* 0x000298ff01007387 */ /* 0x0005e80000100800 */
[----:B------:R2:W-:Y:S04]  /*6640*/  STL [R1+0x29c], RZ ;  /* 0x00029cff01007387 */ /* 0x0005e80000100800 */
[----:B------:R2:W-:Y:S04]  /*6650*/  STL [R1+0x2a0], RZ ;  /* 0x0002a0ff01007387 */ /* 0x0005e80000100800 */
[----:B------:R-:W-:Y:S04]  /*6660*/  LDGSTS.E [R17+0x1000c], desc[UR16][R218.64], !P2 ;  /* 0x1000c000da117fae */ /* 0x000fe8000d121850 */
[----:B------:R2:W-:Y:S04]  /*6670*/  STL [R1+0x2a4], RZ ;  /* 0x0002a4ff01007387 */ /* 0x0005e80000100800 */
[----:B------:R-:W-:Y:S04]  /*6680*/  LDGSTS.E [R17+0x1400c], desc[UR16][R198.64], !P2 ;  /* 0x1400c000c6117fae */ /* 0x000fe8000d121850 */
[----:B------:R2:W-:Y:S04]  /*6690*/  STL [R1+0x2a8], RZ ;  /* 0x0002a8ff01007387 */ /* 0x0005e80000100800 */
[----:B------:R-:W-:Y:S04]  /*66a0*/  LDGSTS.E [R17+0x1800c], desc[UR16][R208.64], !P2 ;  /* 0x1800c000d0117fae */ /* 0x000fe8000d121850 */
[----:B------:R2:W-:Y:S01]  /*66b0*/  STL [R1+0x2ac], RZ ;  /* 0x0002acff01007387 */ /* 0x0005e20000100800 */
[----:B------:R-:W-:-:S03]  /*66c0*/  IMAD.WIDE R210, R9, 0x4, R210 ;  /* 0x0000000409d27825 */ /* 0x000fc600078e02d2 */
[----:B------:R3:W-:Y:S04]  /*66d0*/  LDGSTS.E [R17+0x1c00c], desc[UR16][R212.64], !P2 ;  /* 0x1c00c000d4117fae */ /* 0x0007e8000d121850 */
[----:B------:R2:W-:Y:S01]  /*66e0*/  STL [R1+0x2b0], RZ ;  /* 0x0002b0ff01007387 */ /* 0x0005e20000100800 */
[----:B------:R-:W-:-:S03]  /*66f0*/  IMAD.WIDE R190, R9, 0x4, R190 ;  /* 0x0000000409be7825 */ /* 0x000fc600078e02be */
[----:B------:R2:W-:Y:S01]  /*6700*/  STL [R1+0x2b4], RZ ;  /* 0x0002b4ff01007387 */ /* 0x0005e20000100800 */
[----:B---3--:R-:W-:-:S03]  /*6710*/  VIADD R17, R214, 0xffffffcd ;  /* 0xffffffcdd6117836 */ /* 0x008fc60000000000 */
[----:B------:R2:W-:Y:S01]  /*6720*/  STL [R1+0x2b8], RZ ;  /* 0x0002b8ff01007387 */ /* 0x0005e20000100800 */
[----:B------:R-:W-:-:S03]  /*6730*/  IMAD.WIDE R200, R9, 0x4, R200 ;  /* 0x0000000409c87825 */ /* 0x000fc600078e02c8 */
[----:B------:R2:W-:Y:S01]  /*6740*/  STL [R1+0x2bc], RZ ;  /* 0x0002bcff01007387 */ /* 0x0005e20000100800 */
[----:B------:R-:W-:Y:S01]  /*6750*/  IMAD.WIDE R204, R9, 0x4, R204 ;  /* 0x0000000409cc7825 */ /* 0x000fe200078e02cc */
[----:B------:R-:W-:Y:S02]  /*6760*/  ISETP.GE.U32.AND P2, PT, R17, 0x7fffffae, PT ;  /* 0x7fffffae1100780c */ /* 0x000fe40003f46070 */
[----:B------:R2:W-:Y:S01]  /*6770*/  STL [R1+0x2c0], RZ ;  /* 0x0002c0ff01007387 */ /* 0x0005e20000100800 */
[----:B-1----:R-:W-:-:S03]  /*6780*/  VIADD R17, R206, 0xffffffcc ;  /* 0xffffffccce117836 */ /* 0x002fc60000000000 */
[----:B------:R2:W-:Y:S04]  /*6790*/  STL [R1+0x2c4], RZ ;  /* 0x0002c4ff01007387 */ /* 0x0005e80000100800 */
[----:B------:R2:W-:Y:S01]  /*67a0*/  STL [R1+0x2c8], RZ ;  /* 0x0002c8ff01007387 */ /* 0x0005e20000100800 */
[----:B------:R-:W-:-:S03]  /*67b0*/  IMAD.WIDE R202, R9, 0x4, R202 ;  /* 0x0000000409ca7825 */ /* 0x000fc600078e02ca */
[----:B------:R2:W-:Y:S01]  /*67c0*/  STL [R1+0x2cc], RZ ;  /* 0x0002ccff01007387 */ /* 0x0005e20000100800 */
[----:B------:R-:W-:-:S03]  /*67d0*/  IMAD.WIDE R182, R9, 0x4, R182 ;  /* 0x0000000409b67825 */ /* 0x000fc600078e02b6 */
[----:B------:R-:W-:Y:S04]  /*67e0*/  LDGSTS.E [R244+0x10000], desc[UR16][R210.64], !P3 ;  /* 0x10000000d2f47fae */ /* 0x000fe8000d921850 */
[----:B------:R2:W-:Y:S04]  /*67f0*/  STL [R1+0x2d0], RZ ;  /* 0x0002d0ff01007387 */ /* 0x0005e80000100800 */
[----:B------:R1:W-:Y:S04]  /*6800*/  LDGSTS.E [R244+0x14000], desc[UR16][R190.64], !P3 ;  /* 0x14000000bef47fae */ /* 0x0003e8000d921850 */
[----:B------:R2:W-:Y:S04]  /*6810*/  STL [R1+0x2d4], RZ ;  /* 0x0002d4ff01007387 */ /* 0x0005e80000100800 */
[----:B------:R-:W-:Y:S01]  /*6820*/  LDGSTS.E [R244+0x18000], desc[UR16][R200.64], !P3 ;  /* 0x18000000c8f47fae */ /* 0x000fe2000d921850 */
[----:B-1----:R-:W1:Y:S03]  /*6830*/  LDC R190, c[0x0][0x230] ;  /* 0x00008c00ffbe7b82 */ /* 0x002e660000000800 */
[----:B------:R2:W-:Y:S01]  /*6840*/  STL [R1+0x2d8], RZ ;  /* 0x0002d8ff01007387 */ /* 0x0005e20000100800 */
[----:B------:R-:W-:-:S03]  /*6850*/  IMAD.WIDE R192, R9, 0x4, R192 ;  /* 0x0000000409c07825 */ /* 0x000fc600078e02c0 */
[----:B------:R-:W-:Y:S01]  /*6860*/  LDGSTS.E [R244+0x1c000], desc[UR16][R204.64], !P3 ;  /* 0x1c000000ccf47fae */ /* 0x000fe2000d921850 */
[----:B------:R-:W-:Y:S01]  /*6870*/  ISETP.GE.U32.AND P3, PT, R17, 0x7fffffad, PT ;  /* 0x7fffffad1100780c */ /* 0x000fe20003f66070 */
[----:B----4-:R-:W-:Y:S02]  /*6880*/  VIADD R17, R19, 0xffffffcb ;  /* 0xffffffcb13117836 */ /* 0x010fe40000000000 */
[----:B------:R2:W-:Y:S01]  /*6890*/  STL [R1+0x2dc], RZ ;  /* 0x0002dcff01007387 */ /* 0x0005e20000100800 */
[----:B------:R-:W3:Y:S03]  /*68a0*/  LDC R19, c[0x0][0x230] ;  /* 0x00008c00ff137b82 */ /* 0x000ee60000000800 */
[----:B------:R2:W-:Y:S01]  /*68b0*/  STL [R1+0x2e0], RZ ;  /* 0x0002e0ff01007387 */ /* 0x0005e20000100800 */
[----:B------:R-:W-:-:S03]  /*68c0*/  IMAD.WIDE R196, R9, 0x4, R196 ;  /* 0x0000000409c47825 */ /* 0x000fc600078e02c4 */
[----:B------:R2:W-:Y:S01]  /*68d0*/  STL [R1+0x2e4], RZ ;  /* 0x0002e4ff01007387 */ /* 0x0005e20000100800 */
[----:B------:R-:W-:-:S03]  /*68e0*/  IMAD.WIDE R194, R9, 0x4, R194 ;  /* 0x0000000409c27825 */ /* 0x000fc600078e02c2 */
[----:B------:R2:W-:Y:S01]  /*68f0*/  STL [R1+0x2e8], RZ ;  /* 0x0002e8ff01007387 */ /* 0x0005e20000100800 */
[----:B------:R-:W-:-:S03]  /*6900*/  IMAD.WIDE R168, R9, 0x4, R168 ;  /* 0x0000000409a87825 */ /* 0x000fc600078e02a8 */
[----:B------:R-:W-:Y:S01]  /*6910*/  LDGSTS.E [R244+0x10004], desc[UR16][R202.64], !P0 ;  /* 0x10004000caf47fae */ /* 0x000fe2000c121850 */
[----:B------:R-:W-:-:S03]  /*6920*/  IMAD.WIDE R184, R9, 0x4, R184 ;  /* 0x0000000409b87825 */ /* 0x000fc600078e02b8 */
[----:B------:R2:W-:Y:S01]  /*6930*/  STL [R1+0x2ec], RZ ;  /* 0x0002ecff01007387 */ /* 0x0005e20000100800 */
[----:B------:R-:W-:-:S03]  /*6940*/  IMAD.WIDE R188, R9, 0x4, R188 ;  /* 0x0000000409bc7825 */ /* 0x000fc600078e02bc */
[----:B------:R4:W-:Y:S04]  /*6950*/  LDGSTS.E [R244+0x14004], desc[UR16][R182.64], !P0 ;  /* 0x14004000b6f47fae */ /* 0x0009e8000c121850 */
[----:B------:R2:W-:Y:S01]  /*6960*/  STL [R1+0x2f0], RZ ;  /* 0x0002f0ff01007387 */ /* 0x0005e20000100800 */
[----:B------:R-:W-:-:S03]  /*6970*/  IMAD.WIDE R186, R9, 0x4, R186 ;  /* 0x0000000409ba7825 */ /* 0x000fc600078e02ba */
[----:B------:R2:W-:Y:S01]  /*6980*/  STL [R1+0x2f4], RZ ;  /* 0x0002f4ff01007387 */ /* 0x0005e20000100800 */
[----:B----4-:R-:W4:Y:S03]  /*6990*/  LDC R182, c[0x0][0x230] ;  /* 0x00008c00ffb67b82 */ /* 0x010f260000000800 */
[----:B------:R2:W-:Y:S01]  /*69a0*/  STL [R1+0x2f8], RZ ;  /* 0x0002f8ff01007387 */ /* 0x0005e20000100800 */
[----:B------:R-:W-:-:S03]  /*69b0*/  IMAD.WIDE R162, R9, 0x4, R162 ;  /* 0x0000000409a27825 */ /* 0x000fc600078e02a2 */
[----:B------:R-:W-:Y:S04]  /*69c0*/  LDGSTS.E [R244+0x18004], desc[UR16][R192.64], !P0 ;  /* 0x18004000c0f47fae */ /* 0x000fe8000c121850 */
[----:B------:R2:W-:Y:S04]  /*69d0*/  STL [R1+0x2fc], RZ ;  /* 0x0002fcff01007387 */ /* 0x0005e80000100800 */
[----:B------:R-:W-:Y:S01]  /*69e0*/  LDGSTS.E [R244+0x1c004], desc[UR16][R196.64], !P0 ;  /* 0x1c004000c4f47fae */ /* 0x000fe2000c121850 */
[----:B------:R-:W-:-:S03]  /*69f0*/  ISETP.GE.U32.AND P0, PT, R17, 0x7fffffac, PT ;  /* 0x7fffffac1100780c */ /* 0x000fc60003f06070 */
[----:B------:R2:W-:Y:S04]  /*6a00*/  STL [R1+0x100], RZ ;  /* 0x000100ff01007387 */ /* 0x0005e80000100800 */
[----:B------:R-:W-:Y:S04]  /*6a10*/  LDGSTS.E [R244+0x10008], desc[UR16][R194.64], !P2 ;  /* 0x10008000c2f47fae */ /* 0x000fe8000d121850 */
        /* <DEDUP_REMOVED lines=14> */
[----:B-1----:R-:W1:Y:S03]  /*6b00*/  LDC R162, c[0x0][0x230] ;  /* 0x00008c00ffa27b82 */ /* 0x002e660000000800 */
[----:B------:R2:W-:Y:S01]  /*6b10*/  STL [R1+0x120], RZ ;  /* 0x000120ff01007387 */ /* 0x0005e20000100800 */
[----:B------:R-:W-:-:S03]  /*6b20*/  IMAD.WIDE R178, R9, 0x4, R178 ;  /* 0x0000000409b27825 */ /* 0x000fc600078e02b2 */
[----:B------:R2:W-:Y:S01]  /*6b30*/  STL [R1+0x124], RZ ;  /* 0x000124ff01007387 */ /* 0x0005e20000100800 */
[----:B------:R-:W-:-:S03]  /*6b40*/  IMAD.WIDE R102, R9, 0x4, R102 ;  /* 0x0000000409667825 */ /* 0x000fc600078e0266 */
[----:B------:R2:W-:Y:S01]  /*6b50*/  STL [R1+0x128], RZ ;  /* 0x000128ff01007387 */ /* 0x0005e20000100800 */
[----:B------:R-:W-:-:S03]  /*6b60*/  VIADD R17, R190, 0xffffffca ;  /* 0xffffffcabe117836 */ /* 0x000fc60000000000 */
[----:B------:R2:W-:Y:S04]  /*6b70*/  STL [R1+0x12c], RZ ;  /* 0x00012cff01007387 */ /* 0x0005e80000100800 */
[----:B------:R2:W-:Y:S01]  /*6b80*/  STL [R1+0x130], RZ ;  /* 0x000130ff01007387 */ /* 0x0005e20000100800 */
[----:B------:R-:W-:-:S03]  /*6b90*/  IMAD.WIDE R174, R9, 0x4, R174 ;  /* 0x0000000409ae7825 */ /* 0x000fc600078e02ae */
[----:B------:R2:W-:Y:S01]  /*6ba0*/  STL [R1+0x134], RZ ;  /* 0x000134ff01007387 */ /* 0x0005e20000100800 */
[----:B------:R-:W-:-:S03]  /*6bb0*/  IMAD.WIDE R172, R9, 0x4, R172 ;  /* 0x0000000409ac7825 */ /* 0x000fc600078e02ac */
[----:B------:R-:W-:Y:S04]  /*6bc0*/  LDGSTS.E [R244+0x1800c], desc[UR16][R176.64], !P3 ;  /* 0x1800c000b0f47fae */ /* 0x000fe8000d921850 */
[----:B------:R2:W-:Y:S01]  /*6bd0*/  STL [R1+0x138], RZ ;  /* 0x000138ff01007387 */ /* 0x0005e20000100800 */
[----:B---3--:R-:W-:-:S03]  /*6be0*/  VIADD R19, R19, 0xffffffc8 ;  /* 0xffffffc813137836 */ /* 0x008fc60000000000 */
[----:B------:R-:W-:Y:S04]  /*6bf0*/  LDGSTS.E [R244+0x1c00c], desc[UR16][R180.64], !P3 ;  /* 0x1c00c000b4f47fae */ /* 0x000fe8000d921850 */
[----:B------:R2:W-:Y:S01]  /*6c00*/  STL [R1+0x13c], RZ ;  /* 0x00013cff01007387 */ /* 0x0005e20000100800 */
[----:B------:R-:W-:-:S03]  /*6c10*/  ISETP.GE.U32.AND P2, PT, R17, 0x7fffffab, PT ;  /* 0x7fffffab1100780c */ /* 0x000fc60003f46070 */
[----:B------:R-:W-:Y:S04]  /*6c20*/  LDGSTS.E [R245+0x10000], desc[UR16][R178.64], !P0 ;  /* 0x10000000b2f57fae */ /* 0x000fe8000c121850 */
[----:B------:R2:W-:Y:S04]  /*6c30*/  STL [R1+0x140], RZ ;  /* 0x000140ff01007387 */ /* 0x0005e80000100800 */
[----:B------:R3:W-:Y:S04]  /*6c40*/  LDGSTS.E [R245+0x14000], desc[UR16][R102.64], !P0 ;  /* 0x1400000066f57fae */ /* 0x0007e8000c121850 */
[----:B------:R2:W-:Y:S01]  /*6c50*/  STL [R1+0x144], RZ ;  /* 0x000144ff01007387 */ /* 0x0005e20000100800 */
[----:B----4-:R-:W-:-:S03]  /*6c60*/  VIADD R17, R182, 0xffffffc9 ;  /* 0xffffffc9b6117836 */ /* 0x010fc60000000000 */
[----:B------:R2:W-:Y:S01]  /*6c70*/  STL [R1+0x148], RZ ;  /* 0x000148ff01007387 */ /* 0x0005e20000100800 */
[----:B---3--:R-:W3:Y:S03]  /*6c80*/  LDC R102, c[0x0][0x230] ;  /* 0x00008c00ff667b82 */ /* 0x008ee60000000800 */
[----:B------:R2:W-:Y:S04]  /*6c90*/  STL [R1+0x14c], RZ ;  /* 0x00014cff01007387 */ /* 0x0005e80000100800 */
[----:B------:R2:W-:Y:S01]  /*6ca0*/  STL [R1+0x150], RZ ;  /* 0x000150ff01007387 */ /* 0x0005e20000100800 */
[----:B------:R-:W-:Y:S01]  /*6cb0*/  IMAD.WIDE R170, R9, 0x4, R170 ;  /* 0x0000000409aa7825 */ /* 0x000fe200078e02aa */
[----:B------:R-:W4:Y:S02]  /*6cc0*/  LDC R103, c[0x0][0x230] ;  /* 0x00008c00ff677b82 */ /* 0x000f240000000800 */
[----:B------:R-:W-:Y:S04]  /*6cd0*/  LDGSTS.E [R245+0x18000], desc[UR16][R174.64], !P0 ;  /* 0x18000000aef57fae */ /* 0x000fe8000c121850 */
[----:B------:R2:W-:Y:S04]  /*6ce0*/  STL [R1+0x154], RZ ;  /* 0x000154ff01007387 */ /* 0x0005e80000100800 */
[----:B------:R-:W-:Y:S01]  /*6cf0*/  LDGSTS.E [R245+0x1c000], desc[UR16][R172.64], !P0 ;  /* 0x1c000000acf57fae */ /* 0x000fe2000c121850 */
[----:B------:R-:W-:-:S02]  /*6d00*/  ISETP.GE.U32.AND P0, PT, R19, 0x7fffffa9, PT ;  /* 0x7fffffa91300780c */ /* 0x000fc40003f06070 */
[----:B------:R-:W2:Y:S01]  /*6d10*/  LDC R19, c[0x0][0x230] ;  /* 0x00008c00ff137b82 */ /* 0x000ea20000000800 */
[----:B------:R1:W-:Y:S01]  /*6d20*/  STL [R1+0x158], RZ ;  /* 0x000158ff01007387 */ /* 0x0003e20000100800 */
[----:B------:R-:W-:-:S03]  /*6d30*/  ISETP.GE.U32.AND P3, PT, R17, 0x7fffffaa, PT ;  /* 0x7fffffaa1100780c */ /* 0x000fc60003f66070 */
[----:B------:R1:W-:Y:S01]  /*6d40*/  STL [R1+0x15c], RZ ;  /* 0x00015cff01007387 */ /* 0x0003e20000100800 */
[C---:B------:R-:W-:Y:S02]  /*6d50*/  IMAD.WIDE R166, R9.reuse, 0x4, R166 ;  /* 0x0000000409a67825 */ /* 0x040fe400078e02a6 */
[----:B------:R-:W4:Y:S01]  /*6d60*/  LDC R17, c[0x0][0x230] ;  /* 0x00008c00ff117b82 */ /* 0x000f220000000800 */
[----:B------:R1:W-:Y:S04]  /*6d70*/  STL [R1+0x160], RZ ;  /* 0x000160ff01007387 */ /* 0x0003e80000100800 */
[----:B------:R1:W-:Y:S01]  /*6d80*/  STL [R1+0x164], RZ ;  /* 0x000164ff01007387 */ /* 0x0003e20000100800 */
[----:B------:R-:W-:-:S03]  /*6d90*/  IMAD.WIDE R150, R9, 0x4, R150 ;  /* 0x0000000409967825 */ /* 0x000fc600078e0296 */
[----:B------:R2:W-:Y:S01]  /*6da0*/  STL [R1+0x168], RZ ;  /* 0x000168ff01007387 */ /* 0x0005e20000100800 */
[----:B------:R-:W-:-:S03]  /*6db0*/  IMAD.WIDE R160, R9, 0x4, R160 ;  /* 0x0000000409a07825 */ /* 0x000fc600078e02a0 */
[----:B------:R2:W-:Y:S01]  /*6dc0*/  STL [R1+0x16c], RZ ;  /* 0x00016cff01007387 */ /* 0x0005e20000100800 */
[----:B-1----:R-:W-:-:S03]  /*6dd0*/  VIADD R162, R162, 0xffffffc7 ;  /* 0xffffffc7a2a27836 */ /* 0x002fc60000000000 */
[----:B------:R1:W-:Y:S04]  /*6de0*/  STL [R1+0x170], RZ ;  /* 0x000170ff01007387 */ /* 0x0003e80000100800 */
[----:B------:R1:W-:Y:S04]  /*6df0*/  STL [R1+0x174], RZ ;  /* 0x000174ff01007387 */ /* 0x0003e80000100800 */
[----:B------:R1:W-:Y:S01]  /*6e00*/  STL [R1+0x178], RZ ;  /* 0x000178ff01007387 */ /* 0x0003e20000100800 */
[----:B------:R-:W-:-:S03]  /*6e10*/  IMAD.WIDE R164, R9, 0x4, R164 ;  /* 0x0000000409a47825 */ /* 0x000fc600078e02a4 */
[----:B------:R1:W-:Y:S01]  /*6e20*/  STL [R1+0x17c], RZ ;  /* 0x00017cff01007387 */ /* 0x0003e20000100800 */
[----:B------:R-:W-:-:S03]  /*6e30*/  IMAD.WIDE R158, R9, 0x4, R158 ;  /* 0x00000004099e7825 */ /* 0x000fc600078e029e */
[----:B------:R-:W-:Y:S04]  /*6e40*/  LDGSTS.E [R245+0x10004], desc[UR16][R170.64], !P2 ;  /* 0x10004000aaf57fae */ /* 0x000fe8000d121850 */
        /* <DEDUP_REMOVED lines=8> */
[----:B------:R-:W-:Y:S01]  /*6ed0*/  LDGSTS.E [R245+0x1c004], desc[UR16][R160.64], !P2 ;  /* 0x1c004000a0f57fae */ /* 0x000fe2000d121850 */
[----:B------:R-:W-:-:S03]  /*6ee0*/  ISETP.GE.U32.AND P2, PT, R162, 0x7fffffa8, PT ;  /* 0x7fffffa8a200780c */ /* 0x000fc60003f46070 */
[----:B------:R1:W-:Y:S01]  /*6ef0*/  STL [R1+0x18c], RZ ;  /* 0x00018cff01007387 */ /* 0x0003e20000100800 */
[----:B------:R-:W-:-:S03]  /*6f00*/  IMAD.WIDE R118, R9, 0x4, R118 ;  /* 0x0000000409767825 */ /* 0x000fc600078e0276 */
[----:B------:R1:W-:Y:S01]  /*6f10*/  STL [R1+0x190], RZ ;  /* 0x000190ff01007387 */ /* 0x0003e20000100800 */
[----:B------:R-:W-:-:S03]  /*6f20*/  IMAD.WIDE R152, R9, 0x4, R152 ;  /* 0x0000000409987825 */ /* 0x000fc600078e0298 */
[----:B------:R1:W-:Y:S01]  /*6f30*/  STL [R1+0x194], RZ ;  /* 0x000194ff01007387 */ /* 0x0003e20000100800 */
[----:B------:R-:W-:-:S03]  /*6f40*/  IMAD.WIDE R144, R9, 0x4, R144 ;  /* 0x0000000409907825 */ /* 0x000fc600078e0290 */
[----:B------:R1:W-:Y:S01]  /*6f50*/  STL [R1+0x198], RZ ;  /* 0x000198ff01007387 */ /* 0x0003e20000100800 */
[----:B---3--:R-:W-:-:S03]  /*6f60*/  VIADD R102, R102, 0xffffffc6 ;  /* 0xffffffc666667836 */ /* 0x008fc60000000000 */
[----:B------:R-:W-:Y:S04]  /*6f70*/  LDGSTS.E [R245+0x10008], desc[UR16][R164.64], !P3 ;  /* 0x10008000a4f57fae */ /* 0x000fe8000d921850 */
[----:B------:R1:W-:Y:S04]  /*6f80*/  STL [R1+0x19c], RZ ;  /* 0x00019cff01007387 */ /* 0x0003e80000100800 */
        /* <DEDUP_REMOVED lines=12> */
[----:B------:R3:W-:Y:S04]  /*7050*/  LDGSTS.E [R245+0x1400c], desc[UR16][R118.64], !P0 ;  /* 0x1400c00076f57fae */ /* 0x0007e8000c121850 */
[----:B------:R1:W-:Y:S01]  /*7060*/  STL [R1+0x1b0], RZ ;  /* 0x0001b0ff01007387 */ /* 0x0003e20000100800 */
[----:B--2---:R-:W-:-:S03]  /*7070*/  VIADD R19, R19, 0xffffffc5 ;  /* 0xffffffc513137836 */ /* 0x004fc60000000000 */
[----:B------:R-:W-:Y:S04]  /*7080*/  LDGSTS.E [R245+0x1800c], desc[UR16][R152.64], !P0 ;  /* 0x1800c00098f57fae */ /* 0x000fe8000c121850 */
[----:B------:R1:W-:Y:S01]  /*7090*/  STL [R1+0x1b4], RZ ;  /* 0x0001b4ff01007387 */ /* 0x0003e20000100800 */
[----:B---3--:R-:W2:Y:S03]  /*70a0*/  LDC R118, c[0x0][0x230] ;  /* 0x00008c00ff767b82 */ /* 0x008ea60000000800 */
[----:B------:R-:W-:Y:S01]  /*70b0*/  LDGSTS.E [R245+0x1c00c], desc[UR16][R144.64], !P0 ;  /* 0x1c00c00090f57fae */ /* 0x000fe2000c121850 */
[----:B------:R-:W-:-:S03]  /*70c0*/  ISETP.GE.U32.AND P0, PT, R102, 0x7fffffa7, PT ;  /* 0x7fffffa76600780c */ /* 0x000fc60003f06070 */
[----:B------:R1:W-:Y:S01]  /*70d0*/  STL [R1+0x1b8], RZ ;  /* 0x0001b8ff01007387 */ /* 0x0003e20000100800 */
[----:B------:R-:W3:Y:S03]  /*70e0*/  LDC R102, c[0x0][0x230] ;  /* 0x00008c00ff667b82 */ /* 0x000ee60000000800 */
[----:B------:R1:W-:Y:S04]  /*70f0*/  STL [R1+0x1bc], RZ ;  /* 0x0001bcff01007387 */ /* 0x0003e80000100800 */
[----:B------:R1:W-:Y:S04]  /*7100*/  STL [R1+0x1c0], RZ ;  /* 0x0001c0ff01007387 */ /* 0x0003e80000100800 */
[----:B------:R-:W-:Y:S04]  /*7110*/  LDGSTS.E [R246+0x10000], desc[UR16][R148.64], !P2 ;  /* 0x1000000094f67fae */ /* 0x000fe8000d121850 */
[----:B------:R1:W-:Y:S04]  /*7120*/  STL [R1+0x1c4], RZ ;  /* 0x0001c4ff01007387 */ /* 0x0003e80000100800 */
[----:B------:R-:W-:Y:S04]  /*7130*/  LDGSTS.E [R246+0x14000], desc[UR16][R142.64], !P2 ;  /* 0x140000008ef67fae */ /* 0x000fe8000d121850 */
[----:B------:R1:W-:Y:S04]  /*7140*/  STL [R1+0x1c8], RZ ;  /* 0x0001c8ff01007387 */ /* 0x0003e80000100800 */
[----:B------:R-:W-:Y:S04]  /*7150*/  LDGSTS.E [R246+0x18000], desc[UR16][R138.64], !P2 ;  /* 0x180000008af67fae */ /* 0x000fe8000d121850 */
[----:B------:R1:W-:Y:S04]  /*7160*/  STL [R1+0x1cc], RZ ;  /* 0x0001ccff01007387 */ /* 0x0003e80000100800 */
[----:B------:R-:W-:Y:S01]  /*7170*/  LDGSTS.E [R246+0x1c000], desc[UR16][R140.64], !P2 ;  /* 0x1c0000008cf67fae */ /* 0x000fe2000d121850 */
[----:B------:R-:W-:-:S02]  /*7180*/  ISETP.GE.U32.AND P2, PT, R19, 0x7fffffa6, PT ;  /* 0x7fffffa61300780c */ /* 0x000fc40003f46070 */
[----:B------:R-:W1:Y:S01]  /*7190*/  LDC R19, c[0x0][0x230] ;  /* 0x00008c00ff137b82 */ /* 0x000e620000000800 */
        /* <DEDUP_REMOVED lines=11> */
[----:B----4-:R-:W-:-:S03]  /*7250*/  VIADD R17, R17, 0xffffffc4 ;  /* 0xffffffc411117836 */ /* 0x010fc60000000000 */
[----:B------:R4:W-:Y:S04]  /*7260*/  STL [R1+0x1fc], RZ ;  /* 0x0001fcff01007387 */ /* 0x0009e80000100800 */
[----:B------:R4:W-:Y:S01]  /*7270*/  STL [R1], RZ ;  /* 0x000000ff01007387 */ /* 0x0009e20000100800 */
[----:B------:R-:W-:-:S03]  /*7280*/  IMAD.WIDE R136, R9, 0x4, R136 ;  /* 0x0000000409887825 */ /* 0x000fc600078e0288 */
[----:B------:R4:W-:Y:S01]  /*7290*/  STL [R1+0x4], RZ ;  /* 0x000004ff01007387 */ /* 0x0009e20000100800 */
[----:B------:R-:W-:-:S03]  /*72a0*/  IMAD.WIDE R132, R9, 0x4, R132 ;  /* 0x0000000409847825 */ /* 0x000fc600078e0284 */
[----:B------:R4:W-:Y:S01]  /*72b0*/  STL [R1+0x8], RZ ;  /* 0x000008ff01007387 */ /* 0x0009e20000100800 */
[----:B------:R-:W-:-:S03]  /*72c0*/  IMAD.WIDE R134, R9, 0x4, R134 ;  /* 0x0000000409867825 */ /* 0x000fc600078e0286 */
[----:B------:R4:W-:Y:S01]  /*72d0*/  STL [R1+0xc], RZ ;  /* 0x00000cff01007387 */ /* 0x0009e20000100800 */
[----:B------:R-:W-:-:S03]  /*72e0*/  ISETP.GE.U32.AND P3, PT, R17, 0x7fffffa5, PT ;  /* 0x7fffffa51100780c */ /* 0x000fc60003f66070 */
[----:B------:R4:W-:Y:S01]  /*72f0*/  STL [R1+0x10], RZ ;  /* 0x000010ff01007387 */ /* 0x0009e20000100800 */
[----:B------:R-:W-:-:S03]  /*7300*/  IMAD.WIDE R130, R9, 0x4, R130 ;  /* 0x0000000409827825 */ /* 0x000fc600078e0282 */
[----:B------:R4:W-:Y:S01]  /*7310*/  STL [R1+0x14], RZ ;  /* 0x000014ff01007387 */ /* 0x0009e20000100800 */
[----:B---3--:R-:W-:-:S03]  /*7320*/  VIADD R17, R102, 0xffffffc3 ;  /* 0xffffffc366117836 */ /* 0x008fc60000000000 */
[----:B------:R4:W-:Y:S01]  /*7330*/  STL [R1+0x18], RZ ;  /* 0x000018ff01007387 */ /* 0x0009e20000100800 */
[----:B------:R-:W-:-:S03]  /*7340*/  IMAD.WIDE R110, R9, 0x4, R110 ;  /* 0x00000004096e7825 */ /* 0x000fc600078e026e */
        /* <DEDUP_REMOVED lines=8> */
[----:B------:R4:W-:Y:S04]  /*73d0*/  STL [R1+0x28], RZ ;  /* 0x000028ff01007387 */ /* 0x0009e80000100800 */
[----:B------:R-:W-:Y:S04]  /*73e0*/  LDGSTS.E [R246+0x18004], desc[UR16][R134.64], !P0 ;  /* 0x1800400086f67fae */ /* 0x000fe8000c121850 */
[----:B------:R4:W-:Y:S01]  /*73f0*/  STL [R1+0x2c], RZ ;  /* 0x00002cff01007387 */ /* 0x0009e20000100800 */
[----:B------:R-:W-:-:S03]  /*7400*/  IMAD.WIDE R112, R9, 0x4, R112 ;  /* 0x0000000409707825 */ /* 0x000fc600078e0270 */
[----:B------:R-:W-:Y:S01]  /*7410*/  LDGSTS.E [R246+0x1c004], desc[UR16][R130.64], !P0 ;  /* 0x1c00400082f67fae */ /* 0x000fe2000c121850 */
[----:B------:R-:W-:Y:S01]  /*7420*/  ISETP.GE.U32.AND P0, PT, R17, 0x7fffffa4, PT ;  /* 0x7fffffa41100780c */ /* 0x000fe20003f06070 */
[----:B-1----:R-:W-:Y:S02]  /*7430*/  VIADD R17, R19, 0xffffffc2 ;  /* 0xffffffc213117836 */ /* 0x002fe40000000000 */
[----:B------:R4:W-:Y:S01]  /*7440*/  STL [R1+0x30], RZ ;  /* 0x000030ff01007387 */ /* 0x0009e20000100800 */
[----:B------:R-:W-:-:S03]  /*7450*/  IMAD.WIDE R122, R9, 0x4, R122 ;  /* 0x00000004097a7825 */ /* 0x000fc600078e027a */
[----:B------:R4:W-:Y:S01]  /*7460*/  STL [R1+0x34], RZ ;  /* 0x000034ff01007387 */ /* 0x0009e20000100800 */
[----:B------:R-:W-:-:S03]  /*7470*/  IMAD.WIDE R124, R9, 0x4, R124 ;  /* 0x00000004097c7825 */ /* 0x000fc600078e027c */
[----:B------:R4:W-:Y:S01]  /*7480*/  STL [R1+0x38], RZ ;  /* 0x000038ff01007387 */ /* 0x0009e20000100800 */
[----:B------:R-:W-:-:S03]  /*7490*/  IMAD.WIDE R116, R9, 0x4, R116 ;  /* 0x0000000409747825 */ /* 0x000fc600078e0274 */
[----:B------:R-:W-:Y:S04]  /*74a0*/  LDGSTS.E [R246+0x10008], desc[UR16][R110.64], !P2 ;  /* 0x100080006ef67fae */ /* 0x000fe8000d121850 */
[----:B------:R4:W-:Y:S04]  /*74b0*/  STL [R1+0x3c], RZ ;  /* 0x00003cff01007387 */ /* 0x0009e80000100800 */
[----:B------:R-:W-:Y:S04]  /*74c0*/  LDGSTS.E [R246+0x14008], desc[UR16][R126.64], !P2 ;  /* 0x140080007ef67fae */ /* 0x000fe8000d121850 */
[----:B------:R4:W-:Y:S04]  /*74d0*/  STL [R1+0x40], RZ ;  /* 0x000040ff01007387 */ /* 0x0009e80000100800 */
[----:B------:R-:W-:Y:S04]  /*74e0*/  LDGSTS.E [R246+0x18008], desc[UR16][R128.64], !P2 ;  /* 0x1800800080f67fae */ /* 0x000fe8000d121850 */
[----:B------:R4:W-:Y:S01]  /*74f0*/  STL [R1+0x44], RZ ;  /* 0x000044ff01007387 */ /* 0x0009e20000100800 */
[----:B------:R-:W-:-:S03]  /*7500*/  IMAD.WIDE R108, R9, 0x4, R108 ;  /* 0x00000004096c7825 */ /* 0x000fc600078e026c */
[----:B------:R-:W-:Y:S01]  /*7510*/  LDGSTS.E [R246+0x1c008], desc[UR16][R120.64], !P2 ;  /* 0x1c00800078f67fae */ /* 0x000fe2000d121850 */
[----:B------:R-:W-:-:S03]  /*7520*/  ISETP.GE.U32.AND P2, PT, R17, 0x7fffffa3, PT ;  /* 0x7fffffa31100780c */ /* 0x000fc60003f46070 */
[----:B------:R4:W-:Y:S01]  /*7530*/  STL [R1+0x48], RZ ;  /* 0x000048ff01007387 */ /* 0x0009e20000100800 */
[----:B------:R-:W-:-:S03]  /*7540*/  IADD3 R17, R103, -0x3f, RZ ;  /* 0xffffffc167117810 */ /* 0x000fc60007ffe0ff */
[----:B------:R4:W-:Y:S01]  /*7550*/  STL [R1+0x4c], RZ ;  /* 0x00004cff01007387 */ /* 0x0009e20000100800 */
[----:B------:R-:W-:-:S03]  /*7560*/  IMAD.WIDE R114, R9, 0x4, R114 ;  /* 0x0000000409727825 */ /* 0x000fc600078e0272 */
[----:B------:R-:W-:Y:S01]  /*7570*/  LDGSTS.E [R246+0x1000c], desc[UR16][R112.64], !P3 ;  /* 0x1000c00070f67fae */ /* 0x000fe2000d921850 */
[----:B------:R-:W-:-:S03]  /*7580*/  IMAD.WIDE R98, R9, 0x4, R98 ;  /* 0x0000000409627825 */ /* 0x000fc600078e0262 */
[----:B------:R4:W-:Y:S01]  /*7590*/  STL [R1+0x50], RZ ;  /* 0x000050ff01007387 */ /* 0x0009e20000100800 */
[----:B------:R-:W-:-:S03]  /*75a0*/  IMAD.WIDE R106, R9, 0x4, R106 ;  /* 0x00000004096a7825 */ /* 0x000fc600078e026a */
[----:B------:R-:W-:Y:S04]  /*75b0*/  LDGSTS.E [R246+0x1400c], desc[UR16][R122.64], !P3 ;  /* 0x1400c0007af67fae */ /* 0x000fe8000d921850 */
[----:B------:R4:W-:Y:S04]  /*75c0*/  STL [R1+0x54], RZ ;  /* 0x000054ff01007387 */ /* 0x0009e80000100800 */
[----:B------:R-:W-:Y:S04]  /*75d0*/  LDGSTS.E [R246+0x1800c], desc[UR16][R124.64], !P3 ;  /* 0x1800c0007cf67fae */ /* 0x000fe8000d921850 */
[----:B------:R4:W-:Y:S04]  /*75e0*/  STL [R1+0x58], RZ ;  /* 0x000058ff01007387 */ /* 0x0009e80000100800 */
[----:B------:R-:W-:Y:S01]  /*75f0*/  LDGSTS.E [R246+0x1c00c], desc[UR16][R116.64], !P3 ;  /* 0x1c00c00074f67fae */ /* 0x000fe2000d921850 */
[----:B------:R-:W-:Y:S01]  /*7600*/  ISETP.GE.U32.AND P3, PT, R17, 0x7fffffa2, PT ;  /* 0x7fffffa21100780c */ /* 0x000fe20003f66070 */
[----:B--2---:R-:W-:-:S02]  /*7610*/  VIADD R17, R118, 0xffffffc0 ;  /* 0xffffffc076117836 */ /* 0x004fc40000000000 */
[----:B------:R4:W-:Y:S04]  /*7620*/  STL [R1+0x5c], RZ ;  /* 0x00005cff01007387 */ /* 0x0009e80000100800 */
[----:B------:R4:W-:Y:S04]  /*7630*/  STL [R1+0x60], RZ ;  /* 0x000060ff01007387 */ /* 0x0009e80000100800 */
        /* <DEDUP_REMOVED lines=27> */
[----:B------:R1:W-:Y:S04]  /*77f0*/  LDGSTS.E [R5+0x14004], desc[UR16][R6.64], !P2 ;  /* 0x1400400006057fae */ /* 0x0003e8000d121850 */
[----:B------:R4:W-:Y:S01]  /*7800*/  STL [R1+0x90], RZ ;  /* 0x000090ff01007387 */ /* 0x0009e20000100800 */
[----:B------:R-:W-:-:S03]  /*7810*/  IMAD.WIDE R84, R9, 0x4, R84 ;  /* 0x0000000409547825 */ /* 0x000fc600078e0254 */
[----:B------:R-:W-:Y:S04]  /*7820*/  LDGSTS.E [R5+0x18004], desc[UR16][R100.64], !P2 ;  /* 0x1800400064057fae */ /* 0x000fe8000d121850 */
[----:B------:R4:W-:Y:S01]  /*7830*/  STL [R1+0x94], RZ ;  /* 0x000094ff01007387 */ /* 0x0009e20000100800 */
[----:B-1----:R-:W-:-:S03]  /*7840*/  IMAD.SHL.U32 R7, R3, 0x20, RZ ;  /* 0x0000002003077824 */ /* 0x002fc600078e00ff */
[----:B------:R-:W-:Y:S01]  /*7850*/  LDGSTS.E [R5+0x1c004], desc[UR16][R96.64], !P2 ;  /* 0x1c00400060057fae */ /* 0x000fe2000d121850 */
[----:B------:R-:W-:-:S03]  /*7860*/  IMAD.WIDE R240, R9, 0x4, R240 ;  /* 0x0000000409f07825 */ /* 0x000fc600078e02f0 */
[----:B------:R4:W-:Y:S04]  /*7870*/  STL [R1+0x98], RZ ;  /* 0x000098ff01007387 */ /* 0x0009e80000100800 */
[----:B------:R1:W-:Y:S04]  /*7880*/  LDGSTS.E [R5+0x10008], desc[UR16][R88.64], !P3 ;  /* 0x1000800058057fae */ /* 0x0003e8000d921850 */
        /* <DEDUP_REMOVED lines=23> */
[----:B------:R-:W0:Y:S04]  /*7a00*/  LDGDEPBAR ;  /* 0x00000000000079af */ /* 0x000e280000000000 */
[----:B------:R4:W-:Y:S01]  /*7a10*/  STL [R1+0xbc], RZ ;  /* 0x0000bcff01007387 */ /* 0x0009e20000100800 */
[----:B------:R-:W-:-:S03]  /*7a20*/  IMAD.WIDE R74, R7, 0x4, R74 ;  /* 0x00000004074a7825 */ /* 0x000fc600078e024a */
[----:B------:R-:W-:Y:S04]  /*7a30*/  LDGSTS.E [R8+0x34000], desc[UR16][R36.64], P1 ;  /* 0x3400000024087fae */ /* 0x000fe80008921850 */
        /* <DEDUP_REMOVED lines=47> */
[----:B------:R-:W-:Y:S01]  /*7d30*/  LDGSTS.E [R0+0x34200], desc[UR16][R28.64], P1 ;  /* 0x342000001c007fae */ /* 0x000fe20008921850 */
[----:B------:R-:W-:-:S03]  /*7d40*/  IMAD.WIDE R56, R7, 0x4, R56 ;  /* 0x0000000407387825 */ /* 0x000fc600078e0238 */
[----:B------:R-:W-:Y:S01]  /*7d50*/  LDGSTS.E [R0+0x34600], desc[UR16][R70.64], P1 ;  /* 0x3460000046007fae */ /* 0x000fe20008921850 */
[----:B------:R-:W-:-:S03]  /*7d60*/  ISETP.GE.AND P0, PT, R247, 0x20, PT ;  /* 0x00000020f700780c */ /* 0x000fc60003f06270 */
[----:B------:R-:W-:Y:S01]  /*7d70*/  LDGSTS.E [R0+0x34a00], desc[UR16][R54.64], P1 ;  /* 0x34a0000036007fae */ /* 0x000fe20008921850 */
[----:B------:R-:W-:-:S03]  /*7d80*/  IMAD.WIDE R22, R7, 0x4, R22 ;  /* 0x0000000407167825 */ /* 0x000fc600078e0216 */
        /* <DEDUP_REMOVED lines=10> */
[----:B------:R-:W-:Y:S04]  /*7e30*/  LDGSTS.E [R0+0x36200], desc[UR16][R60.64], P1 ;  /* 0x362000003c007fae */ /* 0x000fe80008921850 */
[----:B------:R-:W-:Y:S04]  /*7e40*/  LDGSTS.E [R0+0x36600], desc[UR16][R56.64], P1 ;  /* 0x3660000038007fae */ /* 0x000fe80008921850 */
[----:B------:R-:W-:Y:S04]  /*7e50*/  LDGSTS.E [R0+0x36a00], desc[UR16][R22.64], P1 ;  /* 0x36a0000016007fae */ /* 0x000fe80008921850 */
[----:B------:R3:W-:Y:S04]  /*7e60*/  LDGSTS.E [R0+0x36e00], desc[UR16][R24.64], P1 ;  /* 0x36e0000018007fae */ /* 0x0007e80008921850 */
[----:B------:R-:W-:Y:S04]  /*7e70*/  LDGSTS.E [R0+0x37200], desc[UR16][R48.64], P1 ;  /* 0x3720000030007fae */ /* 0x000fe80008921850 */
[----:B------:R-:W-:Y:S04]  /*7e80*/  LDGSTS.E [R0+0x37600], desc[UR16][R20.64], P1 ;  /* 0x3760000014007fae */ /* 0x000fe80008921850 */
[----:B------:R-:W-:Y:S04]  /*7e90*/  LDGSTS.E [R0+0x37a00], desc[UR16][R76.64], P1 ;  /* 0x37a000004c007fae */ /* 0x000fe80008921850 */
[----:B------:R4:W-:Y:S01]  /*7ea0*/  LDGSTS.E [R0+0x37e00], desc[UR16][R38.64], P1 ;  /* 0x37e0000026007fae */ /* 0x0009e20008921850 */
[----:B------:R-:W-:-:S03]  /*7eb0*/  CS2R R152, SRZ ;  /* 0x0000000000987805 */ /* 0x000fc6000001ff00 */
[----:B------:R-:W0:Y:S01]  /*7ec0*/  LDGDEPBAR ;  /* 0x00000000000079af */ /* 0x000e220000000000 */
[----:B------:R-:W-:Y:S02]  /*7ed0*/  CS2R R154, SRZ ;  /* 0x00000000009a7805 */ /* 0x000fe4000001ff00 */
[----:B------:R-:W-:Y:S02]  /*7ee0*/  CS2R R156, SRZ ;  /* 0x00000000009c7805 */ /* 0x000fe4000001ff00 */
[----:B------:R-:W-:Y:S02]  /*7ef0*/  CS2R R158, SRZ ;  /* 0x00000000009e7805 */ /* 0x000fe4000001ff00 */
[----:B------:R-:W-:Y:S02]  /*7f00*/  CS2R R160, SRZ ;  /* 0x0000000000a07805 */ /* 0x000fe4000001ff00 */
[----:B------:R-:W-:Y:S02]  /*7f10*/  CS2R R162, SRZ ;  /* 0x0000000000a27805 */ /* 0x000fe4000001ff00 */
[----:B------:R-:W-:-:S02]  /*7f20*/  CS2R R164, SRZ ;  /* 0x0000000000a47805 */ /* 0x000fc4000001ff00 */
        /* <DEDUP_REMOVED lines=25> */
[----:B-1----:R-:W-:Y:S02]  /*80c0*/  CS2R R88, SRZ ;  /* 0x0000000000587805 */ /* 0x002fe4000001ff00 */
[----:B--2---:R-:W-:Y:S02]  /*80d0*/  CS2R R90, SRZ ;  /* 0x00000000005a7805 */ /* 0x004fe4000001ff00 */
        /* <DEDUP_REMOVED lines=30> */
[----:B---3--:R-:W-:Y:S02]  /*82c0*/  CS2R R24, SRZ ;  /* 0x0000000000187805 */ /* 0x008fe4000001ff00 */
[----:B------:R-:W-:Y:S02]  /*82d0*/  CS2R R26, SRZ ;  /* 0x00000000001a7805 */ /* 0x000fe4000001ff00 */
[----:B------:R-:W-:-:S02]  /*82e0*/  CS2R R28, SRZ ;  /* 0x00000000001c7805 */ /* 0x000fc4000001ff00 */
[----:B------:R-:W-:Y:S02]  /*82f0*/  CS2R R30, SRZ ;  /* 0x00000000001e7805 */ /* 0x000fe4000001ff00 */
[----:B------:R-:W-:Y:S02]  /*8300*/  CS2R R32, SRZ ;  /* 0x0000000000207805 */ /* 0x000fe4000001ff00 */
[----:B------:R-:W-:Y:S02]  /*8310*/  CS2R R34, SRZ ;  /* 0x0000000000227805 */ /* 0x000fe4000001ff00 */
[----:B------:R-:W-:Y:S02]  /*8320*/  CS2R R36, SRZ ;  /* 0x0000000000247805 */ /* 0x000fe4000001ff00 */
[----:B----4-:R-:W-:Y:S02]  /*8330*/  CS2R R38, SRZ ;  /* 0x0000000000267805 */ /* 0x010fe4000001ff00 */
        /* <DEDUP_REMOVED lines=23> */
[----:B------:R-:W-:Y:S01]  /*84b0*/  CS2R R86, SRZ ;  /* 0x0000000000567805 */ /* 0x000fe2000001ff00 */
[----:B------:R-:W-:Y:S06]  /*84c0*/  @!P0 BRA `(.L_x_0) ;  /* 0x000000bc00f08947 */ /* 0x000fec0003800000 */
[----:B------:R-:W2:Y:S04]  /*84d0*/  LDL R242, [R1+0x564] ;  /* 0x0005640001f27983 */ /* 0x000ea80000100800 */
[----:B------:R-:W3:Y:S04]  /*84e0*/  LDL R236, [R1+0x55c] ;  /* 0x00055c0001ec7983 */ /* 0x000ee80000100800 */
[----:B------:R-:W4:Y:S04]  /*84f0*/  LDL R237, [R1+0x558] ;  /* 0x0005580001ed7983 */ /* 0x000f280000100800 */
[----:B------:R-:W4:Y:S01]  /*8500*/  LDL R238, [R1+0x560] ;  /* 0x0005600001ee7983 */ /* 0x000f220000100800 */
[----:B------:R-:W-:Y:S01]  /*8510*/  SHF.R.S32.HI R11, RZ, 0x1f, R252 ;  /* 0x0000001fff0b7819 */ /* 0x000fe200000114fc */
[----:B------:R-:W1:Y:S02]  /*8520*/  LDC R42, c[0x0][0x238] ;  /* 0x00008e00ff2a7b82 */ /* 0x000e640000000800 */
[----:B------:R-:W4:Y:S04]  /*8530*/  LDL.LU R248, [R1+0x568] ;  /* 0x0005680001f87983 */ /* 0x000f280000300800 */
[----:B------:R-:W4:Y:S04]  /*8540*/  LDL.LU R249, [R1+0x56c] ;  /* 0x00056c0001f97983 */ /* 0x000f280000300800 */
[----:B------:R-:W4:Y:S04]  /*8550*/  LDL.LU R239, [R1+0x570] ;  /* 0x0005700001ef7983 */ /* 0x000f280000300800 */
[----:B------:R-:W4:Y:S04]  /*8560*/  LDL.LU R250, [R1+0x574] ;  /* 0x0005740001fa7983 */ /* 0x000f280000300800 */
[----:B------:R-:W4:Y:S04]  /*8570*/  LDL.LU R233, [R1+0x500] ;  /* 0x0005000001e97983 */ /* 0x000f280000300800 */
[----:B------:R-:W4:Y:S01]  /*8580*/  LDL.LU R235, [R1+0x504] ;  /* 0x0005040001eb7983 */ /* 0x000f220000300800 */
[----:B--2---:R-:W-:-:S02]  /*8590*/  IMAD.MOV.U32 R251, RZ, RZ, R242 ;  /* 0x000000fffffb7224 */ /* 0x004fc400078e00f2 */
[----:B---3--:R-:W-:Y:S02]  /*85a0*/  IMAD.MOV.U32 R242, RZ, RZ, R236 ;  /* 0x000000fffff27224 */ /* 0x008fe400078e00ec */
[----:B----4-:R-:W-:Y:S02]  /*85b0*/  IMAD.MOV.U32 R236, RZ, RZ, R237 ;  /* 0x000000ffffec7224 */ /* 0x010fe400078e00ed */
[----:B------:R-:W2:Y:S01]  /*85c0*/  LDL.LU R237, [R1+0x508] ;  /* 0x0005080001ed7983 */ /* 0x000ea20000300800 */
[----:B------:R-:W-:-:S04]  /*85d0*/  SHF.R.S32.HI R0, RZ, 0x1f, R248 ;  /* 0x0000001fff007819 */ /* 0x000fc800000114f8 */
[----:B------:R-:W-:Y:S02]  /*85e0*/  SHF.L.U64.HI R84, R248, 0x2, R0 ;  /* 0x00000002f8547819 */ /* 0x000fe40000010200 */
[----:B------:R-:W-:-:S03]  /*85f0*/  SHF.R.S32.HI R5, RZ, 0x1f, R239 ;  /* 0x0000001fff057819 */ /* 0x000fc600000114ef */
[----:B------:R-:W-:Y:S01]  /*8600*/  STL [R1+0x568], R84 ;  /* 0x0005685401007387 */ /* 0x000fe20000100800 */
[----:B------:R-:W-:-:S03]  /*8610*/  SHF.L.U64.HI R86, R239, 0x2, R5 ;  /* 0x00000002ef567819 */ /* 0x000fc60000010205 */
[----:B------:R-:W3:Y:S01]  /*8620*/  LDL.LU R239, [R1+0x50c] ;  /* 0x00050c0001ef7983 */ /* 0x000ee20000300800 */
[----:B------:R-:W-:Y:S02]  /*8630*/  SHF.R.S32.HI R3, RZ, 0x1f, R249 ;  /* 0x0000001fff037819 */ /* 0x000fe400000114f9 */
[----:B------:R-:W-:Y:S01]  /*8640*/  SHF.R.S32.HI R0, RZ, 0x1f, R250 ;  /* 0x0000001fff007819 */ /* 0x000fe200000114fa */
[----:B------:R-:W4:Y:S01]  /*8650*/  LDL.LU R230, [R1+0x510] ;  /* 0x0005100001e67983 */ /* 0x000f220000300800 */
[----:B------:R-:W-:Y:S02]  /*8660*/  SHF.L.U64.HI R85, R249, 0x2, R3 ;  /* 0x00000002f9557819 */ /* 0x000fe40000010203 */
[----:B------:R-:W-:Y:S01]  /*8670*/  SHF.L.U64.HI R87, R250, 0x2, R0 ;  /* 0x00000002fa577819 */ /* 0x000fe20000010200 */
[----:B------:R-:W4:Y:S01]  /*8680*/  LDL.LU R231, [R1+0x514] ;  /* 0x0005140001e77983 */ /* 0x000f220000300800 */
[----:B------:R-:W-:-:S03]  /*8690*/  IMAD.MOV.U32 R250, RZ, RZ, R251 ;  /* 0x000000fffffa7224 */ /* 0x000fc600078e00fb */
[----:B------:R-:W4:Y:S04]  /*86a0*/  LDL.LU R232, [R1+0x518] ;  /* 0x0005180001e87983 */ /* 0x000f280000300800 */
[----:B------:R-:W4:Y:S04]  /*86b0*/  LDL.LU R249, [R1+0x51c] ;  /* 0x00051c0001f97983 */ /* 0x000f280000300800 */
[----:B------:R-:W4:Y:S01]  /*86c0*/  LDL.LU R251, [R1+0x520] ;  /* 0x0005200001fb7983 */ /* 0x000f220000300800 */
[----:B------:R-:W-:Y:S01]  /*86d0*/  SHF.L.U64.HI R5, R252, 0x2, R11 ;  /* 0x00000002fc057819 */ /* 0x000fe2000001020b */
[C---:B------:R-:W-:Y:S01]  /*86e0*/  IMAD.SHL.U32 R11, R7.reuse, 0x8, RZ ;  /* 0x00000008070b7824 */ /* 0x040fe200078e00ff */
[----:B------:R-:W-:Y:S01]  /*86f0*/  SHF.R.S32.HI R6, RZ, 0x1f, R7 ;  /* 0x0000001fff067819 */ /* 0x000fe20000011407 */
[----:B------:R-:W-:Y:S01]  /*8700*/  IMAD.MOV.U32 R229, RZ, RZ, R242 ;  /* 0x000000ffffe57224 */ /* 0x000fe200078e00f2 */
[----:B------:R-:W-:Y:S01]  /*8710*/  SHF.R.S32.HI R8, RZ, 0x1f, R233 ;  /* 0x0000001fff087819 */ /* 0x000fe200000114e9 */
[----:B------:R-:W-:Y:S01]  /*8720*/  IMAD.MOV.U32 R248, RZ, RZ, R236 ;  /* 0x000000fffff87224 */ /* 0x000fe200078e00ec */
[----:B------:R-:W-:-:S02]  /*8730*/  SHF.L.U64.HI R43, R7, 0x3, R6 ;  /* 0x00000003072b7819 */ /* 0x000fc40000010206 */
[-C--:B------:R-:W-:Y:S01]  /*8740*/  LEA R20, P0, R233, R11.reuse, 0x2 ;  /* 0x0000000be9147211 */ /* 0x080fe200078010ff */
[----:B------:R-:W-:Y:S01]  /*8750*/  IMAD.MOV.U32 R242, RZ, RZ, R238 ;  /* 0x000000fffff27224 */ /* 0x000fe200078e00ee */
[----:B------:R-:W4:Y:S01]  /*8760*/  LDL.LU R236, [R1+0x524] ;  /* 0x0005240001ec7983 */ /* 0x000f220000300800 */
[----:B------:R-:W-:Y:S02]  /*8770*/  SHF.R.S32.HI R3, RZ, 0x1f, R235 ;  /* 0x0000001fff037819 */ /* 0x000fe400000114eb */
[----:B------:R-:W-:Y:S01]  /*8780*/  LEA R22, P1, R235, R11, 0x2 ;  /* 0x0000000beb167211 */ /* 0x000fe200078210ff */
[----:B------:R-:W4:Y:S01]  /*8790*/  LDL.LU R238, [R1+0x528] ;  /* 0x0005280001ee7983 */ /* 0x000f220000300800 */
[----:B------:R-:W-:-:S03]  /*87a0*/  LEA.HI.X R19, R233, R43, R8, 0x2, P0 ;  /* 0x0000002be9137211 */ /* 0x000fc600000f1408 */
[----:B------:R-:W-:Y:S01]  /*87b0*/  STL [R1+0x56c], R85 ;  /* 0x00056c5501007387 */ /* 0x000fe20000100800 */
[----:B------:R-:W-:-:S03]  /*87c0*/  LEA.HI.X R21, R235, R43, R3, 0x2, P1 ;  /* 0x0000002beb157211 */ /* 0x000fc600008f1403 */
[----:B------:R-:W-:Y:S04]  /*87d0*/  STL [R1+0x570], R86 ;  /* 0x0005705601007387 */ /* 0x000fe80000100800 */
[----:B------:R-:W-:Y:S04]  /*87e0*/  STL [R1+0x574], R87 ;  /* 0x0005745701007387 */ /* 0x000fe80000100800 */
[----:B------:R-:W4:Y:S04]  /*87f0*/  LDL.LU R233, [R1+0x52c] ;  /* 0x00052c0001e97983 */ /* 0x000f280000300800 */
[----:B------:R-:W4:Y:S01]  /*8800*/  LDL.LU R235, [R1+0x530] ;  /* 0x0005300001eb7983 */ /* 0x000f220000300800 */
[----:B------:R-:W-:Y:S01]  /*8810*/  IMAD.MOV.U32 R246, RZ, RZ, R250 ;  /* 0x000000fffff67224 */ /* 0x000fe200078e00fa */
[----:B--2---:R-:W-:-:S02]  /*8820*/  SHF.R.S32.HI R0, RZ, 0x1f, R237 ;  /* 0x0000001fff007819 */ /* 0x004fc400000114ed */
[----:B------:R-:W-:-:S04]  /*8830*/  LEA R216, P2, R237, R11, 0x2 ;  /* 0x0000000bedd87211 */ /* 0x000fc800078410ff */
[----:B------:R-:W-:Y:S02]  /*8840*/  LEA.HI.X R23, R237, R43, R0, 0x2, P2 ;  /* 0x0000002bed177211 */ /* 0x000fe400010f1400 */
[----:B------:R-:W2:Y:S01]  /*8850*/  LDL.LU R237, [R1+0x534] ;  /* 0x0005340001ed7983 */ /* 0x000ea20000300800 */
[----:B---3--:R-:W-:Y:S02]  /*8860*/  SHF.R.S32.HI R10, RZ, 0x1f, R239 ;  /* 0x0000001fff0a7819 */ /* 0x008fe400000114ef */
[CC--:B------:R-:W-:Y:S02]  /*8870*/  LEA R218, P0, R239.reuse, R11.reuse, 0x2 ;  /* 0x0000000befda7211 */ /* 0x0c0fe400078010ff */
[----:B----4-:R-:W-:Y:S02]  /*8880*/  SHF.R.S32.HI R8, RZ, 0x1f, R230 ;  /* 0x0000001fff087819 */ /* 0x010fe400000114e6 */
[----:B------:R-:W-:Y:S02]  /*8890*/  LEA R220, P1, R230, R11, 0x2 ;  /* 0x0000000be6dc7211 */ /* 0x000fe400078210ff */
[----:B------:R-:W-:-:S02]  /*88a0*/  LEA.HI.X R217, R239, R43, R10, 0x2, P0 ;  /* 0x0000002befd97211 */ /* 0x000fc400000f140a */
[----:B------:R-:W3:Y:S01]  /*88b0*/  LDL.LU R239, [R1+0x538] ;  /* 0x0005380001ef7983 */ /* 0x000ee20000300800 */
[----:B------:R-:W-:-:S03]  /*88c0*/  LEA.HI.X R219, R230, R43, R8, 0x2, P1 ;  /* 0x0000002be6db7211 */ /* 0x000fc600008f1408 */
[----:B------:R-:W4:Y:S01]  /*88d0*/  LDL.LU R241, [R1+0x53c] ;  /* 0x00053c0001f17983 */ /* 0x000f220000300800 */
[----:B------:R-:W-:Y:S02]  /*88e0*/  SHF.R.S32.HI R10, RZ, 0x1f, R249 ;  /* 0x0000001fff0a7819 */ /* 0x000fe400000114f9 */
[-C--:B------:R-:W-:Y:S01]  /*88f0*/  LEA R226, P0, R249, R11.reuse, 0x2 ;  /* 0x0000000bf9e27211 */ /* 0x080fe200078010ff */
[----:B------:R-:W4:Y:S01]  /*8900*/  LDL.LU R243, [R1+0x540] ;  /* 0x0005400001f37983 */ /* 0x000f220000300800 */
[----:B------:R-:W-:Y:S02]  /*8910*/  SHF.R.S32.HI R8, RZ, 0x1f, R251 ;  /* 0x0000001fff087819 */ /* 0x000fe400000114fb */
[----:B------:R-:W-:Y:S01]  /*8920*/  LEA R228, P1, R251, R11, 0x2 ;  /* 0x0000000bfbe47211 */ /* 0x000fe200078210ff */
[----:B------:R-:W4:Y:S01]  /*8930*/  LDL.LU R245, [R1+0x544] ;  /* 0x0005440001f57983 */ /* 0x000f220000300800 */
[----:B------:R-:W-:-:S03]  /*8940*/  LEA.HI.X R225, R249, R43, R10, 0x2, P0 ;  /* 0x0000002bf9e17211 */ /* 0x000fc600000f140a */
[----:B------:R-:W4:Y:S01]  /*8950*/  LDL.LU R250, [R1+0x548] ;  /* 0x0005480001fa7983 */ /* 0x000f220000300800 */
[----:B------:R-:W-:-:S03]  /*8960*/  LEA.HI.X R227, R251, R43, R8, 0x2, P1 ;  /* 0x0000002bfbe37211 */ /* 0x000fc600008f1408 */
[----:B------:R-:W4:Y:S04]  /*8970*/  LDL.LU R249, [R1+0x54c] ;  /* 0x00054c0001f97983 */ /* 0x000f280000300800 */
        /* <DEDUP_REMOVED lines=11> */
[----:B------:R-:W4:Y:S01]  /*8a30*/  LDL.LU R78, [R1+0x5b0] ;  /* 0x0005b000014e7983 */ /* 0x000f220000300800 */
[----:B------:R-:W-:-:S02]  /*8a40*/  SHF.R.S32.HI R3, RZ, 0x1f, R231 ;  /* 0x0000001fff037819 */ /* 0x000fc400000114e7 */
[----:B------:R-:W-:Y:S02]  /*8a50*/  SHF.R.S32.HI R0, RZ, 0x1f, R232 ;  /* 0x0000001fff007819 */ /* 0x000fe400000114e8 */
[CC--:B------:R-:W-:Y:S02]  /*8a60*/  LEA R222, P2, R231.reuse, R11.reuse, 0x2 ;  /* 0x0000000be7de7211 */ /* 0x0c0fe400078410ff */
[C---:B------:R-:W-:Y:S02]  /*8a70*/  LEA R224, P3, R232.reuse, R11, 0x2 ;  /* 0x0000000be8e07211 */ /* 0x040fe400078610ff */
[-C--:B------:R-:W-:Y:S02]  /*8a80*/  LEA.HI.X R221, R231, R43.reuse, R3, 0x2, P2 ;  /* 0x0000002be7dd7211 */ /* 0x080fe400010f1403 */
[----:B------:R-:W-:Y:S02]  /*8a90*/  LEA.HI.X R223, R232, R43, R0, 0x2, P3 ;  /* 0x0000002be8df7211 */ /* 0x000fe400018f1400 */
[----:B------:R-:W-:-:S02]  /*8aa0*/  SHF.R.S32.HI R3, RZ, 0x1f, R236 ;  /* 0x0000001fff037819 */ /* 0x000fc400000114ec */
[----:B------:R-:W-:Y:S02]  /*8ab0*/  SHF.R.S32.HI R0, RZ, 0x1f, R238 ;  /* 0x0000001fff007819 */ /* 0x000fe400000114ee */
[-C--:B------:R-:W-:Y:S02]  /*8ac0*/  LEA R230, P2, R236, R11.reuse, 0x2 ;  /* 0x0000000bece67211 */ /* 0x080fe400078410ff */
[----:B------:R-:W-:Y:S01]  /*8ad0*/  LEA R232, P3, R238, R11, 0x2 ;  /* 0x0000000beee87211 */ /* 0x000fe200078610ff */
[----:B------:R-:W-:Y:S01]  /*8ae0*/  IMAD.MOV.U32 R244, RZ, RZ, R229 ;  /* 0x000000fffff47224 */ /* 0x000fe200078e00e5 */
[-C--:B------:R-:W-:Y:S02]  /*8af0*/  LEA.HI.X R229, R236, R43.reuse, R3, 0x2, P2 ;  /* 0x0000002bece57211 */ /* 0x080fe400010f1403 */
[----:B------:R-:W-:Y:S02]  /*8b00*/  LEA.HI.X R231, R238, R43, R0, 0x2, P3 ;  /* 0x0000002beee77211 */ /* 0x000fe400018f1400 */
[----:B------:R-:W-:-:S02]  /*8b10*/  SHF.R.S32.HI R10, RZ, 0x1f, R233 ;  /* 0x0000001fff0a7819 */ /* 0x000fc400000114e9 */
[----:B------:R-:W-:Y:S02]  /*8b20*/  SHF.R.S32.HI R8, RZ, 0x1f, R235 ;  /* 0x0000001fff087819 */ /* 0x000fe400000114eb */
[-C--:B------:R-:W-:Y:S02]  /*8b30*/  LEA R234, P0, R233, R11.reuse, 0x2 ;  /* 0x0000000be9ea7211 */ /* 0x080fe400078010ff */
[----:B------:R-:W-:Y:S01]  /*8b40*/  LEA R236, P1, R235, R11, 0x2 ;  /* 0x0000000bebec7211 */ /* 0x000fe200078210ff */
[----:B------:R-:W-:Y:S01]  /*8b50*/  IMAD.MOV.U32 R82, RZ, RZ, R246 ;  /* 0x000000ffff527224 */ /* 0x000fe200078e00f6 */
[----:B------:R-:W-:Y:S01]  /*8b60*/  SHF.R.S32.HI R52, RZ, 0x1f, R247 ;  /* 0x0000001fff347819 */ /* 0x000fe200000114f7 */
[----:B------:R-:W-:Y:S01]  /*8b70*/  IMAD.MOV.U32 R80, RZ, RZ, R244 ;  /* 0x000000ffff507224 */ /* 0x000fe200078e00f4 */
[-C--:B------:R-:W-:Y:S01]  /*8b80*/  LEA.HI.X R233, R233, R43.reuse, R10, 0x2, P0 ;  /* 0x0000002be9e97211 */ /* 0x080fe200000f140a */
[----:B------:R-:W-:Y:S01]  /*8b90*/  IMAD.MOV.U32 R79, RZ, RZ, R248 ;  /* 0x000000ffff4f7224 */ /* 0x000fe200078e00f8 */
[----:B------:R-:W-:-:S02]  /*8ba0*/  LEA.HI.X R235, R235, R43, R8, 0x2, P1 ;  /* 0x0000002bebeb7211 */ /* 0x000fc400008f1408 */
[----:B------:R-:W-:Y:S02]  /*8bb0*/  MOV R81, R242 ;  /* 0x000000f200517202 */ /* 0x000fe40000000f00 */
[----:B------:R-:W-:Y:S02]  /*8bc0*/  LEA.HI R52, R52, R247, RZ, 0x5 ;  /* 0x000000f734347211 */ /* 0x000fe400078f28ff */
[----:B------:R-:W-:Y:S02]  /*8bd0*/  SHF.R.S32.HI R51, RZ, 0x1f, R2 ;  /* 0x0000001fff337819 */ /* 0x000fe40000011402 */
[----:B------:R-:W-:-:S04]  /*8be0*/  IADD3 R224, P5, R224, UR8, RZ ;  /* 0x00000008e0e07c10 */ /* 0x000fc8000ffbe0ff */
[----:B------:R-:W-:Y:S02]  /*8bf0*/  IADD3.X R223, R223, UR9, RZ, P5, !PT ;  /* 0x00000009dfdf7c10 */ /* 0x000fe4000affe4ff */
[----:B------:R-:W-:-:S04]  /*8c00*/  IADD3 R236, P5, R236, UR8, RZ ;  /* 0x00000008ecec7c10 */ /* 0x000fc8000ffbe0ff */
[----:B------:R-:W-:Y:S02]  /*8c10*/  IADD3.X R235, R235, UR9, RZ, P5, !PT ;  /* 0x00000009ebeb7c10 */ /* 0x000fe4000affe4ff */
[----:B--2---:R-:W-:Y:S02]  /*8c20*/  SHF.R.S32.HI R3, RZ, 0x1f, R237 ;  /* 0x0000001fff037819 */ /* 0x004fe400000114ed */
[----:B------:R-:W-:-:S04]  /*8c30*/  LEA R238, P2, R237, R11, 0x2 ;  /* 0x0000000bedee7211 */ /* 0x000fc800078410ff */
[----:B------:R-:W-:Y:S02]  /*8c40*/  LEA.HI.X R237, R237, R43, R3, 0x2, P2 ;  /* 0x0000002beded7211 */ /* 0x000fe400010f1403 */
[----:B---3--:R-:W-:Y:S02]  /*8c50*/  SHF.R.S32.HI R0, RZ, 0x1f, R239 ;  /* 0x0000001fff007819 */ /* 0x008fe400000114ef */
[C---:B------:R-:W-:Y:S02]  /*8c60*/  LEA R240, P3, R239.reuse, R11, 0x2 ;  /* 0x0000000beff07211 */ /* 0x040fe400078610ff */
[----:B----4-:R-:W-:Y:S02]  /*8c70*/  SHF.R.S32.HI R10, RZ, 0x1f, R241 ;  /* 0x0000001fff0a7819 */ /* 0x010fe400000114f1 */
[----:B------:R-:W-:Y:S02]  /*8c80*/  LEA.HI.X R239, R239, R43, R0, 0x2, P3 ;  /* 0x0000002befef7211 */ /* 0x000fe400018f1400 */
[----:B------:R-:W-:-:S02]  /*8c90*/  LEA R242, P0, R241, R11, 0x2 ;  /* 0x0000000bf1f27211 */ /* 0x000fc400078010ff */
[----:B------:R-:W-:Y:S02]  /*8ca0*/  SHF.R.S32.HI R8, RZ, 0x1f, R243 ;  /* 0x0000001fff087819 */ /* 0x000fe400000114f3 */
[-C--:B------:R-:W-:Y:S02]  /*8cb0*/  LEA R244, P1, R243, R11.reuse, 0x2 ;  /* 0x0000000bf3f47211 */ /* 0x080fe400078210ff */
[----:B------:R-:W-:Y:S02]  /*8cc0*/  SHF.R.S32.HI R3, RZ, 0x1f, R245 ;  /* 0x0000001fff037819 */ /* 0x000fe400000114f5 */
[-C--:B------:R-:W-:Y:S02]  /*8cd0*/  LEA R246, P2, R245, R11.reuse, 0x2 ;  /* 0x0000000bf5f67211 */ /* 0x080fe400078410ff */
[----:B------:R-:W-:Y:S02]  /*8ce0*/  SHF.R.S32.HI R0, RZ, 0x1f, R250 ;  /* 0x0000001fff007819 */ /* 0x000fe400000114fa */
[----:B------:R-:W-:-:S02]  /*8cf0*/  LEA R248, P3, R250, R11, 0x2 ;  /* 0x0000000bfaf87211 */ /* 0x000fc400078610ff */
[-C--:B------:R-:W-:Y:S02]  /*8d00*/  LEA.HI.X R241, R241, R43.reuse, R10, 0x2, P0 ;  /* 0x0000002bf1f17211 */ /* 0x080fe400000f140a */
[-C--:B------:R-:W-:Y:S02]  /*8d10*/  LEA.HI.X R243, R243, R43.reuse, R8, 0x2, P1 ;  /* 0x0000002bf3f37211 */ /* 0x080fe400008f1408 */
[-C--:B------:R-:W-:Y:S02]  /*8d20*/  LEA.HI.X R245, R245, R43.reuse, R3, 0x2, P2 ;  /* 0x0000002bf5f57211 */ /* 0x080fe400010f1403 */
[----:B------:R-:W-:Y:S02]  /*8d30*/  LEA.HI.X R247, R250, R43, R0, 0x2, P3 ;  /* 0x0000002bfaf77211 */ /* 0x000fe400018f1400 */
[----:B------:R-:W-:Y:S02]  /*8d40*/  SHF.R.S32.HI R10, RZ, 0x1f, R249 ;  /* 0x0000001fff0a7819 */ /* 0x000fe400000114f9 */
[----:B------:R-:W-:-:S02]  /*8d50*/  SHF.R.S32.HI R8, RZ, 0x1f, R251 ;  /* 0x0000001fff087819 */ /* 0x000fc400000114fb */
[----:B------:R-:W-:Y:S02]  /*8d60*/  SHF.R.S32.HI R3, RZ, 0x1f, R69 ;  /* 0x0000001fff037819 */ /* 0x000fe40000011445 */
[----:B------:R-:W-:Y:S02]  /*8d70*/  SHF.R.S32.HI R0, RZ, 0x1f, R70 ;  /* 0x0000001fff007819 */ /* 0x000fe40000011446 */
[-C--:B------:R-:W-:Y:S02]  /*8d80*/  LEA R250, P0, R249, R11.reuse, 0x2 ;  /* 0x0000000bf9fa7211 */ /* 0x080fe400078010ff */
[-C--:B------:R-:W-:Y:S02]  /*8d90*/  LEA R252, P1, R251, R11.reuse, 0x2 ;  /* 0x0000000bfbfc7211 */ /* 0x080fe400078210ff */
[-C--:B------:R-:W-:Y:S02]  /*8da0*/  LEA R40, P2, R69, R11.reuse, 0x2 ;  /* 0x0000000b45287211 */ /* 0x080fe400078410ff */
[----:B------:R-:W-:-:S02]  /*8db0*/  LEA R38, P3, R70, R11, 0x2 ;  /* 0x0000000b46267211 */ /* 0x000fc400078610ff */
[-C--:B------:R-:W-:Y:S02]  /*8dc0*/  LEA.HI.X R249, R249, R43.reuse, R10, 0x2, P0 ;  /* 0x0000002bf9f97211 */ /* 0x080fe400000f140a */
[-C--:B------:R-:W-:Y:S02]  /*8dd0*/  LEA.HI.X R251, R251, R43.reuse, R8, 0x2, P1 ;  /* 0x0000002bfbfb7211 */ /* 0x080fe400008f1408 */
[-C--:B------:R-:W-:Y:S02]  /*8de0*/  LEA.HI.X R41, R69, R43.reuse, R3, 0x2, P2 ;  /* 0x0000002b45297211 */ /* 0x080fe400010f1403 */
[----:B------:R-:W-:Y:S02]  /*8df0*/  LEA.HI.X R39, R70, R43, R0, 0x2, P3 ;  /* 0x0000002b46277211 */ /* 0x000fe400018f1400 */
[----:B------:R-:W-:Y:S02]  /*8e00*/  SHF.R.S32.HI R8, RZ, 0x1f, R71 ;  /* 0x0000001fff087819 */ /* 0x000fe40000011447 */
[----:B------:R-:W-:-:S02]  /*8e10*/  SHF.R.S32.HI R3, RZ, 0x1f, R72 ;  /* 0x0000001fff037819 */ /* 0x000fc40000011448 */
[-C--:B------:R-:W-:Y:S02]  /*8e20*/  LEA R36, P0, R71, R11.reuse, 0x2 ;  /* 0x0000000b47247211 */ /* 0x080fe400078010ff */
[----:B------:R-:W-:Y:S02]  /*8e30*/  SHF.R.S32.HI R0, RZ, 0x1f, R73 ;  /* 0x0000001fff007819 */ /* 0x000fe40000011449 */
[CC--:B------:R-:W-:Y:S02]  /*8e40*/  LEA R34, P1, R72.reuse, R11.reuse, 0x2 ;  /* 0x0000000b48227211 */ /* 0x0c0fe400078210ff */
[----:B------:R-:W-:Y:S02]  /*8e50*/  LEA R32, P2, R73, R11, 0x2 ;  /* 0x0000000b49207211 */ /* 0x000fe400078410ff */
[-C--:B------:R-:W-:Y:S02]  /*8e60*/  LEA.HI.X R37, R71, R43.reuse, R8, 0x2, P0 ;  /* 0x0000002b47257211 */ /* 0x080fe400000f1408 */
[----:B------:R-:W-:-:S02]  /*8e70*/  LEA.HI.X R35, R72, R43, R3, 0x2, P1 ;  /* 0x0000002b48237211 */ /* 0x000fc400008f1403 */
[----:B------:R-:W-:Y:S02]  /*8e80*/  LEA.HI.X R33, R73, R43, R0, 0x2, P2 ;  /* 0x0000002b49217211 */ /* 0x000fe400010f1400 */
[----:B------:R-:W-:Y:S02]  /*8e90*/  SHF.R.S32.HI R10, RZ, 0x1f, R74 ;  /* 0x0000001fff0a7819 */ /* 0x000fe4000001144a */
[----:B------:R-:W-:Y:S02]  /*8ea0*/  SHF.R.S32.HI R3, RZ, 0x1f, R76 ;  /* 0x0000001fff037819 */ /* 0x000fe4000001144c */
[-C--:B------:R-:W-:Y:S02]  /*8eb0*/  LEA R30, P0, R74, R11.reuse, 0x2 ;  /* 0x0000000b4a1e7211 */ /* 0x080fe400078010ff */
[----:B------:R-:W-:Y:S02]  /*8ec0*/  LEA R26, P2, R76, R11, 0x2 ;  /* 0x0000000b4c1a7211 */ /* 0x000fe400078410ff */
[----:B------:R-:W-:-:S02]  /*8ed0*/  SHF.R.S32.HI R8, RZ, 0x1f, R75 ;  /* 0x0000001fff087819 */ /* 0x000fc4000001144b */
[----:B------:R-:W-:Y:S02]  /*8ee0*/  SHF.R.S32.HI R0, RZ, 0x1f, R83 ;  /* 0x0000001fff007819 */ /* 0x000fe40000011453 */
[-C--:B------:R-:W-:Y:S02]  /*8ef0*/  LEA R28, P1, R75, R11.reuse, 0x2 ;  /* 0x0000000b4b1c7211 */ /* 0x080fe400078210ff */
[----:B------:R-:W-:Y:S02]  /*8f00*/  LEA R24, P3, R83, R11, 0x2 ;  /* 0x0000000b53187211 */ /* 0x000fe400078610ff */
[-C--:B------:R-:W-:Y:S02]  /*8f10*/  LEA.HI.X R31, R74, R43.reuse, R10, 0x2, P0 ;  /* 0x0000002b4a1f7211 */ /* 0x080fe400000f140a */
[-C--:B------:R-:W-:Y:S02]  /*8f20*/  LEA.HI.X R27, R76, R43.reuse, R3, 0x2, P2 ;  /* 0x0000002b4c1b7211 */ /* 0x080fe400010f1403 */
[----:B------:R-:W-:-:S02]  /*8f30*/  LEA.HI.X R29, R75, R43, R8, 0x2, P1 ;  /* 0x0000002b4b1d7211 */ /* 0x000fc400008f1408 */
[----:B------:R-:W-:Y:S02]  /*8f40*/  LEA.HI.X R25, R83, R43, R0, 0x2, P3 ;  /* 0x0000002b53197211 */ /* 0x000fe400018f1400 */
[----:B------:R-:W-:Y:S02]  /*8f50*/  SHF.R.S32.HI R3, RZ, 0x1f, R77 ;  /* 0x0000001fff037819 */ /* 0x000fe4000001144d */
[-C--:B------:R-:W-:Y:S02]  /*8f60*/  LEA R10, P0, R77, R11.reuse, 0x2 ;  /* 0x0000000b4d0a7211 */ /* 0x080fe400078010ff */
[----:B------:R-:W-:Y:S02]  /*8f70*/  SHF.R.S32.HI R0, RZ, 0x1f, R78 ;  /* 0x0000001fff007819 */ /* 0x000fe4000001144e */
[----:B------:R-:W-:Y:S02]  /*8f80*/  LEA R8, P1, R78, R11, 0x2 ;  /* 0x0000000b4e087211 */ /* 0x000fe400078210ff */
[----:B------:R-:W-:-:S02]  /*8f90*/  SHF.R.S32.HI R83, RZ, 0x1f, R9 ;  /* 0x0000001fff537819 */ /* 0x000fc40000011409 */
[----:B------:R-:W-:Y:S02]  /*8fa0*/  LEA R2, P2, R9, UR6, 0x3 ;  /* 0x0000000609027c11 */ /* 0x000fe4000f8418ff */
[-C--:B------:R-:W-:Y:S02]  /*8fb0*/  LEA.HI.X R11, R77, R43.reuse, R3, 0x2, P0 ;  /* 0x0000002b4d0b7211 */ /* 0x080fe400000f1403 */
[----:B------:R-:W-:Y:S02]  /*8fc0*/  LEA.HI.X R3, R78, R43, R0, 0x2, P1 ;  /* 0x0000002b4e037211 */ /* 0x000fe400008f1400 */
[----:B------:R-:W-:Y:S02]  /*8fd0*/  IADD3 R218, P1, R218, UR8, RZ ;  /* 0x00000008dada7c10 */ /* 0x000fe4000ff3e0ff */
[----:B------:R-:W-:Y:S02]  /*8fe0*/  LEA.HI.X R0, R9, UR7, R83, 0x3, P2 ;  /* 0x0000000709007c11 */ /* 0x000fe400090f1c53 */
[----:B------:R-:W-:-:S02]  /*8ff0*/  IADD3 R220, P0, R220, UR8, RZ ;  /* 0x00000008dcdc7c10 */ /* 0x000fc4000ff1e0ff */
[----:B------:R-:W-:Y:S02]  /*9000*/  IADD3 R222, P2, R222, UR8, RZ ;  /* 0x00000008dede7c10 */ /* 0x000fe4000ff5e0ff */
[----:B------:R-:W-:Y:S02]  /*9010*/  IADD3.X R217, R217, UR9, RZ, P1, !PT ;  /* 0x00000009d9d97c10 */ /* 0x000fe40008ffe4ff */
[----:B------:R-:W-:Y:S02]  /*9020*/  IADD3 R230, P1, R230, UR8, RZ ;  /* 0x00000008e6e67c10 */ /* 0x000fe4000ff3e0ff */
[----:B------:R-:W-:Y:S02]  /*9030*/  IADD3.X R219, R219, UR9, RZ, P0, !PT ;  /* 0x00000009dbdb7c10 */ /* 0x000fe400087fe4ff */
[----:B------:R-:W-:Y:S02]  /*9040*/  IADD3 R232, P0, R232, UR8, RZ ;  /* 0x00000008e8e87c10 */ /* 0x000fe4000ff1e0ff */
[----:B------:R-:W-:-:S02]  /*9050*/  IADD3.X R221, R221, UR9, RZ, P2, !PT ;  /* 0x00000009dddd7c10 */ /* 0x000fc400097fe4ff */
[----:B------:R-:W-:Y:S02]  /*9060*/  IADD3 R234, P2, R234, UR8, RZ ;  /* 0x00000008eaea7c10 */ /* 0x000fe4000ff5e0ff */
[----:B------:R-:W-:Y:S02]  /*9070*/  IADD3.X R229, R229, UR9, RZ, P1, !PT ;  /* 0x00000009e5e57c10 */ /* 0x000fe40008ffe4ff */
[----:B------:R-:W-:Y:S02]  /*9080*/  IADD3 R242, P1, R242, UR8, RZ ;  /* 0x00000008f2f27c10 */ /* 0x000fe4000ff3e0ff */
[----:B------:R-:W-:Y:S02]  /*9090*/  IADD3.X R231, R231, UR9, RZ, P0, !PT ;  /* 0x00000009e7e77c10 */ /* 0x000fe400087fe4ff */
[----:B------:R-:W-:Y:S02]  /*90a0*/  IADD3 R244, P0, R244, UR8, RZ ;  /* 0x00000008f4f47c10 */ /* 0x000fe4000ff1e0ff */
[----:B------:R-:W-:-:S02]  /*90b0*/  IADD3.X R233, R233, UR9, RZ, P2, !PT ;  /* 0x00000009e9e97c10 */ /* 0x000fc400097fe4ff */
[----:B------:R-:W-:Y:S02]  /*90c0*/  IADD3 R246, P2, R246, UR8, RZ ;  /* 0x00000008f6f67c10 */ /* 0x000fe4000ff5e0ff */
[----:B------:R-:W-:Y:S02]  /*90d0*/  IADD3 R248, P5, R248, UR8, RZ ;  /* 0x00000008f8f87c10 */ /* 0x000fe4000ffbe0ff */
[----:B------:R-:W-:Y:S02]  /*90e0*/  IADD3.X R241, R241, UR9, RZ, P1, !PT ;  /* 0x00000009f1f17c10 */ /* 0x000fe40008ffe4ff */
[----:B------:R-:W-:Y:S02]  /*90f0*/  IADD3 R40, P1, R40, UR8, RZ ;  /* 0x0000000828287c10 */ /* 0x000fe4000ff3e0ff */
[----:B------:R-:W-:Y:S02]  /*9100*/  IADD3.X R243, R243, UR9, RZ, P0, !PT ;  /* 0x00000009f3f37c10 */ /* 0x000fe400087fe4ff */
[----:B------:R-:W-:-:S02]  /*9110*/  IADD3 R38, P0, R38, UR8, RZ ;  /* 0x0000000826267c10 */ /* 0x000fc4000ff1e0ff */
[----:B------:R-:W-:Y:S02]  /*9120*/  IADD3.X R245, R245, UR9, RZ, P2, !PT ;  /* 0x00000009f5f57c10 */ /* 0x000fe400097fe4ff */
[----:B------:R-:W-:Y:S02]  /*9130*/  IADD3 R36, P2, R36, UR8, RZ ;  /* 0x0000000824247c10 */ /* 0x000fe4000ff5e0ff */
[----:B------:R-:W-:Y:S02]  /*9140*/  IADD3.X R247, R247, UR9, RZ, P5, !PT ;  /* 0x00000009f7f77c10 */ /* 0x000fe4000affe4ff */
[----:B------:R-:W-:Y:S01]  /*9150*/  IADD3 R34, P5, R34, UR8, RZ ;  /* 0x0000000822227c10 */ /* 0x000fe2000ffbe0ff */
[----:B------:R-:W-:Y:S01]  /*9160*/  STL [R1+0x504], R40 ;  /* 0x0005042801007387 */ /* 0x000fe20000100800 */
[----:B------:R-:W-:Y:S02]  /*9170*/  IMAD.MOV.U32 R78, RZ, RZ, R79 ;  /* 0x000000ffff4e7224 */ /* 0x000fe400078e004f */
[----:B------:R-:W-:Y:S01]  /*9180*/  IMAD.MOV.U32 R79, RZ, RZ, R80 ;  /* 0x000000ffff4f7224 */ /* 0x000fe200078e0050 */
[----:B------:R-:W-:Y:S01]  /*9190*/  STL [R1+0x50c], R38 ;  /* 0x00050c2601007387 */ /* 0x000fe20000100800 */
[----:B------:R-:W-:-:S03]  /*91a0*/  IMAD.MOV.U32 R80, RZ, RZ, R82 ;  /* 0x000000ffff507224 */ /* 0x000fc600078e0052 */
[----:B------:R-:W-:Y:S04]  /*91b0*/  STL [R1+0x514], R36 ;  /* 0x0005142401007387 */ /* 0x000fe80000100800 */
[----:B------:R-:W-:Y:S04]  /*91c0*/  STL [R1+0x51c], R34 ;  /* 0x00051c2201007387 */ /* 0x000fe80000100800 */
[----:B------:R-:W2:Y:S01]  /*91d0*/  LDL.LU R82, [R1+0x578] ;  /* 0x0005780001527983 */ /* 0x000ea20000300800 */
[----:B------:R-:W-:Y:S02]  /*91e0*/  IADD3 R20, P4, R20, UR8, RZ ;  /* 0x0000000814147c10 */ /* 0x000fe4000ff9e0ff */
[----:B------:R-:W-:-:S02]  /*91f0*/  IADD3 R216, P3, R216, UR8, RZ ;  /* 0x00000008d8d87c10 */ /* 0x000fc4000ff7e0ff */
[----:B------:R-:W-:Y:S02]  /*9200*/  IADD3.X R19, R19, UR9, RZ, P4, !PT ;  /* 0x0000000913137c10 */ /* 0x000fe4000a7fe4ff */
[----:B------:R-:W-:Y:S02]  /*9210*/  IADD3 R226, P4, R226, UR8, RZ ;  /* 0x00000008e2e27c10 */ /* 0x000fe4000ff9e0ff */
[----:B------:R-:W-:Y:S02]  /*9220*/  IADD3.X R23, R23, UR9, RZ, P3, !PT ;  /* 0x0000000917177c10 */ /* 0x000fe40009ffe4ff */
[----:B------:R-:W-:Y:S02]  /*9230*/  IADD3.X R225, R225, UR9, RZ, P4, !PT ;  /* 0x00000009e1e17c10 */ /* 0x000fe4000a7fe4ff */
[----:B------:R-:W-:Y:S02]  /*9240*/  IADD3 R238, P4, R238, UR8, RZ ;  /* 0x00000008eeee7c10 */ /* 0x000fe4000ff9e0ff */
[----:B------:R-:W-:-:S02]  /*9250*/  IADD3 R228, P3, R228, UR8, RZ ;  /* 0x00000008e4e47c10 */ /* 0x000fc4000ff7e0ff */
[----:B------:R-:W-:Y:S02]  /*9260*/  IADD3.X R237, R237, UR9, RZ, P4, !PT ;  /* 0x00000009eded7c10 */ /* 0x000fe4000a7fe4ff */
[----:B------:R-:W-:Y:S02]  /*9270*/  IADD3.X R227, R227, UR9, RZ, P3, !PT ;  /* 0x00000009e3e37c10 */ /* 0x000fe40009ffe4ff */
[----:B------:R-:W-:Y:S02]  /*9280*/  IADD3 R250, P4, R250, UR8, RZ ;  /* 0x00000008fafa7c10 */ /* 0x000fe4000ff9e0ff */
[----:B------:R-:W-:Y:S02]  /*9290*/  IADD3 R240, P3, R240, UR8, RZ ;  /* 0x00000008f0f07c10 */ /* 0x000fe4000ff7e0ff */
[----:B------:R-:W-:Y:S02]  /*92a0*/  IADD3.X R249, R249, UR9, RZ, P4, !PT ;  /* 0x00000009f9f97c10 */ /* 0x000fe4000a7fe4ff */
[----:B------:R-:W-:-:S02]  /*92b0*/  IADD3.X R239, R239, UR9, RZ, P3, !PT ;  /* 0x00000009efef7c10 */ /* 0x000fc40009ffe4ff */
[----:B------:R-:W-:Y:S02]  /*92c0*/  IADD3 R32, P4, R32, UR8, RZ ;  /* 0x0000000820207c10 */ /* 0x000fe4000ff9e0ff */
[----:B------:R-:W-:-:S03]  /*92d0*/  IADD3 R252, P3, R252, UR8, RZ ;  /* 0x00000008fcfc7c10 */ /* 0x000fc6000ff7e0ff */
[----:B------:R3:W-:Y:S01]  /*92e0*/  STL [R1+0x524], R32 ;  /* 0x0005242001007387 */ /* 0x0007e20000100800 */
[----:B------:R-:W-:Y:S02]  /*92f0*/  IADD3.X R251, R251, UR9, RZ, P3, !PT ;  /* 0x00000009fbfb7c10 */ /* 0x000fe40009ffe4ff */
[----:B---3--:R-:W-:Y:S02]  /*9300*/  IADD3 R32, P3, R30, UR8, RZ ;  /* 0x000000081e207c10 */ /* 0x008fe4000ff7e0ff */
[----:B------:R-:W-:-:S03]  /*9310*/  IADD3.X R30, R41, UR9, RZ, P1, !PT ;  /* 0x00000009291e7c10 */ /* 0x000fc60008ffe4ff */
[----:B------:R-:W-:Y:S01]  /*9320*/  STL [R1+0x52c], R32 ;  /* 0x00052c2001007387 */ /* 0x000fe20000100800 */
[----:B------:R-:W-:-:S03]  /*9330*/  IADD3 R28, P1, R28, UR8, RZ ;  /* 0x000000081c1c7c10 */ /* 0x000fc6000ff3e0ff */
[----:B------:R-:W3:Y:S04]  /*9340*/  LDL.LU R72, [R1+0x584] ;  /* 0x0005840001487983 */ /* 0x000ee80000300800 */
[----:B------:R4:W-:Y:S04]  /*9350*/  STL [R1+0x500], R30 ;  /* 0x0005001e01007387 */ /* 0x0009e80000100800 */
[----:B------:R1:W-:Y:S01]  /*9360*/  STL [R1+0x534], R28 ;  /* 0x0005341c01007387 */ /* 0x0003e20000100800 */
[----:B----4-:R-:W-:Y:S02]  /*9370*/  IADD3.X R30, R39, UR9, RZ, P0, !PT ;  /* 0x00000009271e7c10 */ /* 0x010fe400087fe4ff */
[----:B------:R-:W-:-:S03]  /*9380*/  IADD3 R26, P0, R26, UR8, RZ ;  /* 0x000000081a1a7c10 */ /* 0x000fc6000ff1e0ff */
[----:B------:R-:W-:Y:S01]  /*9390*/  STL [R1+0x508], R30 ;  /* 0x0005081e01007387 */ /* 0x000fe20000100800 */
[----:B-1----:R-:W-:-:S03]  /*93a0*/  IADD3.X R28, R37, UR9, RZ, P2, !PT ;  /* 0x00000009251c7c10 */ /* 0x002fc600097fe4ff */
[----:B------:R-:W4:Y:S04]  /*93b0*/  LDL.LU R73, [R1+0x588] ;  /* 0x0005880001497983 */ /* 0x000f280000300800 */
[----:B------:R1:W-:Y:S04]  /*93c0*/  STL [R1+0x53c], R26 ;  /* 0x00053c1a01007387 */ /* 0x0003e80000100800 */
[----:B------:R-:W-:Y:S01]  /*93d0*/  STL [R1+0x510], R28 ;  /* 0x0005101c01007387 */ /* 0x000fe20000100800 */
[----:B-1----:R-:W-:Y:S02]  /*93e0*/  IADD3 R26, P2, R24, UR8, RZ ;  /* 0x00000008181a7c10 */ /* 0x002fe4000ff5e0ff */
[----:B------:R-:W-:-:S03]  /*93f0*/  IADD3.X R24, R35, UR9, RZ, P5, !PT ;  /* 0x0000000923187c10 */ /* 0x000fc6000affe4ff */
[----:B------:R-:W-:Y:S01]  /*9400*/  STL [R1+0x544], R26 ;  /* 0x0005441a01007387 */ /* 0x000fe20000100800 */
[----:B------:R-:W-:-:S03]  /*9410*/  IADD3 R10, P5, R10, UR8, RZ ;  /* 0x000000080a0a7c10 */ /* 0x000fc6000ffbe0ff */
[----:B------:R-:W4:Y:S04]  /*9420*/  LDL.LU R75, [R1+0x5b8] ;  /* 0x0005b800014b7983 */ /* 0x000f280000300800 */
[----:B------:R1:W-:Y:S04]  /*9430*/  STL [R1+0x518], R24 ;  /* 0x0005181801007387 */ /* 0x0003e80000100800 */
[----:B------:R1:W-:Y:S02]  /*9440*/  STL [R1+0x54c], R10 ;  /* 0x00054c0a01007387 */ /* 0x0003e40000100800 */
[----:B-1----:R-:W-:-:S02]  /*9450*/  IADD3.X R24, R33, UR9, RZ, P4, !PT ;  /* 0x0000000921187c10 */ /* 0x002fc4000a7fe4ff */
[----:B------:R-:W-:Y:S02]  /*9460*/  IADD3 R8, P4, R8, UR8, RZ ;  /* 0x0000000808087c10 */ /* 0x000fe4000ff9e0ff */
[----:B------:R-:W-:Y:S01]  /*9470*/  IADD3.X R10, R31, UR9, RZ, P3, !PT ;  /* 0x000000091f0a7c10 */ /* 0x000fe20009ffe4ff */
[----:B------:R1:W-:Y:S04]  /*9480*/  STL [R1+0x520], R24 ;  /* 0x0005201801007387 */ /* 0x0003e80000100800 */
[----:B------:R-:W4:Y:S04]  /*9490*/  LDL.LU R74, [R1+0x5bc] ;  /* 0x0005bc00014a7983 */ /* 0x000f280000300800 */
[----:B------:R1:W-:Y:S02]  /*94a0*/  STL [R1+0x554], R8 ;  /* 0x0005540801007387 */ /* 0x0003e40000100800 */
[----:B-1----:R-:W-:-:S02]  /*94b0*/  IADD3.X R24, R27, UR9, RZ, P0, !PT ;  /* 0x000000091b187c10 */ /* 0x002fc400087fe4ff */
[----:B------:R1:W-:Y:S01]  /*94c0*/  STL [R1+0x528], R10 ;  /* 0x0005280a01007387 */ /* 0x0003e20000100800 */
[----:B------:R-:W-:-:S03]  /*94d0*/  IADD3.X R3, R3, UR9, RZ, P4, !PT ;  /* 0x0000000903037c10 */ /* 0x000fc6000a7fe4ff */
[----:B------:R-:W4:Y:S01]  /*94e0*/  LDL.LU R69, [R1+0x5c0] ;  /* 0x0005c00001457983 */ /* 0x000f220000300800 */
[----:B------:R-:W-:Y:S02]  /*94f0*/  IADD3.X R8, R29, UR9, RZ, P1, !PT ;  /* 0x000000091d087c10 */ /* 0x000fe40008ffe4ff */
[----:B-1----:R-:W-:-:S03]  /*9500*/  IADD3.X R10, R25, UR9, RZ, P2, !PT ;  /* 0x00000009190a7c10 */ /* 0x002fc600097fe4ff */
[----:B------:R1:W-:Y:S04]  /*9510*/  STL [R1+0x530], R8 ;  /* 0x0005300801007387 */ /* 0x0003e80000100800 */
[----:B------:R-:W-:Y:S01]  /*9520*/  STL [R1+0x538], R24 ;  /* 0x0005381801007387 */ /* 0x000fe20000100800 */
[----:B-1----:R-:W-:-:S03]  /*9530*/  IADD3.X R8, R11, UR9, RZ, P5, !PT ;  /* 0x000000090b087c10 */ /* 0x002fc6000affe4ff */
[----:B------:R-:W-:Y:S01]  /*9540*/  STL [R1+0x540], R10 ;  /* 0x0005400a01007387 */ /* 0x000fe20000100800 */
[----:B------:R-:W-:-:S03]  /*9550*/  IMAD.MOV.U32 R76, RZ, RZ, R78 ;  /* 0x000000ffff4c7224 */ /* 0x000fc600078e004e */
[----:B------:R2:W-:Y:S01]  /*9560*/  STL [R1+0x548], R8 ;  /* 0x0005480801007387 */ /* 0x0005e20000100800 */
[----:B------:R-:W-:-:S03]  /*9570*/  IMAD.MOV.U32 R78, RZ, RZ, R81 ;  /* 0x000000ffff4e7224 */ /* 0x000fc600078e0051 */
[----:B------:R1:W-:Y:S04]  /*9580*/  STL [R1+0x550], R3 ;  /* 0x0005500301007387 */ /* 0x0003e80000100800 */
[----:B------:R-:W4:Y:S04]  /*9590*/  LDL.LU R77, [R1+0x5c4] ;  /* 0x0005c400014d7983 */ /* 0x000f280000300800 */
[----:B------:R-:W4:Y:S04]  /*95a0*/  LDL.LU R81, [R1+0x5c8] ;  /* 0x0005c80001517983 */ /* 0x000f280000300800 */
[----:B------:R-:W4:Y:S01]  /*95b0*/  LDL.LU R71, [R1+0x5cc] ;  /* 0x0005cc0001477983 */ /* 0x000f220000300800 */
[----:B--2---:R-:W-:Y:S01]  /*95c0*/  SHF.R.S32.HI R8, RZ, 0x1f, R82 ;  /* 0x0000001fff087819 */ /* 0x004fe20000011452 */
[----:B------:R-:W-:-:S03]  /*95d0*/  IMAD.SHL.U32 R53, R82, 0x4, RZ ;  /* 0x0000000452357824 */ /* 0x000fc600078e00ff */
[----:B------:R-:W-:Y:S02]  /*95e0*/  SHF.L.U64.HI R8, R82, 0x2, R8 ;  /* 0x0000000252087819 */ /* 0x000fe40000010208 */
[----:B------:R-:W2:Y:S01]  /*95f0*/  LDL.LU R82, [R1+0x5d0] ;  /* 0x0005d00001527983 */ /* 0x000ea20000300800 */
[----:B---3--:R-:W-:Y:S01]  /*9600*/  SHF.R.S32.HI R10, RZ, 0x1f, R72 ;  /* 0x0000001fff0a7819 */ /* 0x008fe20000011448 */
[----:B------:R-:W-:-:S03]  /*9610*/  IMAD.SHL.U32 R54, R72, 0x4, RZ ;  /* 0x0000000448367824 */ /* 0x000fc600078e00ff */
[----:B------:R-:W-:Y:S02]  /*9620*/  SHF.L.U64.HI R10, R72, 0x2, R10 ;  /* 0x00000002480a7819 */ /* 0x000fe4000001020a */
[----:B------:R-:W3:Y:S04]  /*9630*/  LDL.LU R72, [R1+0x5d4] ;  /* 0x0005d40001487983 */ /* 0x000ee80000300800 */
[----:B------:R-:W3:Y:S01]  /*9640*/  LDL.LU R70, [R1+0x5d8] ;  /* 0x0005d80001467983 */ /* 0x000ee20000300800 */
[----:B----4-:R-:W-:Y:S01]  /*9650*/  SHF.R.S32.HI R11, RZ, 0x1f, R73 ;  /* 0x0000001fff0b7819 */ /* 0x010fe20000011449 */
[----:B------:R-:W-:-:S03]  /*9660*/  IMAD.SHL.U32 R55, R73, 0x4, RZ ;  /* 0x0000000449377824 */ /* 0x000fc600078e00ff */
[----:B------:R-:W-:Y:S01]  /*9670*/  SHF.L.U64.HI R11, R73, 0x2, R11 ;  /* 0x00000002490b7819 */ /* 0x000fe2000001020b */
[----:B------:R-:W-:Y:S01]  /*9680*/  IMAD.MOV.U32 R73, RZ, RZ, R79 ;  /* 0x000000ffff497224 */ /* 0x000fe200078e004f */
[----:B------:R-:W-:Y:S01]  /*9690*/  SHF.R.S32.HI R24, RZ, 0x1f, R75 ;  /* 0x0000001fff187819 */ /* 0x000fe2000001144b */
[----:B------:R-:W-:-:S03]  /*96a0*/  IMAD.SHL.U32 R56, R75, 0x4, RZ ;  /* 0x000000044b387824 */ /* 0x000fc600078e00ff */
[----:B------:R-:W-:Y:S02]  /*96b0*/  SHF.L.U64.HI R24, R75, 0x2, R24 ;  /* 0x000000024b187819 */ /* 0x000fe40000010218 */
[----:B------:R-:W4:Y:S01]  /*96c0*/  LDL.LU R75, [R1+0x5dc] ;  /* 0x0005dc00014b7983 */ /* 0x000f220000300800 */
[----:B------:R-:W-:Y:S01]  /*96d0*/  SHF.R.S32.HI R25, RZ, 0x1f, R74 ;  /* 0x0000001fff197819 */ /* 0x000fe2000001144a */
[----:B------:R-:W-:-:S03]  /*96e0*/  IMAD.SHL.U32 R57, R74, 0x4, RZ ;  /* 0x000000044a397824 */ /* 0x000fc600078e00ff */
[----:B------:R-:W-:Y:S01]  /*96f0*/  SHF.L.U64.HI R25, R74, 0x2, R25 ;  /* 0x000000024a197819 */ /* 0x000fe20000010219 */
[----:B------:R-:W-:Y:S02]  /*9700*/  IMAD.MOV.U32 R74, RZ, RZ, R76 ;  /* 0x000000ffff4a7224 */ /* 0x000fe400078e004c */
[----:B------:R-:W4:Y:S04]  /*9710*/  LDL.LU R76, [R1+0x5e0] ;  /* 0x0005e000014c7983 */ /* 0x000f280000300800 */
[----:B------:R-:W4:Y:S01]  /*9720*/  LDL.LU R79, [R1+0x5e4] ;  /* 0x0005e400014f7983 */ /* 0x000f220000300800 */
[----:B------:R-:W-:Y:S02]  /*9730*/  SHF.R.S32.HI R27, RZ, 0x1f, R77 ;  /* 0x0000001fff1b7819 */ /* 0x000fe4000001144d */
[----:B------:R-:W-:-:S02]  /*9740*/  SHF.L.U32 R59, R77, 0x2, RZ ;  /* 0x000000024d3b7819 */ /* 0x000fc400000006ff */
[----:B------:R-:W-:Y:S02]  /*9750*/  SHF.R.S32.HI R28, RZ, 0x1f, R81 ;  /* 0x0000001fff1c7819 */ /* 0x000fe40000011451 */
[----:B------:R-:W-:Y:S01]  /*9760*/  SHF.L.U64.HI R27, R77, 0x2, R27 ;  /* 0x000000024d1b7819 */ /* 0x000fe2000001021b */
[----:B------:R-:W-:Y:S01]  /*9770*/  IMAD.MOV.U32 R77, RZ, RZ, R78 ;  /* 0x000000ffff4d7224 */ /* 0x000fe200078e004e */
[C---:B------:R-:W-:Y:S01]  /*9780*/  SHF.L.U64.HI R28, R81.reuse, 0x2, R28 ;  /* 0x00000002511c7819 */ /* 0x040fe2000001021c */
[----:B------:R-:W-:Y:S02]  /*9790*/  IMAD.MOV.U32 R78, RZ, RZ, R80 ;  /* 0x000000ffff4e7224 */ /* 0x000fe400078e0050 */
[----:B------:R-:W4:Y:S01]  /*97a0*/  LDL.LU R80, [R1+0x5e8] ;  /* 0x0005e80001507983 */ /* 0x000f220000300800 */
[----:B------:R-:W-:-:S03]  /*97b0*/  IMAD.SHL.U32 R60, R81, 0x4, RZ ;  /* 0x00000004513c7824 */ /* 0x000fc600078e00ff */
[----:B------:R-:W4:Y:S01]  /*97c0*/  LDL.LU R81, [R1+0x5ec] ;  /* 0x0005ec0001517983 */ /* 0x000f220000300800 */
[----:B--2---:R-:W-:Y:S01]  /*97d0*/  SHF.R.S32.HI R30, RZ, 0x1f, R82 ;  /* 0x0000001fff1e7819 */ /* 0x004fe20000011452 */
[----:B------:R-:W-:-:S03]  /*97e0*/  IMAD.SHL.U32 R62, R82, 0x4, RZ ;  /* 0x00000004523e7824 */ /* 0x000fc600078e00ff */
[----:B------:R-:W-:Y:S02]  /*97f0*/  SHF.L.U64.HI R30, R82, 0x2, R30 ;  /* 0x00000002521e7819 */ /* 0x000fe4000001021e */
[----:B------:R-:W2:Y:S01]  /*9800*/  LDL.LU R82, [R1+0x5f0] ;  /* 0x0005f00001527983 */ /* 0x000ea20000300800 */
[----:B------:R-:W-:Y:S01]  /*9810*/  SHF.R.S32.HI R29, RZ, 0x1f, R71 ;  /* 0x0000001fff1d7819 */ /* 0x000fe20000011447 */
[----:B------:R-:W-:-:S03]  /*9820*/  IMAD.SHL.U32 R61, R71, 0x4, RZ ;  /* 0x00000004473d7824 */ /* 0x000fc600078e00ff */
[----:B------:R-:W-:Y:S01]  /*9830*/  SHF.L.U64.HI R29, R71, 0x2, R29 ;  /* 0x00000002471d7819 */ /* 0x000fe2000001021d */
[----:B------:R-:W-:Y:S01]  /*9840*/  IMAD.MOV.U32 R48, RZ, RZ, R74 ;  /* 0x000000ffff307224 */ /* 0x000fe200078e004a */
[----:B------:R-:W2:Y:S01]  /*9850*/  LDL.LU R71, [R1+0x5f4] ;  /* 0x0005f40001477983 */ /* 0x000ea20000300800 */
[----:B------:R-:W-:Y:S01]  /*9860*/  SHF.R.S32.HI R26, RZ, 0x1f, R69 ;  /* 0x0000001fff1a7819 */ /* 0x000fe20000011445 */
[----:B------:R-:W-:Y:S02]  /*9870*/  IMAD.MOV.U32 R49, RZ, RZ, R73 ;  /* 0x000000ffff317224 */ /* 0x000fe400078e0049 */
[----:B------:R-:W-:Y:S02]  /*9880*/  IMAD.MOV.U32 R50, RZ, RZ, R77 ;  /* 0x000000ffff327224 */ /* 0x000fe400078e004d */
[----:B------:R-:W-:Y:S01]  /*9890*/  IMAD.MOV.U32 R73, RZ, RZ, R78 ;  /* 0x000000ffff497224 */ /* 0x000fe200078e004e */
[C---:B------:R-:W-:Y:S01]  /*98a0*/  SHF.L.U64.HI R26, R69.reuse, 0x2, R26 ;  /* 0x00000002451a7819 */ /* 0x040fe2000001021a */
[----:B------:R-:W-:Y:S01]  /*98b0*/  IMAD.SHL.U32 R58, R69, 0x4, RZ ;  /* 0x00000004453a7824 */ /* 0x000fe200078e00ff */
[----:B---3--:R-:W-:Y:S01]  /*98c0*/  SHF.R.S32.HI R31, RZ, 0x1f, R72 ;  /* 0x0000001fff1f7819 */ /* 0x008fe20000011448 */
[----:B------:R-:W-:-:S03]  /*98d0*/  IMAD.SHL.U32 R63, R72, 0x4, RZ ;  /* 0x00000004483f7824 */ /* 0x000fc600078e00ff */
[----:B------:R-:W-:Y:S02]  /*98e0*/  SHF.L.U64.HI R31, R72, 0x2, R31 ;  /* 0x00000002481f7819 */ /* 0x000fe4000001021f */
[----:B------:R-:W3:Y:S01]  /*98f0*/  LDL.LU R72, [R1+0x5f8] ;  /* 0x0005f80001487983 */ /* 0x000ee20000300800 */
[----:B------:R-:W-:-:S03]  /*9900*/  SHF.R.S32.HI R32, RZ, 0x1f, R70 ;  /* 0x0000001fff207819 */ /* 0x000fc60000011446 */
[----:B------:R-:W3:Y:S01]  /*9910*/  LDL.LU R74, [R1+0x5fc] ;  /* 0x0005fc00014a7983 */ /* 0x000ee20000300800 */
[C---:B------:R-:W-:Y:S01]  /*9920*/  SHF.L.U64.HI R32, R70.reuse, 0x2, R32 ;  /* 0x0000000246207819 */ /* 0x040fe20000010220 */
[----:B------:R-:W-:Y:S01]  /*9930*/  IMAD.SHL.U32 R64, R70, 0x4, RZ ;  /* 0x0000000446407824 */ /* 0x000fe200078e00ff */
[----:B----4-:R-:W-:Y:S01]  /*9940*/  SHF.R.S32.HI R33, RZ, 0x1f, R75 ;  /* 0x0000001fff217819 */ /* 0x010fe2000001144b */
[----:B------:R-:W-:-:S03]  /*9950*/  IMAD.SHL.U32 R65, R75, 0x4, RZ ;  /* 0x000000044b417824 */ /* 0x000fc600078e00ff */
[----:B------:R-:W-:Y:S02]  /*9960*/  SHF.L.U64.HI R33, R75, 0x2, R33 ;  /* 0x000000024b217819 */ /* 0x000fe40000010221 */
[----:B------:R-:W4:Y:S01]  /*9970*/  LDL.LU R75, [R1+0x600] ;  /* 0x00060000014b7983 */ /* 0x000f220000300800 */
[----:B------:R-:W-:Y:S01]  /*9980*/  SHF.R.S32.HI R34, RZ, 0x1f, R76 ;  /* 0x0000001fff227819 */ /* 0x000fe2000001144c */
[C---:B------:R-:W-:Y:S01]  /*9990*/  IMAD.SHL.U32 R66, R76.reuse, 0x4, RZ ;  /* 0x000000044c427824 */ /* 0x040fe200078e00ff */
[----:B------:R-:W-:Y:S02]  /*99a0*/  SHF.R.S32.HI R35, RZ, 0x1f, R79 ;  /* 0x0000001fff237819 */ /* 0x000fe4000001144f */
[----:B------:R-:W-:Y:S02]  /*99b0*/  SHF.L.U64.HI R34, R76, 0x2, R34 ;  /* 0x000000024c227819 */ /* 0x000fe40000010222 */
[----:B------:R-:W4:Y:S01]  /*99c0*/  LDL.LU R76, [R1+0x604] ;  /* 0x00060400014c7983 */ /* 0x000f220000300800 */
[C---:B------:R-:W-:Y:S01]  /*99d0*/  SHF.L.U64.HI R35, R79.reuse, 0x2, R35 ;  /* 0x000000024f237819 */ /* 0x040fe20000010223 */
[----:B------:R-:W-:-:S02]  /*99e0*/  IMAD.SHL.U32 R67, R79, 0x4, RZ ;  /* 0x000000044f437824 */ /* 0x000fc400078e00ff */
[----:B------:R-:W4:Y:S04]  /*99f0*/  LDL.LU R77, [R1+0x608] ;  /* 0x00060800014d7983 */ /* 0x000f280000300800 */
[----:B------:R-:W4:Y:S04]  /*9a00*/  LDL.LU R78, [R1+0x60c] ;  /* 0x00060c00014e7983 */ /* 0x000f280000300800 */
[----:B------:R-:W4:Y:S01]  /*9a10*/  LDL.LU R79, [R1+0x610] ;  /* 0x00061000014f7983 */ /* 0x000f220000300800 */
[----:B------:R-:W-:Y:S01]  /*9a20*/  SHF.R.S32.HI R36, RZ, 0x1f, R80 ;  /* 0x0000001fff247819 */ /* 0x000fe20000011450 */
[----:B------:R-:W-:Y:S01]  /*9a30*/  IMAD.SHL.U32 R68, R80, 0x4, RZ ;  /* 0x0000000450447824 */ /* 0x000fe200078e00ff */
[----:B------:R-:W-:-:S02]  /*9a40*/  SHF.R.S32.HI R37, RZ, 0x1f, R81 ;  /* 0x0000001fff257819 */ /* 0x000fc40000011451 */
[----:B------:R-:W-:Y:S02]  /*9a50*/  SHF.L.U64.HI R36, R80, 0x2, R36 ;  /* 0x0000000250247819 */ /* 0x000fe40000010224 */
[C---:B------:R-:W-:Y:S01]  /*9a60*/  SHF.L.U64.HI R37, R81.reuse, 0x2, R37 ;  /* 0x0000000251257819 */ /* 0x040fe20000010225 */
[----:B------:R-:W4:Y:S01]  /*9a70*/  LDL.LU R80, [R1+0x614] ;  /* 0x0006140001507983 */ /* 0x000f220000300800 */
[----:B------:R-:W-:-:S03]  /*9a80*/  SHF.L.U32 R69, R81, 0x2, RZ ;  /* 0x0000000251457819 */ /* 0x000fc600000006ff */
[----:B------:R-:W4:Y:S01]  /*9a90*/  LDL.LU R81, [R1+0x618] ;  /* 0x0006180001517983 */ /* 0x000f220000300800 */
[----:B--2---:R-:W-:Y:S01]  /*9aa0*/  SHF.R.S32.HI R38, RZ, 0x1f, R82 ;  /* 0x0000001fff267819 */ /* 0x004fe20000011452 */
[----:B------:R-:W-:-:S03]  /*9ab0*/  IMAD.SHL.U32 R70, R82, 0x4, RZ ;  /* 0x0000000452467824 */ /* 0x000fc600078e00ff */
[----:B------:R-:W-:Y:S02]  /*9ac0*/  SHF.L.U64.HI R38, R82, 0x2, R38 ;  /* 0x0000000252267819 */ /* 0x000fe40000010226 */
[----:B------:R-:W2:Y:S04]  /*9ad0*/  LDL.LU R82, [R1+0x61c] ;  /* 0x00061c0001527983 */ /* 0x000ea80000300800 */
[----:B------:R-:W3:Y:S01]  /*9ae0*/  LDL.LU R147, [R1+0x5b4] ;  /* 0x0005b40001937983 */ /* 0x000ee20000300800 */
[----:B------:R-:W-:Y:S02]  /*9af0*/  IMAD.MOV.U32 R151, RZ, RZ, R48 ;  /* 0x000000ffff977224 */ /* 0x000fe400078e0030 */
[----:B------:R-:W-:Y:S02]  /*9b00*/  IMAD.MOV.U32 R150, RZ, RZ, R49 ;  /* 0x000000ffff967224 */ /* 0x000fe400078e0031 */
[----:B------:R-:W-:-:S02]  /*9b10*/  IMAD.MOV.U32 R149, RZ, RZ, R50 ;  /* 0x000000ffff957224 */ /* 0x000fc400078e0032 */
[----:B------:R-:W-:Y:S02]  /*9b20*/  IMAD.MOV.U32 R148, RZ, RZ, R73 ;  /* 0x000000ffff947224 */ /* 0x000fe400078e0049 */
[----:B-1----:R-:W-:Y:S01]  /*9b30*/  IMAD.MOV.U32 R3, RZ, RZ, R17 ;  /* 0x000000ffff037224 */ /* 0x002fe200078e0011 */
[C---:B---3--:R-:W-:Y:S02]  /*9b40*/  IADD3 R89, P3, R147.reuse, R151, RZ ;  /* 0x0000009793597210 */ /* 0x048fe40007f7e0ff */
[C---:B------:R-:W-:Y:S02]  /*9b50*/  IADD3 R88, P2, R147.reuse, R150, RZ ;  /* 0x0000009693587210 */ /* 0x040fe40007f5e0ff */
[C---:B------:R-:W-:Y:S01]  /*9b60*/  IADD3 R17, P1, R147.reuse, R149, RZ ;  /* 0x0000009593117210 */ /* 0x040fe20007f3e0ff */
[----:B------:R-:W-:Y:S04]  /*9b70*/  STL [R1+0x5a0], R89 ;  /* 0x0005a05901007387 */ /* 0x000fe80000100800 */
[----:B------:R1:W-:Y:S04]  /*9b80*/  STL [R1+0x598], R88 ;  /* 0x0005985801007387 */ /* 0x0003e80000100800 */
[----:B------:R-:W-:Y:S01]  /*9b90*/  STL [R1+0x590], R17 ;  /* 0x0005901101007387 */ /* 0x000fe20000100800 */
[----:B-1----:R-:W-:-:S05]  /*9ba0*/  IADD3 R88, P0, R147, R148, RZ ;  /* 0x0000009493587210 */ /* 0x002fca0007f1e0ff */
[----:B------:R-:W-:Y:S04]  /*9bb0*/  STL [R1+0x588], R88 ;  /* 0x0005885801007387 */ /* 0x000fe80000100800 */
[----:B------:R-:W-:Y:S04]  /*9bc0*/  STL [R1+0x400], RZ ;  /* 0x000400ff01007387 */ /* 0x000fe80000100800 */
        /* <DEDUP_REMOVED lines=255> */
[----:B------:R-:W-:Y:S04]  /*abc0*/  STL [R1], RZ ;  /* 0x000000ff01007387 */ /* 0x000fe80000100800 */
        /* <DEDUP_REMOVED lines=51> */
[----:B------:R-:W-:Y:S01]  /*af00*/  STL [R1+0xd0], RZ ;  /* 0x0000d0ff01007387 */ /* 0x000fe20000100800 */
[----:B------:R-:W-:-:S03]  /*af10*/  IADD3 R109, P4, R53, R151, RZ ;  /* 0x00000097356d7210 */ /* 0x000fc60007f9e0ff */
[----:B------:R-:W-:Y:S04]  /*af20*/  STL [R1+0xd4], RZ ;  /* 0x0000d4ff01007387 */ /* 0x000fe80000100800 */
[----:B------:R-:W-:Y:S04]  /*af30*/  STL [R1+0xd8], RZ ;  /* 0x0000d8ff01007387 */ /* 0x000fe80000100800 */
[----:B------:R-:W-:Y:S04]  /*af40*/  STL [R1+0xdc], RZ ;  /* 0x0000dcff01007387 */ /* 0x000fe80000100800 */
[----:B------:R-:W-:Y:S01]  /*af50*/  STL [R1+0xe0], RZ ;  /* 0x0000e0ff01007387 */ /* 0x000fe20000100800 */
[----:B------:R-:W-:-:S03]  /*af60*/  IADD3 R110, P5, R150, R53, RZ ;  /* 0x00000035966e7210 */ /* 0x000fc60007fbe0ff */
[----:B------:R-:W-:Y:S01]  /*af70*/  STL [R1+0xe4], RZ ;  /* 0x0000e4ff01007387 */ /* 0x000fe20000100800 */
[----:B------:R-:W-:-:S03]  /*af80*/  IMAD.X R111, R8, 0x1, R87, P4 ;  /* 0x00000001086f7824 */ /* 0x000fc600020e0657 */
[----:B------:R-:W-:Y:S04]  /*af90*/  STL [R1+0xe8], RZ ;  /* 0x0000e8ff01007387 */ /* 0x000fe80000100800 */
[----:B------:R-:W-:Y:S04]  /*afa0*/  STL [R1+0xec], RZ ;  /* 0x0000ecff01007387 */ /* 0x000fe80000100800 */
[----:B------:R-:W-:Y:S01]  /*afb0*/  STL [R1+0xf0], RZ ;  /* 0x0000f0ff01007387 */ /* 0x000fe20000100800 */
[----:B------:R-:W-:-:S03]  /*afc0*/  IADD3 R112, P4, R149, R53, RZ ;  /* 0x0000003595707210 */ /* 0x000fc60007f9e0ff */
[----:B------:R-:W-:Y:S04]  /*afd0*/  STL [R1+0xf4], RZ ;  /* 0x0000f4ff01007387 */ /* 0x000fe80000100800 */
[----:B------:R-:W-:Y:S04]  /*afe0*/  STL [R1+0xf8], RZ ;  /* 0x0000f8ff01007387 */ /* 0x000fe80000100800 */
[----:B------:R-:W-:Y:S04]  /*aff0*/  STL [R1+0xfc], RZ ;  /* 0x0000fcff01007387 */ /* 0x000fe80000100800 */
[----:B------:R-:W-:Y:S04]  /*b000*/  STL [R1+0x960], R109 ;  /* 0x0009606d01007387 */ /* 0x000fe80000100800 */
[----:B------:R1:W-:Y:S01]  /*b010*/  STL [R1+0x958], R110 ;  /* 0x0009586e01007387 */ /* 0x0003e20000100800 */
[----:B------:R-:W-:-:S03]  /*b020*/  IMAD.X R113, R85, 0x1, R8, P4 ;  /* 0x0000000155717824 */ /* 0x000fc600020e0608 */
[----:B------:R3:W-:Y:S01]  /*b030*/  STL [R1+0x95c], R111 ;  /* 0x00095c6f01007387 */ /* 0x0007e20000100800 */
[----:B-1----:R-:W-:-:S03]  /*b040*/  IMAD.X R110, R86, 0x1, R8, P5 ;  /* 0x00000001566e7824 */ /* 0x002fc600028e0608 */
[----:B------:R1:W-:Y:S01]  /*b050*/  STL [R1+0x950], R112 ;  /* 0x0009507001007387 */ /* 0x0003e20000100800 */
[----:B---3--:R-:W-:-:S03]  /*b060*/  IADD3 R111, P5, R148, R53, RZ ;  /* 0x00000035946f7210 */ /* 0x008fc60007fbe0ff */
[----:B------:R-:W-:Y:S04]  /*b070*/  STL [R1+0x954], R110 ;  /* 0x0009546e01007387 */ /* 0x000fe80000100800 */
[----:B------:R3:W-:Y:S01]  /*b080*/  STL [R1+0x948], R111 ;  /* 0x0009486f01007387 */ /* 0x0007e20000100800 */
[----:B-1----:R-:W-:-:S03]  /*b090*/  IADD3 R112, P4, R54, R151, RZ ;  /* 0x0000009736707210 */ /* 0x002fc60007f9e0ff */
[----:B------:R1:W-:Y:S01]  /*b0a0*/  STL [R1+0x94c], R113 ;  /* 0x00094c7101007387 */ /* 0x0003e20000100800 */
[----:B------:R-:W-:-:S03]  /*b0b0*/  IMAD.MOV.U32 R53, RZ, RZ, R148 ;  /* 0x000000ffff357224 */ /* 0x000fc600078e0094 */
[----:B------:R4:W-:Y:S01]  /*b0c0*/  STL [R1+0x940], R112 ;  /* 0x0009407001007387 */ /* 0x0009e20000100800 */
[----:B---3--:R-:W-:Y:S02]  /*b0d0*/  IMAD.X R111, R84, 0x1, R8, P5 ;  /* 0x00000001546f7824 */ /* 0x008fe400028e0608 */
[----:B------:R-:W-:Y:S02]  /*b0e0*/  IMAD.MOV.U32 R8, RZ, RZ, R149 ;  /* 0x000000ffff087224 */ /* 0x000fe400078e0095 */
[----:B-1----:R-:W-:Y:S01]  /*b0f0*/  IMAD.X R113, R10, 0x1, R87, P4 ;  /* 0x000000010a717824 */ /* 0x002fe200020e0657 */
[C---:B----4-:R-:W-:Y:S01]  /*b100*/  IADD3 R112, P5, R54.reuse, R150, RZ ;  /* 0x0000009636707210 */ /* 0x050fe20007fbe0ff */
[----:B------:R-:W-:Y:S01]  /*b110*/  STL [R1+0x944], R111 ;  /* 0x0009446f01007387 */ /* 0x000fe20000100800 */
[----:B------:R-:W-:-:S03]  /*b120*/  IADD3 R114, P4, R54, R8, RZ ;  /* 0x0000000836727210 */ /* 0x000fc60007f9e0ff */
[----:B------:R1:W-:Y:S02]  /*b130*/  STL [R1+0x938], R112 ;  /* 0x0009387001007387 */ /* 0x0003e40000100800 */
[C---:B------:R-:W-:Y:S02]  /*b140*/  IMAD.X R115, R10.reuse, 0x1, R85, P4 ;  /* 0x000000010a737824 */ /* 0x040fe400020e0655 */
[----:B------:R3:W-:Y:S04]  /*b150*/  STL [R1+0x93c], R113 ;  /* 0x00093c7101007387 */ /* 0x0007e80000100800 */
[----:B------:R4:W-:Y:S01]  /*b160*/  STL [R1+0x930], R114 ;  /* 0x0009307201007387 */ /* 0x0009e20000100800 */
[----:B-1----:R-:W-:Y:S01]  /*b170*/  IMAD.X R112, R10, 0x1, R86, P5 ;  /* 0x000000010a707824 */ /* 0x002fe200028e0656 */
[----:B---3--:R-:W-:Y:S01]  /*b180*/  IADD3 R113, P5, R54, R53, RZ ;  /* 0x0000003536717210 */ /* 0x008fe20007fbe0ff */
[----:B------:R-:W-:-:S03]  /*b190*/  IMAD.MOV.U32 R54, RZ, RZ, R150 ;  /* 0x000000ffff367224 */ /* 0x000fc600078e0096 */
[----:B------:R-:W-:Y:S01]  /*b1a0*/  STL [R1+0x934], R112 ;  /* 0x0009347001007387 */ /* 0x000fe20000100800 */
[----:B----4-:R-:W-:-:S03]  /*b1b0*/  IADD3 R114, P4, R55, R151, RZ ;  /* 0x0000009737727210 */ /* 0x010fc60007f9e0ff */
[----:B------:R1:W-:Y:S04]  /*b1c0*/  STL [R1+0x928], R113 ;  /* 0x0009287101007387 */ /* 0x0003e80000100800 */
[----:B------:R3:W-:Y:S04]  /*b1d0*/  STL [R1+0x92c], R115 ;  /* 0x00092c7301007387 */ /* 0x0007e80000100800 */
[----:B------:R4:W-:Y:S01]  /*b1e0*/  STL [R1+0x920], R114 ;  /* 0x0009207201007387 */ /* 0x0009e20000100800 */
[----:B-1----:R-:W-:Y:S02]  /*b1f0*/  IMAD.X R113, R10, 0x1, R84, P5 ;  /* 0x000000010a717824 */ /* 0x002fe400028e0654 */
[----:B---3--:R-:W-:Y:S01]  /*b200*/  IMAD.X R115, R11, 0x1, R87, P4 ;  /* 0x000000010b737824 */ /* 0x008fe200020e0657 */
[----:B----4-:R-:W-:-:S02]  /*b210*/  IADD3 R114, P5, R55, R54, RZ ;  /* 0x0000003637727210 */ /* 0x010fc40007fbe0ff */
[----:B------:R-:W-:Y:S04]  /*b220*/  STL [R1+0x924], R113 ;  /* 0x0009247101007387 */ /* 0x000fe80000100800 */
[----:B------:R1:W-:Y:S01]  /*b230*/  STL [R1+0x918], R114 ;  /* 0x0009187201007387 */ /* 0x0003e20000100800 */
[----:B------:R-:W-:Y:S01]  /*b240*/  IADD3.X R116, R11, R86, RZ, P5, !PT ;  /* 0x000000560b747210 */ /* 0x000fe20002ffe4ff */
[----:B------:R-:W-:Y:S02]  /*b250*/  IMAD.MOV.U32 R10, RZ, RZ, R151 ;  /* 0x000000ffff0a7224 */ /* 0x000fe400078e0097 */
[----:B------:R3:W-:Y:S01]  /*b260*/  STL [R1+0x91c], R115 ;  /* 0x00091c7301007387 */ /* 0x0007e20000100800 */
[C---:B-1----:R-:W-:Y:S02]  /*b270*/  IADD3 R114, P4, R55.reuse, R8, RZ ;  /* 0x0000000837727210 */ /* 0x042fe40007f9e0ff */
[----:B---3--:R-:W-:-:S03]  /*b280*/  IADD3 R115, P5, R55, R53, RZ ;  /* 0x0000003537737210 */ /* 0x008fc60007fbe0ff */
[----:B------:R-:W-:Y:S01]  /*b290*/  STL [R1+0x910], R114 ;  /* 0x0009107201007387 */ /* 0x000fe20000100800 */
[----:B------:R-:W-:-:S03]  /*b2a0*/  IMAD.X R55, R11, 0x1, R85, P4 ;  /* 0x000000010b377824 */ /* 0x000fc600020e0655 */
[----:B------:R-:W-:Y:S01]  /*b2b0*/  STL [R1+0x914], R116 ;  /* 0x0009147401007387 */ /* 0x000fe20000100800 */
[----:B------:R-:W-:-:S03]  /*b2c0*/  IMAD.X R11, R11, 0x1, R84, P5 ;  /* 0x000000010b0b7824 */ /* 0x000fc600028e0654 */
[----:B------:R1:W-:Y:S04]  /*b2d0*/  STL [R1+0x908], R115 ;  /* 0x0009087301007387 */ /* 0x0003e80000100800 */
[----:B------:R3:W-:Y:S01]  /*b2e0*/  STL [R1+0x90c], R55 ;  /* 0x00090c3701007387 */ /* 0x0007e20000100800 */
[C---:B-1----:R-:W-:Y:S02]  /*b2f0*/  IADD3 R115, P4, R56.reuse, R10, RZ ;  /* 0x0000000a38737210 */ /* 0x042fe40007f9e0ff */
[----:B---3--:R-:W-:-:S03]  /*b300*/  IADD3 R55, P5, R56, R54, RZ ;  /* 0x0000003638377210 */ /* 0x008fc60007fbe0ff */
[----:B------:R-:W-:Y:S04]  /*b310*/  STL [R1+0x900], R115 ;  /* 0x0009007301007387 */ /* 0x000fe80000100800 */
[----:B------:R1:W-:Y:S04]  /*b320*/  STL [R1+0x904], R11 ;  /* 0x0009040b01007387 */ /* 0x0003e80000100800 */
[----:B------:R3:W-:Y:S01]  /*b330*/  STL [R1+0x8f8], R55 ;  /* 0x0008f83701007387 */ /* 0x0007e20000100800 */
[----:B-1----:R-:W-:Y:S01]  /*b340*/  IMAD.X R11, R24, 0x1, R87, P4 ;  /* 0x00000001180b7824 */ /* 0x002fe200020e0657 */
[----:B------:R-:W-:Y:S01]  /*b350*/  IADD3 R116, P4, R56, R8, RZ ;  /* 0x0000000838747210 */ /* 0x000fe20007f9e0ff */
[----:B---3--:R-:W-:-:S03]  /*b360*/  IMAD.X R55, R24, 0x1, R86, P5 ;  /* 0x0000000118377824 */ /* 0x008fc600028e0656 */
[----:B------:R1:W-:Y:S04]  /*b370*/  STL [R1+0x8fc], R11 ;  /* 0x0008fc0b01007387 */ /* 0x0003e80000100800 */
[----:B------:R-:W-:Y:S01]  /*b380*/  STL [R1+0x8f0], R116 ;  /* 0x0008f07401007387 */ /* 0x000fe20000100800 */
[----:B-1----:R-:W-:-:S03]  /*b390*/  IADD3 R11, P5, R56, R53, RZ ;  /* 0x00000035380b7210 */ /* 0x002fc60007fbe0ff */
[----:B------:R1:W-:Y:S01]  /*b3a0*/  STL [R1+0x8f4], R55 ;  /* 0x0008f43701007387 */ /* 0x0003e20000100800 */
[----:B------:R-:W-:-:S03]  /*b3b0*/  IMAD.X R56, R24, 0x1, R85, P4 ;  /* 0x0000000118387824 */ /* 0x000fc600020e0655 */
[----:B------:R3:W-:Y:S01]  /*b3c0*/  STL [R1+0x8e8], R11 ;  /* 0x0008e80b01007387 */ /* 0x0007e20000100800 */
[----:B-1----:R-:W-:-:S03]  /*b3d0*/  IADD3 R55, P4, R57, R10, RZ ;  /* 0x0000000a39377210 */ /* 0x002fc60007f9e0ff */
[----:B------:R-:W-:Y:S01]  /*b3e0*/  STL [R1+0x8ec], R56 ;  /* 0x0008ec3801007387 */ /* 0x000fe20000100800 */
[----:B---3--:R-:W-:Y:S01]  /*b3f0*/  IMAD.X R11, R24, 0x1, R84, P5 ;  /* 0x00000001180b7824 */ /* 0x008fe200028e0654 */
[----:B------:R-:W-:Y:S02]  /*b400*/  IADD3 R24, P5, R57, R54, RZ ;  /* 0x0000003639187210 */ /* 0x000fe40007fbe0ff */
        /* <DEDUP_REMOVED lines=9> */
[----:B------:R1:W-:Y:S04]  /*b4a0*/  STL [R1+0x8d4], R24 ;  /* 0x0008d41801007387 */ /* 0x0003e80000100800 */
[----:B------:R3:W-:Y:S01]  /*b4b0*/  STL [R1+0x8c8], R11 ;  /* 0x0008c80b01007387 */ /* 0x0007e20000100800 */
[C---:B-1----:R-:W-:Y:S01]  /*b4c0*/  IMAD.X R24, R25.reuse, 0x1, R85, P4 ;  /* 0x0000000119187824 */ /* 0x042fe200020e0655 */
[----:B------:R-:W-:Y:S01]  /*b4d0*/  IADD3 R55, P4, R58, R10, RZ ;  /* 0x0000000a3a377210 */ /* 0x000fe20007f9e0ff */
[----:B---3--:R-:W-:-:S03]  /*b4e0*/  IMAD.X R11, R25, 0x1, R84, P5 ;  /* 0x00000001190b7824 */ /* 0x008fc600028e0654 */
[----:B------:R1:W-:Y:S04]  /*b4f0*/  STL [R1+0x8cc], R24 ;  /* 0x0008cc1801007387 */ /* 0x0003e80000100800 */
[----:B------:R-:W-:Y:S04]  /*b500*/  STL [R1+0x8c0], R55 ;  /* 0x0008c03701007387 */ /* 0x000fe80000100800 */
[----:B------:R3:W-:Y:S01]  /*b510*/  STL [R1+0x8c4], R11 ;  /* 0x0008c40b01007387 */ /* 0x0007e20000100800 */
[----:B-1----:R-:W-:-:S05]  /*b520*/  IADD3 R24, P5, R58, R54, RZ ;  /* 0x000000363a187210 */ /* 0x002fca0007fbe0ff */
[----:B------:R1:W-:Y:S01]  /*b530*/  STL [R1+0x8b8], R24 ;  /* 0x0008b81801007387 */ /* 0x0003e20000100800 */
[----:B---3--:R-:W-:Y:S01]  /*b540*/  IMAD.X R11, R26, 0x1, R87, P4 ;  /* 0x000000011a0b7824 */ /* 0x008fe200020e0657 */
[----:B------:R-:W-:-:S04]  /*b550*/  IADD3 R25, P4, R58, R8, RZ ;  /* 0x000000083a197210 */ /* 0x000fc80007f9e0ff */
[----:B------:R3:W-:Y:S01]  /*b560*/  STL [R1+0x8bc], R11 ;  /* 0x0008bc0b01007387 */ /* 0x0007e20000100800 */
[----:B-1----:R-:W-:-:S03]  /*b570*/  IMAD.X R24, R26, 0x1, R86, P5 ;  /* 0x000000011a187824 */ /* 0x002fc600028e0656 */
[----:B------:R-:W-:Y:S01]  /*b580*/  STL [R1+0x8b0], R25 ;  /* 0x0008b01901007387 */ /* 0x000fe20000100800 */
[----:B---3--:R-:W-:-:S03]  /*b590*/  IADD3 R11, P5, R58, R53, RZ ;  /* 0x000000353a0b7210 */ /* 0x008fc60007fbe0ff */
        /* <DEDUP_REMOVED lines=13> */
[----:B-1----:R-:W-:-:S03]  /*b670*/  IADD3.X R24, R27, R86, RZ, P5, !PT ;  /* 0x000000561b187210 */ /* 0x002fc60002ffe4ff */
        /* <DEDUP_REMOVED lines=167> */
[----:B------:R1:W-:Y:S01]  /*c0f0*/  STL [R1+0x74c], R24 ;  /* 0x00074c1801007387 */ /* 0x0003e20000100800 */
[----:B------:R-:W-:-:S03]  /*c100*/  SHF.R.S32.HI R39, RZ, 0x1f, R71 ;  /* 0x0000001fff277819 */ /* 0x000fc60000011447 */
[----:B------:R-:W-:Y:S04]  /*c110*/  STL [R1+0x740], R25 ;  /* 0x0007401901007387 */ /* 0x000fe80000100800 */
[----:B------:R3:W-:Y:S01]  /*c120*/  STL [R1+0x744], R11 ;  /* 0x0007440b01007387 */ /* 0x0007e20000100800 */
[----:B-1----:R-:W-:Y:S02]  /*c130*/  IADD3 R24, P5, R70, R54, RZ ;  /* 0x0000003646187210 */ /* 0x002fe40007fbe0ff */
[----:B------:R-:W-:-:S03]  /*c140*/  SHF.L.U64.HI R39, R71, 0x2, R39 ;  /* 0x0000000247277819 */ /* 0x000fc60000010227 */
[----:B------:R1:W-:Y:S01]  /*c150*/  STL [R1+0x738], R24 ;  /* 0x0007381801007387 */ /* 0x0003e20000100800 */
[----:B---3--:R-:W-:Y:S01]  /*c160*/  IMAD.X R11, R38, 0x1, R87, P4 ;  /* 0x00000001260b7824 */ /* 0x008fe200020e0657 */
[----:B------:R-:W-:Y:S01]  /*c170*/  IADD3 R25, P4, R70, R8, RZ ;  /* 0x0000000846197210 */ /* 0x000fe20007f9e0ff */
[----:B------:R-:W-:-:S03]  /*c180*/  IMAD.SHL.U32 R71, R71, 0x4, RZ ;  /* 0x0000000447477824 */ /* 0x000fc600078e00ff */
        /* <DEDUP_REMOVED lines=31> */
[----:B-1----:R-:W-:Y:S01]  /*c380*/  IADD3 R24, P5, R72, R54, RZ ;  /* 0x0000003648187210 */ /* 0x002fe20007fbe0ff */
[----:B------:R-:W-:-:S04]  /*c390*/  IMAD.SHL.U32 R73, R74, 0x4, RZ ;  /* 0x000000044a497824 */ /* 0x000fc800078e00ff */
[----:B------:R1:W-:Y:S01]  /*c3a0*/  STL [R1+0x6f8], R24 ;  /* 0x0006f81801007387 */ /* 0x0003e20000100800 */
[----:B---3--:R-:W-:Y:S01]  /*c3b0*/  IMAD.X R11, R40, 0x1, R87, P4 ;  /* 0x00000001280b7824 */ /* 0x008fe200020e0657 */
[----:B------:R-:W-:-:S04]  /*c3c0*/  IADD3 R25, P4, R72, R8, RZ ;  /* 0x0000000848197210 */ /* 0x000fc80007f9e0ff */
[----:B------:R3:W-:Y:S01]  /*c3d0*/  STL [R1+0x6fc], R11 ;  /* 0x0006fc0b01007387 */ /* 0x0007e20000100800 */
[----:B-1----:R-:W-:Y:S01]  /*c3e0*/  IMAD.X R24, R40, 0x1, R86, P5 ;  /* 0x0000000128187824 */ /* 0x002fe200028e0656 */
[----:B------:R-:W-:Y:S02]  /*c3f0*/  SHF.R.S32.HI R41, RZ, 0x1f, R74 ;  /* 0x0000001fff297819 */ /* 0x000fe4000001144a */
[----:B------:R-:W-:Y:S01]  /*c400*/  STL [R1+0x6f0], R25 ;  /* 0x0006f01901007387 */ /* 0x000fe20000100800 */
[----:B---3--:R-:W-:-:S03]  /*c410*/  IADD3 R11, P5, R72, R53, RZ ;  /* 0x00000035480b7210 */ /* 0x008fc60007fbe0ff */
[----:B------:R1:W-:Y:S01]  /*c420*/  STL [R1+0x6f4], R24 ;  /* 0x0006f41801007387 */ /* 0x0003e20000100800 */
[----:B------:R-:W-:-:S03]  /*c430*/  SHF.L.U64.HI R41, R74, 0x2, R41 ;  /* 0x000000024a297819 */ /* 0x000fc60000010229 */
        /* <DEDUP_REMOVED lines=14> */
[----:B------:R-:W-:Y:S02]  /*c520*/  SHF.L.U64.HI R51, R42, 0x2, R51 ;  /* 0x000000022a337819 */ /* 0x000fe40000010233 */
[----:B------:R-:W-:Y:S01]  /*c530*/  STL [R1+0x6d0], R25 ;  /* 0x0006d01901007387 */ /* 0x000fe20000100800 */
[----:B------:R-:W-:Y:S02]  /*c540*/  SHF.R.S32.HI R42, RZ, 0x1f, R75 ;  /* 0x0000001fff2a7819 */ /* 0x000fe4000001144b */
[----:B---3--:R-:W-:Y:S01]  /*c550*/  IADD3 R11, P5, R73, R53, RZ ;  /* 0x00000035490b7210 */ /* 0x008fe20007fbe0ff */
        /* <DEDUP_REMOVED lines=12> */
[C---:B---3--:R-:W-:Y:S02]  /*c620*/  IMAD.X R11, R42.reuse, 0x1, R87, P4 ;  /* 0x000000012a0b7824 */ /* 0x048fe400020e0657 */
[----:B------:R-:W-:-:S03]  /*c630*/  IMAD.X R25, R42, 0x1, R86, P5 ;  /* 0x000000012a197824 */ /* 0x000fc600028e0656 */
[----:B------:R3:W-:Y:S01]  /*c640*/  STL [R1+0x6bc], R11 ;  /* 0x0006bc0b01007387 */ /* 0x0007e20000100800 */
[----:B-1----:R-:W-:Y:S02]  /*c650*/  IADD3 R24, P4, R74, R8, RZ ;  /* 0x000000084a187210 */ /* 0x002fe40007f9e0ff */
[----:B------:R-:W-:-:S03]  /*c660*/  SHF.R.S32.HI R43, RZ, 0x1f, R76 ;  /* 0x0000001fff2b7819 */ /* 0x000fc6000001144c */
[----:B------:R-:W-:Y:S01]  /*c670*/  STL [R1+0x6b0], R24 ;  /* 0x0006b01801007387 */ /* 0x000fe20000100800 */
[----:B---3--:R-:W-:-:S03]  /*c680*/  IADD3 R11, P5, R74, R53, RZ ;  /* 0x000000354a0b7210 */ /* 0x008fc60007fbe0ff */
[----:B------:R1:W-:Y:S01]  /*c690*/  STL [R1+0x6b4], R25 ;  /* 0x0006b41901007387 */ /* 0x0003e20000100800 */
[----:B------:R-:W-:Y:S01]  /*c6a0*/  IMAD.X R26, R42, 0x1, R85, P4 ;  /* 0x000000012a1a7824 */ /* 0x000fe200020e0655 */
[----:B------:R-:W-:Y:S02]  /*c6b0*/  SHF.L.U64.HI R43, R76, 0x2, R43 ;  /* 0x000000024c2b7819 */ /* 0x000fe4000001022b */
[----:B------:R3:W-:Y:S01]  /*c6c0*/  STL [R1+0x6a8], R11 ;  /* 0x0006a80b01007387 */ /* 0x0007e20000100800 */
[----:B-1----:R-:W-:-:S03]  /*c6d0*/  IADD3 R25, P4, R75, R10, RZ ;  /* 0x0000000a4b197210 */ /* 0x002fc60007f9e0ff */
[----:B------:R1:W-:Y:S01]  /*c6e0*/  STL [R1+0x6ac], R26 ;  /* 0x0006ac1a01007387 */ /* 0x0003e20000100800 */
[----:B---3--:R-:W-:-:S03]  /*c6f0*/  IMAD.X R11, R42, 0x1, R84, P5 ;  /* 0x000000012a0b7824 */ /* 0x008fc600028e0654 */
[----:B------:R-:W-:Y:S04]  /*c700*/  STL [R1+0x6a0], R25 ;  /* 0x0006a01901007387 */ /* 0x000fe80000100800 */
[----:B------:R3:W-:Y:S01]  /*c710*/  STL [R1+0x6a4], R11 ;  /* 0x0006a40b01007387 */ /* 0x0007e20000100800 */
[----:B-1----:R-:W-:Y:S01]  /*c720*/  IADD3 R26, P5, R75, R54, RZ ;  /* 0x000000364b1a7210 */ /* 0x002fe20007fbe0ff */
[----:B------:R-:W-:-:S04]  /*c730*/  IMAD.SHL.U32 R76, R77, 0x4, RZ ;  /* 0x000000044d4c7824 */ /* 0x000fc800078e00ff */
[----:B------:R1:W-:Y:S01]  /*c740*/  STL [R1+0x698], R26 ;  /* 0x0006981a01007387 */ /* 0x0003e20000100800 */
[C---:B---3--:R-:W-:Y:S01]  /*c750*/  IMAD.X R11, R43.reuse, 0x1, R87, P4 ;  /* 0x000000012b0b7824 */ /* 0x048fe200020e0657 */
[----:B------:R-:W-:-:S04]  /*c760*/  IADD3.X R27, R43, R86, RZ, P5, !PT ;  /* 0x000000562b1b7210 */ /* 0x000fc80002ffe4ff */
        /* <DEDUP_REMOVED lines=88> */
[----:B------:R-:W-:Y:S01]  /*ccf0*/  STL [R1+0x600], R35 ;  /* 0x0006002301007387 */ /* 0x000fe20000100800 */
[----:B------:R-:W-:-:S03]  /*cd00*/  SHF.R.S32.HI R49, RZ, 0x1f, R81 ;  /* 0x0000001fff317819 */ /* 0x000fc60000011451 */
[----:B------:R3:W-:Y:S01]  /*cd10*/  STL [R1+0x604], R11 ;  /* 0x0006040b01007387 */ /* 0x0007e20000100800 */
[----:B-1----:R-:W-:Y:S02]  /*cd20*/  IADD3 R36, P5, R80, R54, RZ ;  /* 0x0000003650247210 */ /* 0x002fe40007fbe0ff */
[----:B------:R-:W-:-:S03]  /*cd30*/  SHF.L.U64.HI R49, R81, 0x2, R49 ;  /* 0x0000000251317819 */ /* 0x000fc60000010231 */
[----:B------:R1:W-:Y:S01]  /*cd40*/  STL [R1+0x5f8], R36 ;  /* 0x0005f82401007387 */ /* 0x0003e20000100800 */
[C---:B---3--:R-:W-:Y:S02]  /*cd50*/  IMAD.X R11, R48.reuse, 0x1, R87, P4 ;  /* 0x00000001300b7824 */ /* 0x048fe400020e0657 */
[----:B------:R-:W-:Y:S02]  /*cd60*/  IMAD.X R37, R48, 0x1, R86, P5 ;  /* 0x0000000130257824 */ /* 0x000fe400028e0656 */
[----:B------:R-:W-:Y:S01]  /*cd70*/  IMAD.SHL.U32 R81, R81, 0x4, RZ ;  /* 0x0000000451517824 */ /* 0x000fe200078e00ff */
[----:B------:R3:W-:Y:S01]  /*cd80*/  STL [R1+0x5fc], R11 ;  /* 0x0005fc0b01007387 */ /* 0x0007e20000100800 */
[----:B-1----:R-:W-:-:S05]  /*cd90*/  IADD3 R36, P4, R80, R8, RZ ;  /* 0x0000000850247210 */ /* 0x002fca0007f9e0ff */
[----:B------:R-:W-:Y:S01]  /*cda0*/  STL [R1+0x5f0], R36 ;  /* 0x0005f02401007387 */ /* 0x000fe20000100800 */
[----:B---3--:R-:W-:-:S03]  /*cdb0*/  IADD3 R11, P5, R80, R53, RZ ;  /* 0x00000035500b7210 */ /* 0x008fc60007fbe0ff */
[----:B------:R1:W-:Y:S01]  /*cdc0*/  STL [R1+0x5f4], R37 ;  /* 0x0005f42501007387 */ /* 0x0003e20000100800 */
[----:B------:R-:W-:-:S03]  /*cdd0*/  IMAD.X R38, R48, 0x1, R85, P4 ;  /* 0x0000000130267824 */ /* 0x000fc600020e0655 */
[----:B------:R3:W-:Y:S01]  /*cde0*/  STL [R1+0x5e8], R11 ;  /* 0x0005e80b01007387 */ /* 0x0007e20000100800 */
[----:B-1----:R-:W-:-:S03]  /*cdf0*/  IADD3 R37, P4, R81, R10, RZ ;  /* 0x0000000a51257210 */ /* 0x002fc60007f9e0ff */
[----:B------:R1:W-:Y:S01]  /*ce00*/  STL [R1+0x5ec], R38 ;  /* 0x0005ec2601007387 */ /* 0x0003e20000100800 */
[----:B---3--:R-:W-:-:S03]  /*ce10*/  IMAD.X R11, R48, 0x1, R84, P5 ;  /* 0x00000001300b7824 */ /* 0x008fc600028e0654 */
[----:B------:R-:W-:Y:S01]  /*ce20*/  STL [R1+0x5e0], R37 ;  /* 0x0005e02501007387 */ /* 0x000fe20000100800 */
[----:B--2---:R-:W-:-:S03]  /*ce30*/  SHF.R.S32.HI R50, RZ, 0x1f, R82 ;  /* 0x0000001fff327819 */ /* 0x004fc60000011452 */
[----:B------:R2:W-:Y:S01]  /*ce40*/  STL [R1+0x5e4], R11 ;  /* 0x0005e40b01007387 */ /* 0x0005e20000100800 */
[----:B-1----:R-:W-:Y:S02]  /*ce50*/  IADD3 R38, P5, R81, R54, RZ ;  /* 0x0000003651267210 */ /* 0x002fe40007fbe0ff */
[----:B------:R-:W-:-:S03]  /*ce60*/  SHF.L.U64.HI R50, R82, 0x2, R50 ;  /* 0x0000000252327819 */ /* 0x000fc60000010232 */
[----:B------:R1:W-:Y:S01]  /*ce70*/  STL [R1+0x5d8], R38 ;  /* 0x0005d82601007387 */ /* 0x0003e20000100800 */
[C---:B--2---:R-:W-:Y:S02]  /*ce80*/  IMAD.X R11, R49.reuse, 0x1, R87, P4 ;  /* 0x00000001310b7824 */ /* 0x044fe400020e0657 */
[----:B------:R-:W-:Y:S01]  /*ce90*/  IMAD.X R39, R49, 0x1, R86, P5 ;  /* 0x0000000131277824 */ /* 0x000fe200028e0656 */
[----:B------:R-:W-:Y:S02]  /*cea0*/  SHF.L.U32 R82, R82, 0x2, RZ ;  /* 0x0000000252527819 */ /* 0x000fe400000006ff */
[----:B------:R2:W-:Y:S01]  /*ceb0*/  STL [R1+0x5dc], R11 ;  /* 0x0005dc0b01007387 */ /* 0x0005e20000100800 */
[----:B-1----:R-:W-:-:S05]  /*cec0*/  IADD3 R38, P4, R81, R8, RZ ;  /* 0x0000000851267210 */ /* 0x002fca0007f9e0ff */
[----:B------:R-:W-:Y:S01]  /*ced0*/  STL [R1+0x5d0], R38 ;  /* 0x0005d02601007387 */ /* 0x000fe20000100800 */
[----:B--2---:R-:W-:-:S03]  /*cee0*/  IADD3 R11, P5, R81, R53, RZ ;  /* 0x00000035510b7210 */ /* 0x004fc60007fbe0ff */
[----:B------:R1:W-:Y:S01]  /*cef0*/  STL [R1+0x5d4], R39 ;  /* 0x0005d42701007387 */ /* 0x0003e20000100800 */
[----:B------:R-:W-:-:S03]  /*cf00*/  IMAD.X R40, R49, 0x1, R85, P4 ;  /* 0x0000000131287824 */ /* 0x000fc600020e0655 */
[----:B------:R2:W-:Y:S01]  /*cf10*/  STL [R1+0x5c8], R11 ;  /* 0x0005c80b01007387 */ /* 0x0005e20000100800 */
[----:B-1----:R-:W-:-:S03]  /*cf20*/  IADD3 R39, P4, R82, R10, RZ ;  /* 0x0000000a52277210 */ /* 0x002fc60007f9e0ff */
[----:B------:R-:W-:Y:S01]  /*cf30*/  STL [R1+0x5cc], R40 ;  /* 0x0005cc2801007387 */ /* 0x000fe20000100800 */
[----:B--2---:R-:W-:Y:S01]  /*cf40*/  IMAD.X R11, R49, 0x1, R84, P5 ;  /* 0x00000001310b7824 */ /* 0x004fe200028e0654 */
[----:B------:R-:W-:Y:S02]  /*cf50*/  IADD3 R10, P5, R82, R54, RZ ;  /* 0x00000036520a7210 */ /* 0x000fe40007fbe0ff */
[----:B------:R-:W-:Y:S04]  /*cf60*/  STL [R1+0x5c0], R39 ;  /* 0x0005c02701007387 */ /* 0x000fe80000100800 */
[----:B------:R1:W-:Y:S04]  /*cf70*/  STL [R1+0x5c4], R11 ;  /* 0x0005c40b01007387 */ /* 0x0003e80000100800 */
[----:B------:R2:W-:Y:S01]  /*cf80*/  STL [R1+0x5b8], R10 ;  /* 0x0005b80a01007387 */ /* 0x0005e20000100800 */
[----:B-1----:R-:W-:Y:S01]  /*cf90*/  IMAD.X R11, R50, 0x1, R87, P4 ;  /* 0x00000001320b7824 */ /* 0x002fe200020e0657 */
[----:B--2---:R-:W-:Y:S01]  /*cfa0*/  IADD3 R10, P4, R82, R8, RZ ;  /* 0x00000008520a7210 */ /* 0x004fe20007f9e0ff */
[----:B------:R-:W-:-:S03]  /*cfb0*/  IMAD.X R8, R50, 0x1, R86, P5 ;  /* 0x0000000132087824 */ /* 0x000fc600028e0656 */
[----:B------:R1:W-:Y:S01]  /*cfc0*/  STL [R1+0x5bc], R11 ;  /* 0x0005bc0b01007387 */ /* 0x0003e20000100800 */
[----:B------:R-:W-:-:S03]  /*cfd0*/  IMAD.X R40, R50, 0x1, R85, P4 ;  /* 0x0000000132287824 */ /* 0x000fc600020e0655 */
[----:B------:R2:W-:Y:S01]  /*cfe0*/  STL [R1+0x5b0], R10 ;  /* 0x0005b00a01007387 */ /* 0x0005e20000100800 */
[----:B-1----:R-:W-:-:S03]  /*cff0*/  IADD3 R11, P5, R82, R53, RZ ;  /* 0x00000035520b7210 */ /* 0x002fc60007fbe0ff */
[----:B------:R1:W-:Y:S01]  /*d000*/  STL [R1+0x5b4], R8 ;  /* 0x0005b40801007387 */ /* 0x0003e20000100800 */
[----:B--2---:R-:W-:-:S03]  /*d010*/  SHF.L.U64.HI R10, R9, 0x2, R83 ;  /* 0x00000002090a7819 */ /* 0x004fc60000010253 */
[----:B------:R2:W-:Y:S01]  /*d020*/  STL [R1+0x5a8], R11 ;  /* 0x0005a80b01007387 */ /* 0x0005e20000100800 */
[----:B------:R-:W-:Y:S01]  /*d030*/  IMAD.X R10, R51, 0x1, R87, P3 ;  /* 0x00000001330a7824 */ /* 0x000fe200018e0657 */
[----:B-1----:R-:W-:Y:S02]  /*d040*/  SHF.R.S32.HI R8, RZ, 0x5, R52 ;  /* 0x00000005ff087819 */ /* 0x002fe40000011434 */
[----:B------:R1:W-:Y:S01]  /*d050*/  STL [R1+0x5ac], R40 ;  /* 0x0005ac2801007387 */ /* 0x0003e20000100800 */
[----:B--2---:R-:W-:-:S03]  /*d060*/  IMAD.X R11, R50, 0x1, R84, P5 ;  /* 0x00000001320b7824 */ /* 0x004fc600028e0654 */
[----:B------:R2:W-:Y:S04]  /*d070*/  STL [R1+0x578], R8 ;  /* 0x0005780801007387 */ /* 0x0005e80000100800 */
[----:B------:R3:W-:Y:S01]  /*d080*/  STL [R1+0x5a4], R11 ;  /* 0x0005a40b01007387 */ /* 0x0007e20000100800 */
[----:B-1----:R-:W-:-:S03]  /*d090*/  IADD3.X R40, R51, R86, RZ, P2, !PT ;  /* 0x0000005633287210 */ /* 0x002fc600017fe4ff */
[----:B------:R1:W-:Y:S01]  /*d0a0*/  STL [R1+0x59c], R10 ;  /* 0x00059c0a01007387 */ /* 0x0003e20000100800 */
[----:B--2---:R-:W-:Y:S02]  /*d0b0*/  VIADD R8, R8, 0xfffffffe ;  /* 0xfffffffe08087836 */ /* 0x004fe40000000000 */
[C---:B---3--:R-:W-:Y:S01]  /*d0c0*/  IMAD.X R11, R51.reuse, 0x1, R85, P1 ;  /* 0x00000001330b7824 */ /* 0x048fe200008e0655 */
[----:B------:R2:W-:Y:S01]  /*d0d0*/  STL [R1+0x594], R40 ;  /* 0x0005942801007387 */ /* 0x0005e20000100800 */
[----:B-1----:R-:W-:-:S03]  /*d0e0*/  IMAD.X R10, R51, 0x1, R84, P0 ;  /* 0x00000001330a7824 */ /* 0x002fc600000e0654 */
[----:B------:R1:W-:Y:S04]  /*d0f0*/  STL [R1+0x58c], R11 ;  /* 0x00058c0b01007387 */ /* 0x0003e80000100800 */
[----:B------:R1:W-:Y:S04]  /*d100*/  STL [R1+0x584], R10 ;  /* 0x0005840a01007387 */ /* 0x0003e80000100800 */
[----:B------:R1:W-:Y:S01]  /*d110*/  STL [R1+0x978], R8 ;  /* 0x0009780801007387 */ /* 0x0003e20000100800 */
[----:B------:R-:W-:Y:S01]  /*d120*/  IADD3 R22, P6, R22, UR8, RZ ;  /* 0x0000000816167c10 */ /* 0x000fe2000ffde0ff */
[----:B------:R-:W-:Y:S01]  /*d130*/  IMAD.MOV.U32 R17, RZ, RZ, RZ ;  /* 0x000000ffff117224 */ /* 0x000fe200078e00ff */
[C---:B------:R-:W-:Y:S01]  /*d140*/  SHF.L.U64.HI R6, R7.reuse, 0x2, R6 ;  /* 0x0000000207067819 */ /* 0x040fe20000010206 */
[----:B------:R-:W-:Y:S01]  /*d150*/  IMAD.SHL.U32 R7, R7, 0x4, RZ ;  /* 0x0000000407077824 */ /* 0x000fe200078e00ff */
[----:B------:R-:W-:-:S02]  /*d160*/  IADD3.X R21, R21, UR9, RZ, P6, !PT ;  /* 0x0000000915157c10 */ /* 0x000fc4000b7fe4ff */
        /* <DEDUP_REMOVED lines=72> */
[----:B--2---:R-:W-:Y:S02]  /*d5f0*/  CS2R R40, SRZ ;  /* 0x0000000000287805 */ /* 0x004fe4000001ff00 */
        /* <DEDUP_REMOVED lines=22> */
[----:B------:R-:W-:Y:S01]  /*d760*/  CS2R R86, SRZ ;  /* 0x0000000000567805 */ /* 0x000fe2000001ff00 */
[----:B------:R-:W-:Y:S01]  /*d770*/  UMOV UR14, 0x1 ;  /* 0x00000001000e7882 */ /* 0x000fe20000000000 */
[----:B-1----:R-:W-:-:S05]  /*d780*/  UMOV UR13, 0xffffffff ;  /* 0xffffffff000d7882 */ /* 0x002fca0000000000 */
.L_x_1:
[----:B------:R-:W-:Y:S01]  /*d790*/  STL.64 [R1+0xce8], R250 ;  /* 0x000ce8fa01007387 */ /* 0x000fe20000100a00 */
[----:B------:R-:W-:Y:S01]  /*d7a0*/  UIADD3 UR13, UR13, 0x1, URZ ;  /* 0x000000010d0d7890 */ /* 0x000fe2000fffe03f */
[----:B------:R-:W-:-:S04]  /*d7b0*/  DEPBAR.LE SB0, 0x2 ;  /* 0x000080800000791a */ /* 0x000fc80000000000 */
[----:B------:R-:W-:Y:S04]  /*d7c0*/  STL.64 [R1+0xce0], R248 ;  /* 0x000ce0f801007387 */ /* 0x000fe80000100a00 */
        /* <DEDUP_REMOVED lines=16> */
[----:B-----5:R-:W-:Y:S04]  /*d8d0*/  STL.64 [R1+0xc58], R214 ;  /* 0x000c58d601007387 */ /* 0x020fe80000100a00 */
        /* <DEDUP_REMOVED lines=12> */
[----:B------:R1:W-:Y:S04]  /*d9a0*/  STL.64 [R1+0xbf0], R188 ;  /* 0x000bf0bc01007387 */ /* 0x0003e80000100a00 */
[----:B-1----:R-:W2:Y:S04]  /*d9b0*/  LDL.LU.64 R188, [R1+0x300] ;  /* 0x0003000001bc7983 */ /* 0x002ea80000300a00 */
[----:B------:R-:W2:Y:S04]  /*d9c0*/  LDL.LU.64 R190, [R1+0x308] ;  /* 0x0003080001be7983 */ /* 0x000ea80000300a00 */
        /* <DEDUP_REMOVED lines=62> */
[----:B-1----:R-:W3:Y:S04]  /*ddb0*/  LDL.LU.64 R88, [R1+0x400] ;  /* 0x0004000001587983 */ /* 0x002ee80000300a00 */
[----:B------:R-:W3:Y:S04]  /*ddc0*/  LDL.LU.64 R90, [R1+0x408] ;  /* 0x00040800015a7983 */ /* 0x000ee80000300a00 */
        /* <DEDUP_REMOVED lines=29> */
[----:B------:R-:W3:Y:S01]  /*dfa0*/  LDL.LU.64 R150, [R1+0x4f8] ;  /* 0x0004f80001967983 */ /* 0x000ee20000300a00 */
[----:B------:R-:W-:Y:S01]  /*dfb0*/  UISETP.GT.AND UP0, UPT, UR13, 0x2, UPT ;  /* 0x000000020d00788c */ /* 0x000fe2000bf04270 */
[----:B------:R-:W-:Y:S01]  /*dfc0*/  UMOV UR7, 0x40000040 ;  /* 0x4000004000077882 */ /* 0x000fe20000000000 */
[----:B------:R-:W-:Y:S02]  /*dfd0*/  BAR.SYNC.DEFER_BLOCKING 0x0 ;  /* 0x0000000000007b1d */ /* 0x000fe40000010000 */
[----:B------:R-:W-:-:S04]  /*dfe0*/  USEL UR13, UR13, URZ, !UP0 ;  /* 0x0000003f0d0d7287 */ /* 0x000fc8000c000000 */
[----:B------:R-:W-:Y:S02]  /*dff0*/  ULEA UR5, UR13, UR12, 0xe ;  /* 0x0000000c0d057291 */ /* 0x000fe4000f8e703f */
[----:B------:R-:W-:Y:S01]  /*e000*/  ULEA UR4, UR13, UR12, 0x10 ;  /* 0x0000000c0d047291 */ /* 0x000fe2000f8e803f */
[----:B------:R-:W-:Y:S01]  /*e010*/  STL.64 [R1+0xae8], R86 ;  /* 0x000ae85601007387 */ /* 0x000fe20000100a00 */
[----:B------:R-:W-:Y:S02]  /*e020*/  UIADD3 UR5, UR5, 0x30000, URZ ;  /* 0x0003000005057890 */ /* 0x000fe4000fffe03f */
[----:B------:R-:W-:Y:S01]  /*e030*/  USHF.R.U32.HI UR4, URZ, 0x4, UR4 ;  /* 0x000000043f047899 */ /* 0x000fe20008011604 */
[----:B------:R-:W-:Y:S01]  /*e040*/  STL.64 [R1+0xae0], R84 ;  /* 0x000ae05401007387 */ /* 0x000fe20000100a00 */
[----:B------:R-:W-:Y:S02]  /*e050*/  USHF.R.U32.HI UR5, URZ, 0x4, UR5 ;  /* 0x000000043f057899 */ /* 0x000fe40008011605 */
[----:B------:R-:W-:Y:S01]  /*e060*/  USGXT.U32 UR4, UR4, 0xe ;  /* 0x0000000e0404789a */ /* 0x000fe20008000000 */
[----:B------:R-:W-:Y:S01]  /*e070*/  STL.64 [R1+0xad8], R82 ;  /* 0x000ad85201007387 */ /* 0x000fe20000100a00 */
[----:B------:R-:W-:-:S02]  /*e080*/  USGXT.U32 UR6, UR5, 0xe ;  /* 0x0000000e0506789a */ /* 0x000fc40008000000 */
[----:B------:R-:W-:Y:S01]  /*e090*/  UIADD3 UR8, UP0, UR4, 0x2, URZ ;  /* 0x0000000204087890 */ /* 0x000fe2000ff1e03f */
[----:B------:R-:W-:Y:S01]  /*e0a0*/  STL.64 [R1+0xad0], R80 ;  /* 0x000ad05001007387 */ /* 0x000fe20000100a00 */
[----:B------:R-:W-:Y:S01]  /*e0b0*/  UMOV UR5, 0x40000040 ;  /* 0x4000004000057882 */ /* 0x000fe20000000000 */
[----:B------:R-:W-:Y:S02]  /*e0c0*/  UIADD3 UR10, UP1, UR6, 0x2, URZ ;  /* 0x00000002060a7890 */ /* 0x000fe4000ff3e03f */
[----:B------:R-:W-:Y:S04]  /*e0d0*/  STL.64 [R1+0xac8], R78 ;  /* 0x000ac84e01007387 */ /* 0x000fe80000100a00 */
[----:B------:R-:W-:Y:S01]  /*e0e0*/  STL.64 [R1+0xac0], R76 ;  /* 0x000ac04c01007387 */ /* 0x000fe20000100a00 */
[----:B------:R-:W-:-:S03]  /*e0f0*/  UMOV UR30, UR10 ;  /* 0x0000000a001e7c82 */ /* 0x000fc60008000000 */
        /* <DEDUP_REMOVED lines=26> */
[----:B------:R-:W-:Y:S04]  /*e2a0*/  STL [R1+0x9bc], R9 ;  /* 0x0009bc0901007387 */ /* 0x000fe80000100800 */
[----:B-----5:R-:W-:Y:S04]  /*e2b0*/  STL [R1+0x9a4], R16 ;  /* 0x0009a41001007387 */ /* 0x020fe80000100800 */
[----:B------:R-:W-:Y:S04]  /*e2c0*/  STL [R1+0x9a0], R15 ;  /* 0x0009a00f01007387 */ /* 0x000fe80000100800 */
[----:B------:R-:W-:Y:S04]  /*e2d0*/  STL [R1+0x99c], R14 ;  /* 0x00099c0e01007387 */ /* 0x000fe80000100800 */
[----:B------:R-:W-:Y:S04]  /*e2e0*/  STL [R1+0x998], R13 ;  /* 0x0009980d01007387 */ /* 0x000fe80000100800 */
[----:B------:R-:W-:Y:S01]  /*e2f0*/  STL [R1+0x994], R12 ;  /* 0x0009940c01007387 */ /* 0x000fe20000100800 */
[----:B---3--:R-:W-:-:S06]  /*e300*/  WARPGROUP.ARRIVE ;  /* 0x00000000000079c5 */ /* 0x008fcc0000000000 */
[----:B------:R-:W-:Y:S01]  /*e310*/  HGMMA.64x128x8.F32.TF32 R88, gdesc[UR4], R88, gsb0 ;  /* 0x05e00000045879f0 */ /* 0x000fe20008002858 */
[----:B------:R-:W-:Y:S01]  /*e320*/  UMOV UR4, URZ ;  /* 0x0000003f00047c82 */ /* 0x000fe20008000000 */
[----:B------:R-:W-:Y:S01]  /*e330*/  UMOV UR5, URZ ;  /* 0x0000003f00057c82 */ /* 0x000fe20008000000 */
[----:B------:R-:W-:Y:S02]  /*e340*/  UIADD3.X UR9, UR4, 0x40000040, URZ, UP0, !UPT ;  /* 0x4000004004097890 */ /* 0x000fe400087fe43f */
[----:B------:R-:W-:Y:S02]  /*e350*/  UIADD3.X UR11, UR5, 0x40000040, URZ, UP1, !UPT ;  /* 0x40000040050b7890 */ /* 0x000fe40008ffe43f */
[----:B------:R-:W-:Y:S02]  /*e360*/  UIADD3.64 UR24, UR8, 0x2, URZ ;  /* 0x0000000208187897 */ /* 0x000fe4000fffe03f */
[----:B------:R-:W-:Y:S02]  /*e370*/  UIADD3.64 UR26, UR10, 0x2, URZ ;  /* 0x000000020a1a7897 */ /* 0x000fe4000fffe03f */
[----:B------:R-:W-:-:S02]  /*e380*/  UIADD3.64 UR20, UR8, 0x4, URZ ;  /* 0x0000000408147897 */ /* 0x000fc4000fffe03f */
[----:B------:R-:W-:Y:S02]  /*e390*/  UIADD3.64 UR22, UR10, 0x4, URZ ;  /* 0x000000040a167897 */ /* 0x000fe4000fffe03f */
[----:B------:R-:W-:Y:S02]  /*e3a0*/  UIADD3.64 UR4, UR8, 0x1fe, URZ ;  /* 0x000001fe08047897 */ /* 0x000fe4000fffe03f */
[----:B------:R-:W-:Y:S01]  /*e3b0*/  UIADD3.64 UR28, UR8, 0x200, URZ ;  /* 0x00000200081c7897 */ /* 0x000fe2000fffe03f */
[----:B------:R-:W-:Y:S01]  /*e3c0*/  UMOV UR31, UR11 ;  /* 0x0000000b001f7c82 */ /* 0x000fe20008000000 */
[----:B------:R-:W-:Y:S02]  /*e3d0*/  WARPGROUP.DEPBAR.LE gsb0, 0x0 ;  /* 0x00008000000079c5 */ /* 0x000fe40000010000 */
[----:B------:R-:W-:-:S06]  /*e3e0*/  WARPGROUP.ARRIVE ;  /* 0x00000000000079c5 */ /* 0x000fcc0000000000 */
[----:B------:R-:W-:Y:S03]  /*e3f0*/  HGMMA.64x128x8.F32.TF32 R88, gdesc[UR8], R88, gsb0 ;  /* 0x05e00000085879f0 */ /* 0x000fe60008002858 */
[----:B------:R-:W-:Y:S02]  /*e400*/  WARPGROUP.DEPBAR.LE gsb0, 0x0 ;  /* 0x00008000000079c5 */ /* 0x000fe40000010000 */
[----:B------:R-:W-:-:S07]  /*e410*/  WARPGROUP.ARRIVE ;  /* 0x00000000000079c5 */ /* 0x000fce0000000000 */
[----:B------:R-:W-:Y:S01]  /*e420*/  HGMMA.64x128x8.F32.TF32 R88, gdesc[UR24], R88, gsb0 ;  /* 0x05e00000185879f0 */ /* 0x000fe20008002858 */
[----:B------:R-:W-:Y:S02]  /*e430*/  UIADD3.64 UR24, UR8, 0x202, URZ ;  /* 0x0000020208187897 */ /* 0x000fe4000fffe03f */
[----:B------:R-:W-:Y:S02]  /*e440*/  WARPGROUP.DEPBAR.LE gsb0, 0x0 ;  /* 0x00008000000079c5 */ /* 0x000fe40000010000 */
[----:B------:R-:W-:-:S07]  /*e450*/  WARPGROUP.ARRIVE ;  /* 0x00000000000079c5 */ /* 0x000fce0000000000 */
[----:B------:R-:W-:Y:S01]  /*e460*/  HGMMA.64x128x8.F32.TF32 R88, gdesc[UR20], R88, gsb0 ;  /* 0x05e00000145879f0 */ /* 0x000fe20008002858 */
[----:B------:R-:W-:Y:S02]  /*e470*/  UIADD3.64 UR20, UR8, 0x204, URZ ;  /* 0x0000020408147897 */ /* 0x000fe4000fffe03f */
[----:B------:R-:W-:Y:S02]  /*e480*/  WARPGROUP.DEPBAR.LE gsb0, 0x0 ;  /* 0x00008000000079c5 */ /* 0x000fe40000010000 */
[----:B--2---:R-:W-:Y:S01]  /*e490*/  WARPGROUP.ARRIVE ;  /* 0x00000000000079c5 */ /* 0x004fe20000000000 */
[----:B------:R-:W-:Y:S04]  /*e4a0*/  STL.64 [R1+0x400], R88 ;  /* 0x0004005801007387 */ /* 0x000fe80000100a00 */
[----:B------:R-:W-:Y:S02]  /*e4b0*/  STL.64 [R1+0x408], R90 ;  /* 0x0004085a01007387 */ /* 0x000fe40000100a00 */
[----:B------:R-:W-:Y:S02]  /*e4c0*/  HGMMA.64x128x8.F32.TF32 R188, gdesc[UR4], R188, gsb0 ;  /* 0x05e0000004bc79f0 */ /* 0x000fe400080028bc */
        /* <DEDUP_REMOVED lines=29> */
[----:B------:R-:W-:Y:S01]  /*e6a0*/  STL.64 [R1+0x4f8], R150 ;  /* 0x0004f89601007387 */ /* 0x000fe20000100a00 */
[----:B------:R-:W-:-:S02]  /*e6b0*/  WARPGROUP.DEPBAR.LE gsb0, 0x0 ;  /* 0x00008000000079c5 */ /* 0x000fc40000010000 */
[----:B------:R-:W-:-:S06]  /*e6c0*/  WARPGROUP.ARRIVE ;  /* 0x00000000000079c5 */ /* 0x000fcc0000000000 */
[----:B------:R-:W-:Y:S03]  /*e6d0*/  HGMMA.64x128x8.F32.TF32 R188, gdesc[UR28], R188, gsb0 ;  /* 0x05e000001cbc79f0 */ /* 0x000fe600080028bc */
[----:B------:R-:W-:Y:S02]  /*e6e0*/  WARPGROUP.DEPBAR.LE gsb0, 0x0 ;  /* 0x00008000000079c5 */ /* 0x000fe40000010000 */
[----:B------:R-:W-:-:S07]  /*e6f0*/  WARPGROUP.ARRIVE ;  /* 0x00000000000079c5 */ /* 0x000fce0000000000 */
[----:B------:R-:W-:Y:S03]  /*e700*/  HGMMA.64x128x8.F32.TF32 R188, gdesc[UR24], R188, gsb0 ;  /* 0x05e0000018bc79f0 */ /* 0x000fe600080028bc */
[----:B------:R-:W-:Y:S02]  /*e710*/  WARPGROUP.DEPBAR.LE gsb0, 0x0 ;  /* 0x00008000000079c5 */ /* 0x000fe40000010000 */
[----:B------:R-:W-:-:S07]  /*e720*/  WARPGROUP.ARRIVE ;  /* 0x00000000000079c5 */ /* 0x000fce0000000000 */
[----:B------:R-:W-:Y:S03]  /*e730*/  HGMMA.64x128x8.F32.TF32 R188, gdesc[UR20], R188, gsb0 ;  /* 0x05e0000014bc79f0 */ /* 0x000fe600080028bc */
[----:B------:R-:W-:Y:S02]  /*e740*/  WARPGROUP.DEPBAR.LE gsb0, 0x0 ;  /* 0x00008000000079c5 */ /* 0x000fe40000010000 */
[----:B------:R1:W-:Y:S04]  /*e750*/  STL.64 [R1+0x300], R188 ;  /* 0x000300bc01007387 */ /* 0x0003e80000100a00 */
        /* <DEDUP_REMOVED lines=31> */
[----:B-1----:R-:W4:Y:S04]  /*e950*/  LDL.LU.64 R188, [R1+0x200] ;  /* 0x0002000001bc7983 */ /* 0x002f280000300a00 */
[----:B--2---:R-:W2:Y:S04]  /*e960*/  LDL.LU.64 R190, [R1+0x208] ;  /* 0x0002080001be7983 */ /* 0x004ea80000300a00 */
[----:B---3--:R-:W2:Y:S04]  /*e970*/  LDL.LU.64 R192, [R1+0x210] ;  /* 0x0002100001c07983 */ /* 0x008ea80000300a00 */
[----:B----4-:R-:W2:Y:S04]  /*e980*/  LDL.LU.64 R194, [R1+0x218] ;  /* 0x0002180001c27983 */ /* 0x010ea80000300a00 */
        /* <DEDUP_REMOVED lines=27> */
[----:B------:R-:W2:Y:S01]  /*eb40*/  LDL.LU.64 R250, [R1+0x2f8] ;  /* 0x0002f80001fa7983 */ /* 0x000ea20000300a00 */
[----:B------:R-:W-:-:S02]  /*eb50*/  UIADD3.64 UR4, UR8, 0x3fe, URZ ;  /* 0x000003fe08047897 */ /* 0x000fc4000fffe03f */
[----:B------:R-:W-:Y:S01]  /*eb60*/  UIADD3.64 UR28, UR8, 0x400, URZ ;  /* 0x00000400081c7897 */ /* 0x000fe2000fffe03f */
[----:B------:R-:W3:Y:S01]  /*eb70*/  LDL.LU.64 R88, [R1+0x100] ;  /* 0x0001000001587983 */ /* 0x000ee20000300a00 */
[----:B------:R-:W-:Y:S01]  /*eb80*/  UMOV UR30, UR10 ;  /* 0x0000000a001e7c82 */ /* 0x000fe20008000000 */
[----:B------:R-:W-:Y:S02]  /*eb90*/  UMOV UR31, UR11 ;  /* 0x0000000b001f7c82 */ /* 0x000fe40008000000 */
        /* <DEDUP_REMOVED lines=31> */
[----:B------:R-:W-:-:S02]  /*ed90*/  UIADD3.64 UR24, UR8, 0x402, URZ ;  /* 0x0000040208187897 */ /* 0x000fc4000fffe03f */
[----:B------:R-:W-:Y:S01]  /*eda0*/  UIADD3.64 UR20, UR8, 0x404, URZ ;  /* 0x0000040408147897 */ /* 0x000fe2000fffe03f */
[----:B------:R-:W4:Y:S04]  /*edb0*/  LDL.LU.64 R24, [R1] ;  /* 0x0000000001187983 */ /* 0x000f280000300a00 */
[----:B------:R-:W4:Y:S04]  /*edc0*/  LDL.LU.64 R26, [R1+0x8] ;  /* 0x00000800011a7983 */ /* 0x000f280000300a00 */
        /* <DEDUP_REMOVED lines=29> */
[----:B------:R-:W4:Y:S01]  /*efa0*/  LDL.LU.64 R86, [R1+0xf8] ;  /* 0x0000f80001567983 */ /* 0x000f220000300a00 */
[----:B--2---:R-:W-:-:S06]  /*efb0*/  WARPGROUP.ARRIVE ;  /* 0x00000000000079c5 */ /* 0x004fcc0000000000 */
[----:B------:R-:W-:Y:S03]  /*efc0*/  HGMMA.64x128x8.F32.TF32 R188, gdesc[UR4], R188, gsb0 ;  /* 0x05e0000004bc79f0 */ /* 0x000fe600080028bc */
[----:B------:R-:W-:Y:S02]  /*efd0*/  WARPGROUP.DEPBAR.LE gsb0, 0x0 ;  /* 0x00008000000079c5 */ /* 0x000fe40000010000 */
[----:B------:R-:W-:-:S07]  /*efe0*/  WARPGROUP.ARRIVE ;  /* 0x00000000000079c5 */ /* 0x000fce0000000000 */
        /* <DEDUP_REMOVED lines=8> */
[----:B------:R-:W-:Y:S01]  /*f070*/  UIADD3.64 UR28, UR8, 0x600, URZ ;  /* 0x00000600081c7897 */ /* 0x000fe2000fffe03f */
[----:B------:R-:W-:Y:S01]  /*f080*/  UMOV UR30, UR10 ;  /* 0x0000000a001e7c82 */ /* 0x000fe20008000000 */
[----:B------:R-:W-:Y:S01]  /*f090*/  UMOV UR31, UR11 ;  /* 0x0000000b001f7c82 */ /* 0x000fe20008000000 */
[----:B------:R-:W-:Y:S02]  /*f0a0*/  WARPGROUP.DEPBAR.LE gsb0, 0x0 ;  /* 0x00008000000079c5 */ /* 0x000fe40000010000 */
[----:B---3--:R-:W-:Y:S01]  /*f0b0*/  WARPGROUP.ARRIVE ;  /* 0x00000000000079c5 */ /* 0x008fe20000000000 */
[----:B------:R-:W-:Y:S01]  /*f0c0*/  UIADD3.64 UR24, UR8, 0x602, URZ ;  /* 0x0000060208187897 */ /* 0x000fe2000fffe03f */
[----:B------:R-:W-:Y:S04]  /*f0d0*/  STL.64 [R1+0x200], R188 ;  /* 0x000200bc01007387 */ /* 0x000fe80000100a00 */
[----:B------:R-:W-:Y:S01]  /*f0e0*/  HGMMA.64x128x8.F32.TF32 R88, gdesc[UR4], R88, gsb0 ;  /* 0x05e00000045879f0 */ /* 0x000fe20008002858 */
[----:B------:R-:W-:Y:S01]  /*f0f0*/  UIADD3.64 UR20, UR8, 0x604, URZ ;  /* 0x0000060408147897 */ /* 0x000fe2000fffe03f */
[----:B------:R-:W-:Y:S01]  /*f100*/  STL.64 [R1+0x208], R190 ;  /* 0x000208be01007387 */ /* 0x000fe20000100a00 */
[----:B------:R-:W-:-:S03]  /*f110*/  UIADD3.64 UR4, UR8, 0x7fe, URZ ;  /* 0x000007fe08047897 */ /* 0x000fc6000fffe03f */
        /* <DEDUP_REMOVED lines=29> */
[----:B------:R1:W-:Y:S01]  /*f2f0*/  STL.64 [R1+0x2f8], R250 ;  /* 0x0002f8fa01007387 */ /* 0x0003e20000100a00 */
[----:B------:R-:W-:-:S02]  /*f300*/  WARPGROUP.DEPBAR.LE gsb0, 0x0 ;  /* 0x00008000000079c5 */ /* 0x000fc40000010000 */
[----:B------:R-:W-:Y:S01]  /*f310*/  WARPGROUP.ARRIVE ;  /* 0x00000000000079c5 */ /* 0x000fe20000000000 */
[----:B-1----:R-:W2:Y:S04]  /*f320*/  LDL.LU.64 R250, [R1+0xce8] ;  /* 0x000ce80001fa7983 */ /* 0x002ea80000300a00 */
[----:B------:R-:W3:Y:S01]  /*f330*/  LDL.LU.64 R248, [R1+0xce0] ;  /* 0x000ce00001f87983 */ /* 0x000ee20000300a00 */
[----:B------:R-:W-:Y:S03]  /*f340*/  HGMMA.64x128x8.F32.TF32 R88, gdesc[UR28], R88, gsb0 ;  /* 0x05e000001c5879f0 */ /* 0x000fe60008002858 */
[----:B------:R-:W3:Y:S01]  /*f350*/  LDL.LU.64 R246, [R1+0xcd8] ;  /* 0x000cd80001f67983 */ /* 0x000ee20000300a00 */
[----:B------:R-:W-:Y:S01]  /*f360*/  UIADD3.64 UR28, UR8, 0x800, URZ ;  /* 0x00000800081c7897 */ /* 0x000fe2000fffe03f */
[----:B------:R-:W-:Y:S01]  /*f370*/  UMOV UR30, UR10 ;  /* 0x0000000a001e7c82 */ /* 0x000fe20008000000 */
[----:B------:R-:W-:Y:S01]  /*f380*/  UMOV UR31, UR11 ;  /* 0x0000000b001f7c82 */ /* 0x000fe20008000000 */
        /* <DEDUP_REMOVED lines=29> */
[----:B------:R-:W-:-:S02]  /*f560*/  WARPGROUP.DEPBAR.LE gsb0, 0x0 ;  /* 0x00008000000079c5 */ /* 0x000fc40000010000 */
[----:B------:R-:W-:-:S06]  /*f570*/  WARPGROUP.ARRIVE ;  /* 0x00000000000079c5 */ /* 0x000fcc0000000000 */
[----:B------:R-:W-:Y:S03]  /*f580*/  HGMMA.64x128x8.F32.TF32 R88, gdesc[UR24], R88, gsb0 ;  /* 0x05e00000185879f0 */ /* 0x000fe60008002858 */
[----:B------:R-:W-:Y:S02]  /*f590*/  WARPGROUP.DEPBAR.LE gsb0, 0x0 ;  /* 0x00008000000079c5 */ /* 0x000fe40000010000 */
[----:B------:R-:W-:-:S07]  /*f5a0*/  WARPGROUP.ARRIVE ;  /* 0x00000000000079c5 */ /* 0x000fce0000000000 */
[----:B------:R-:W-:Y:S03]  /*f5b0*/  HGMMA.64x128x8.F32.TF32 R88, gdesc[UR20], R88, gsb0 ;  /* 0x05e00000145879f0 */ /* 0x000fe60008002858 */
[----:B------:R-:W-:Y:S02]  /*f5c0*/  WARPGROUP.DEPBAR.LE gsb0, 0x0 ;  /* 0x00008000000079c5 */ /* 0x000fe40000010000 */
[----:B----4-:R-:W-:Y:S01]  /*f5d0*/  WARPGROUP.ARRIVE ;  /* 0x00000000000079c5 */ /* 0x010fe20000000000 */
[----:B------:R-:W-:Y:S01]  /*f5e0*/  UIADD3.64 UR24, UR8, 0x802, URZ ;  /* 0x0000080208187897 */ /* 0x000fe2000fffe03f */
[----:B------:R-:W-:Y:S05]  /*f5f0*/  STL.64 [R1+0x100], R88 ;  /* 0x0001005801007387 */ /* 0x000fea0000100a00 */
        /* <DEDUP_REMOVED lines=36> */
[----:B-1----:R-:W4:Y:S04]  /*f840*/  LDL.LU.64 R150, [R1+0xbe8] ;  /* 0x000be80001967983 */ /* 0x002f280000300a00 */
[----:B------:R-:W4:Y:S01]  /*f850*/  LDL.LU.64 R148, [R1+0xbe0] ;  /* 0x000be00001947983 */ /* 0x000f220000300a00 */
[----:B------:R-:W-:Y:S03]  /*f860*/  HGMMA.64x128x8.F32.TF32 R24, gdesc[UR28], R24, gsb0 ;  /* 0x05e000001c1879f0 */ /* 0x000fe60008002818 */
[----:B------:R-:W4:Y:S01]  /*f870*/  LDL.LU.64 R146, [R1+0xbd8] ;  /* 0x000bd80001927983 */ /* 0x000f220000300a00 */
[----:B------:R-:W-:Y:S01]  /*f880*/  UIADD3.64 UR28, UR8, 0xa00, URZ ;  /* 0x00000a00081c7897 */ /* 0x000fe2000fffe03f */
[----:B------:R-:W-:Y:S01]  /*f890*/  UMOV UR30, UR10 ;  /* 0x0000000a001e7c82 */ /* 0x000fe20008000000 */
[----:B------:R-:W-:Y:S01]  /*f8a0*/  UMOV UR31, UR11 ;  /* 0x0000000b001f7c82 */ /* 0x000fe20008000000 */
        /* <DEDUP_REMOVED lines=29> */
[----:B------:R-:W-:-:S02]  /*fa80*/  WARPGROUP.DEPBAR.LE gsb0, 0x0 ;  /* 0x00008000000079c5 */ /* 0x000fc40000010000 */
[----:B------:R-:W-:-:S06]  /*fa90*/  WARPGROUP.ARRIVE ;  /* 0x00000000000079c5 */ /* 0x000fcc0000000000 */
[----:B------:R-:W-:Y:S03]  /*faa0*/  HGMMA.64x128x8.F32.TF32 R24, gdesc[UR24], R24, gsb0 ;  /* 0x05e00000181879f0 */ /* 0x000fe60008002818 */
[----:B------:R-:W-:Y:S02]  /*fab0*/  WARPGROUP.DEPBAR.LE gsb0, 0x0 ;  /* 0x00008000000079c5 */ /* 0x000fe40000010000 */
[----:B------:R-:W-:-:S07]  /*fac0*/  WARPGROUP.ARRIVE ;  /* 0x00000000000079c5 */ /* 0x000fce0000000000 */
[----:B------:R-:W-:Y:S03]  /*fad0*/  HGMMA.64x128x8.F32.TF32 R24, gdesc[UR20], R24, gsb0 ;  /* 0x05e00000141879f0 */ /* 0x000fe60008002818 */
[----:B------:R-:W-:Y:S02]  /*fae0*/  WARPGROUP.DEPBAR.LE gsb0, 0x0 ;  /* 0x00008000000079c5 */ /* 0x000fe40000010000 */
[----:B--2---:R-:W-:Y:S01]  /*faf0*/  WARPGROUP.ARRIVE ;  /* 0x00000000000079c5 */ /* 0x004fe20000000000 */
[----:B------:R-:W-:Y:S01]  /*fb00*/  UIADD3.64 UR24, UR8, 0xa02, URZ ;  /* 0x00000a0208187897 */ /* 0x000fe2000fffe03f */
[----:B------:R-:W-:Y:S05]  /*fb10*/  STL.64 [R1], R24 ;  /* 0x0000001801007387 */ /* 0x000fea0000100a00 */
        /* <DEDUP_REMOVED lines=37> */
[----:B------:R-:W2:Y:S01]  /*fd70*/  LDL.LU.64 R84, [R1+0xae0] ;  /* 0x000ae00001547983 */ /* 0x000ea20000300a00 */
[----:B------:R-:W-:Y:S03]  /*fd80*/  HGMMA.64x128x8.F32.TF32 R152, gdesc[UR28], R152, gsb0 ;  /* 0x05e000001c9879f0 */ /* 0x000fe60008002898 */
[----:B------:R-:W2:Y:S01]  /*fd90*/  LDL.LU.64 R82, [R1+0xad8] ;  /* 0x000ad80001527983 */ /* 0x000ea20000300a00 */
[----:B------:R-:W-:Y:S01]  /*fda0*/  UIADD3.64 UR28, UR8, 0xc00, URZ ;  /* 0x00000c00081c7897 */ /* 0x000fe2000fffe03f */
[----:B------:R-:W-:Y:S01]  /*fdb0*/  UMOV UR30, UR10 ;  /* 0x0000000a001e7c82 */ /* 0x000fe20008000000 */
[----:B------:R-:W-:Y:S01]  /*fdc0*/  UMOV UR31, UR11 ;  /* 0x0000000b001f7c82 */ /* 0x000fe20008000000 */
        /* <DEDUP_REMOVED lines=29> */
[----:B------:R-:W3:Y:S04]  /*ffa0*/  LDL R10, [R1+0x564] ;  /* 0x00056400010a7983 */ /* 0x000ee80000100800 */
[----:B------:R-:W3:Y:S04]  /*ffb0*/  LDL R9, [R1+0x568] ;  /* 0x0005680001097983 */ /* 0x000ee80000100800 */
[----:B------:R-:W3:Y:S01]  /*ffc0*/  LDL R8, [R1+0x978] ;  /* 0x0009780001087983 */ /* 0x000ee20000100800 */
[----:B------:R-:W-:-:S02]  /*ffd0*/  WARPGROUP.DEPBAR.LE gsb0, 0x0 ;  /* 0x00008000000079c5 */ /* 0x000fc40000010000 */
[----:B------:R-:W-:Y:S01]  /*ffe0*/  WARPGROUP.ARRIVE ;  /* 0x00000000000079c5 */ /* 0x000fe20000000000 */
[----:B------:R-:W3:Y:S05]  /*fff0*/  LDL R15, [R1+0x570] ;  /* 0x00057000010f7983 */ /* 0x000eea0000100800 */
[----:B------:R-:W-:Y:S03]  /*10000*/  HGMMA.64x128x8.F32.TF32 R152, gdesc[UR24], R152, gsb0 ;  /* 0x05e00000189879f0 */ /* 0x000fe60008002898 */
[----:B------:R-:W-:Y:S02]  /*10010*/  WARPGROUP.DEPBAR.LE gsb0, 0x0 ;  /* 0x00008000000079c5 */ /* 0x000fe40000010000 */
[----:B------:R-:W-:-:S07]  /*10020*/  WARPGROUP.ARRIVE ;  /* 0x00000000000079c5 */ /* 0x000fce0000000000 */
[----:B------:R-:W-:Y:S03]  /*10030*/  HGMMA.64x128x8.F32.TF32 R152, gdesc[UR20], R152, gsb0 ;  /* 0x05e00000149879f0 */ /* 0x000fe60008002898 */
[----:B------:R-:W-:Y:S02]  /*10040*/  WARPGROUP.DEPBAR.LE gsb0, 0x0 ;  /* 0x00008000000079c5 */ /* 0x000fe40000010000 */
[----:B----4-:R-:W-:-:S07]  /*10050*/  WARPGROUP.ARRIVE ;  /* 0x00000000000079c5 */ /* 0x010fce0000000000 */
[----:B------:R-:W-:Y:S01]  /*10060*/  HGMMA.64x128x8.F32.TF32 R88, gdesc[UR4], R88, gsb0 ;  /* 0x05e00000045879f0 */ /* 0x000fe20008002858 */
[----:B------:R-:W-:Y:S02]  /*10070*/  UIADD3.64 UR24, UR8, 0xc02, URZ ;  /* 0x00000c0208187897 */ /* 0x000fe4000fffe03f */
        /* <DEDUP_REMOVED lines=10> */
[----:B------:R-:W-:Y:S03]  /*10120*/  HGMMA.64x128x8.F32.TF32 R88, gdesc[UR20], R88, gsb0 ;  /* 0x05e00000145879f0 */ /* 0x000fe60008002858 */
[----:B------:R-:W-:Y:S02]  /*10130*/  WARPGROUP.DEPBAR.LE gsb0, 0x0 ;  /* 0x00008000000079c5 */ /* 0x000fe40000010000 */
[----:B--2---:R-:W-:-:S07]  /*10140*/  WARPGROUP.ARRIVE ;  /* 0x00000000000079c5 */ /* 0x004fce0000000000 */
[----:B------:R-:W-:Y:S01]  /*10150*/  HGMMA.64x128x8.F32.TF32 R24, gdesc[UR4], R24, gsb0 ;  /* 0x05e00000041879f0 */ /* 0x000fe20008002818 */
[----:B------:R-:W-:Y:S01]  /*10160*/  UIADD3.64 UR4, UR8, 0xe00, URZ ;  /* 0x00000e0008047897 */ /* 0x000fe2000fffe03f */
[----:B------:R-:W-:Y:S01]  /*10170*/  UMOV UR6, UR10 ;  /* 0x0000000a00067c82 */ /* 0x000fe20008000000 */
[----:B------:R-:W-:Y:S01]  /*10180*/  UMOV UR7, UR11 ;  /* 0x0000000b00077c82 */ /* 0x000fe20008000000 */
[----:B------:R-:W-:Y:S04]  /*10190*/  STL [R1+0x9e8], R200 ;  /* 0x0009e8c801007387 */ /* 0x000fe80000100800 */
[----:B------:R-:W-:Y:S04]  /*101a0*/  STL [R1+0x9e4], R201 ;  /* 0x0009e4c901007387 */ /* 0x000fe80000100800 */
[----:B------:R1:W-:Y:S04]  /*101b0*/  STL [R1+0x9e0], R202 ;  /* 0x0009e0ca01007387 */ /* 0x0003e80000100800 */
[----:B-1----:R-:W2:Y:S04]  /*101c0*/  LDL R202, [R1+0x55c] ;  /* 0x00055c0001ca7983 */ /* 0x002ea80000100800 */
[----:B------:R1:W-:Y:S04]  /*101d0*/  STL [R1+0x9dc], R203 ;  /* 0x0009dccb01007387 */ /* 0x0003e80000100800 */
[----:B-1----:R-:W4:Y:S04]  /*101e0*/  LDL R203, [R1+0x56c] ;  /* 0x00056c0001cb7983 */ /* 0x002f280000100800 */
[----:B------:R-:W-:Y:S04]  /*101f0*/  STL [R1+0x9d8], R204 ;  /* 0x0009d8cc01007387 */ /* 0x000fe80000100800 */
[----:B------:R1:W-:Y:S04]  /*10200*/  STL [R1+0x9d4], R205 ;  /* 0x0009d4cd01007387 */ /* 0x0003e80000100800 */
[----:B-1----:R-:W2:Y:S01]  /*10210*/  LDL R205, [R1+0x560] ;  /* 0x0005600001cd7983 */ /* 0x002ea20000100800 */
[----:B------:R-:W-:-:S02]  /*10220*/  WARPGROUP.DEPBAR.LE gsb0, 0x0 ;  /* 0x00008000000079c5 */ /* 0x000fc40000010000 */
[----:B------:R-:W-:-:S06]  /*10230*/  WARPGROUP.ARRIVE ;  /* 0x00000000000079c5 */ /* 0x000fcc0000000000 */
[----:B------:R-:W-:Y:S01]  /*10240*/  HGMMA.64x128x8.F32.TF32 R24, gdesc[UR4], R24, gsb0 ;  /* 0x05e00000041879f0 */ /* 0x000fe20008002818 */
[----:B------:R1:W-:Y:S04]  /*10250*/  STL [R1+0x9d0], R206 ;  /* 0x0009d0ce01007387 */ /* 0x0003e80000100800 */
[----:B------:R1:W-:Y:S04]  /*10260*/  STL [R1+0x9cc], R207 ;  /* 0x0009cccf01007387 */ /* 0x0003e80000100800 */
[----:B------:R-:W-:Y:S04]  /*10270*/  STL [R1+0x9c8], R208 ;  /* 0x0009c8d001007387 */ /* 0x000fe80000100800 */
[----:B------:R1:W-:Y:S04]  /*10280*/  STL [R1+0x9c4], R209 ;  /* 0x0009c4d101007387 */ /* 0x0003e80000100800 */
[----:B------:R-:W-:Y:S04]  /*10290*/  STL [R1+0x9c0], R210 ;  /* 0x0009c0d201007387 */ /* 0x000fe80000100800 */
[----:B------:R-:W-:Y:S04]  /*102a0*/  STL [R1+0x9b8], R211 ;  /* 0x0009b8d301007387 */ /* 0x000fe80000100800 */
[----:B------:R-:W-:Y:S04]  /*102b0*/  STL [R1+0x9b4], R212 ;  /* 0x0009b4d401007387 */ /* 0x000fe80000100800 */
[----:B------:R4:W-:Y:S04]  /*102c0*/  STL [R1+0x9b0], R213 ;  /* 0x0009b0d501007387 */ /* 0x0009e80000100800 */
[----:B------:R4:W-:Y:S04]  /*102d0*/  STL [R1+0x9ac], R214 ;  /* 0x0009acd601007387 */ /* 0x0009e80000100800 */
[----:B------:R4:W-:Y:S04]  /*102e0*/  STL [R1+0x9a8], R215 ;  /* 0x0009a8d701007387 */ /* 0x0009e80000100800 */
[----:B------:R-:W4:Y:S04]  /*102f0*/  LDL R204, [R1+0x558] ;  /* 0x0005580001cc7983 */ /* 0x000f280000100800 */
[----:B------:R-:W4:Y:S01]  /*10300*/  LDL R12, [R1+0x574] ;  /* 0x00057400010c7983 */ /* 0x000f220000100800 */
[----:B------:R-:W-:-:S03]  /*10310*/  UIADD3.64 UR24, UR8, 0xe02, URZ ;  /* 0x00000e0208187897 */ /* 0x000fc6000fffe03f */
[----:B------:R-:W4:Y:S04]  /*10320*/  LDL R13, [R1+0x588] ;  /* 0x00058800010d7983 */ /* 0x000f280000100800 */
[----:B------:R-:W4:Y:S04]  /*10330*/  LDL R14, [R1+0x584] ;  /* 0x00058400010e7983 */ /* 0x000f280000100800 */
[----:B------:R-:W4:Y:S04]  /*10340*/  LDL R201, [R1+0x590] ;  /* 0x0005900001c97983 */ /* 0x000f280000100800 */
[----:B------:R-:W4:Y:S01]  /*10350*/  LDL R200, [R1+0x58c] ;  /* 0x00058c0001c87983 */ /* 0x000f220000100800 */
[----:B---3--:R-:W-:-:S03]  /*10360*/  IADD3 R10, P2, R2, R10, RZ ;  /* 0x0000000a020a7210 */ /* 0x008fc60007f5e0ff */
[----:B------:R-:W3:Y:S02]  /*10370*/  LDL R16, [R1+0x598] ;  /* 0x0005980001107983 */ /* 0x000ee40000100800 */
[----:B------:R-:W-:Y:S02]  /*10380*/  IMAD.X R11, R0, 0x1, R9, P2 ;  /* 0x00000001000b7824 */ /* 0x000fe400010e0609 */
[----:B------:R-:W3:Y:S01]  /*10390*/  LDL R9, [R1+0x594] ;  /* 0x0005940001097983 */ /* 0x000ee20000100800 */
[----:B------:R-:W-:Y:S02]  /*103a0*/  WARPGROUP.DEPBAR.LE gsb0, 0x0 ;  /* 0x00008000000079c5 */ /* 0x000fe40000010000 */
[----:B------:R-:W-:Y:S01]  /*103b0*/  WARPGROUP.ARRIVE ;  /* 0x00000000000079c5 */ /* 0x000fe20000000000 */
[----:B------:R-:W-:Y:S01]  /*103c0*/  UMOV UR10, UR22 ;  /* 0x00000016000a7c82 */ /* 0x000fe20008000000 */
[----:B------:R-:W-:Y:S01]  /*103d0*/  UMOV UR11, UR23 ;  /* 0x00000017000b7c82 */ /* 0x000fe20008000000 */
[----:B------:R-:W-:Y:S01]  /*103e0*/  ISETP.GT.AND P1, PT, R3, RZ, PT ;  /* 0x000000ff0300720c */ /* 0x000fe20003f24270 */
[----:B------:R-:W-:Y:S01]  /*103f0*/  UIADD3 UR14, UR14, 0x1, URZ ;  /* 0x000000010e0e7890 */ /* 0x000fe2000fffe03f */
[----:B------:R-:W-:Y:S01]  /*10400*/  ISETP.GE.AND P0, PT, R17, R8, PT ;  /* 0x000000081100720c */ /* 0x000fe20003f06270 */
[----:B------:R-:W-:Y:S01]  /*10410*/  HGMMA.64x128x8.F32.TF32 R24, gdesc[UR24], R24, gsb0 ;  /* 0x05e00000181879f0 */ /* 0x000fe20008002818 */
[----:B------:R-:W-:Y:S01]  /*10420*/  UIADD3.64 UR8, UR8, 0xe04, URZ ;  /* 0x00000e0408087897 */ /* 0x000fe2000fffe03f */
[----:B------:R-:W-:Y:S01]  /*10430*/  SEL R8, RZ, 0x4, !P1 ;  /* 0x00000004ff087807 */ /* 0x000fe20004800000 */
[----:B------:R-:W-:Y:S01]  /*10440*/  UISETP.GT.AND UP0, UPT, UR14, 0x2, UPT ;  /* 0x000000020e00788c */ /* 0x000fe2000bf04270 */
[----:B-1----:R-:W3:Y:S02]  /*10450*/  LDL R206, [R1+0x5ac] ;  /* 0x0005ac0001ce7983 */ /* 0x002ee40000100800 */
[----:B------:R-:W-:Y:S01]  /*10460*/  SEL R8, R8, RZ, !P0 ;  /* 0x000000ff08087207 */ /* 0x000fe20004000000 */
[----:B------:R-:W-:Y:S01]  /*10470*/  USEL UR14, UR14, URZ, !UP0 ;  /* 0x0000003f0e0e7287 */ /* 0x000fe2000c000000 */
[----:B------:R-:W3:Y:S04]  /*10480*/  LDL R207, [R1+0x830] ;  /* 0x0008300001cf7983 */ /* 0x000ee80000100800 */
[----:B------:R-:W3:Y:S04]  /*10490*/  LDL R209, [R1+0x928] ;  /* 0x0009280001d17983 */ /* 0x000ee80000100800 */
[----:B------:R-:W3:Y:S01]  /*104a0*/  LDL R208, [R1+0x924] ;  /* 0x0009240001d07983 */ /* 0x000ee20000100800 */
[----:B------:R-:W-:-:S02]  /*104b0*/  WARPGROUP.DEPBAR.LE gsb0, 0x0 ;  /* 0x00008000000079c5 */ /* 0x000fc40000010000 */
[----:B------:R-:W-:-:S06]  /*104c0*/  WARPGROUP.ARRIVE ;  /* 0x00000000000079c5 */ /* 0x000fcc0000000000 */
[----:B------:R-:W-:Y:S01]  /*104d0*/  HGMMA.64x128x8.F32.TF32 R24, gdesc[UR8], R24, gsb0 ;  /* 0x05e00000081879f0 */ /* 0x000fe20008002818 */
[----:B------:R-:W-:Y:S01]  /*104e0*/  ISETP.NE.U32.AND P1, PT, R8, RZ, PT ;  /* 0x000000ff0800720c */ /* 0x000fe20003f25070 */
[----:B------:R-:W-:-:S06]  /*104f0*/  ULEA UR4, UR14, UR12, 0x10 ;  /* 0x0000000c0e047291 */ /* 0x000fcc000f8e803f */
[----:B------:R-:W-:Y:S01]  /*10500*/  VIADD R8, R18, UR4 ;  /* 0x0000000412087c36 */ /* 0x000fe20008000000 */
[----:B------:R-:W-:Y:S02]  /*10510*/  WARPGROUP.DEPBAR.LE gsb0, 0x0 ;  /* 0x00008000000079c5 */ /* 0x000fe40000010000 */
[----:B------:R-:W-:Y:S06]  /*10520*/  BAR.SYNC.DEFER_BLOCKING 0x0 ;  /* 0x0000000000007b1d */ /* 0x000fec0000010000 */
[----:B------:R-:W-:Y:S01]  /*10530*/  @!PT LDS RZ, [RZ] ;  /* 0x00000000fffff984 */ /* 0x000fe20000000800 */
[----:B------:R-:W-:Y:S01]  /*10540*/  @!PT LDS RZ, [RZ] ;  /* 0x00000000fffff984 */ /* 0x000fe20000000800 */
[----:B------:R-:W-:Y:S01]  /*10550*/  @!PT LDS RZ, [RZ] ;  /* 0x00000000fffff984 */ /* 0x000fe20000000800 */
[----:B------:R2:W-:Y:S02]  /*10560*/  LDGSTS.E [R8], desc[UR16][R10.64], P1 ;  /* 0x000000000a087fae */ /* 0x0005e40008921850 */
[----:B--2---:R-:W-:-:S02]  /*10570*/  IADD3 R10, P2, R2, R205, RZ ;  /* 0x000000cd020a7210 */ /* 0x004fc40007f5e0ff */
[----:B------:R-:W2:Y:S03]  /*10580*/  LDL R205, [R1+0x5b8] ;  /* 0x0005b80001cd7983 */ /* 0x000ea60000100800 */
[----:B----4-:R-:W-:Y:S02]  /*10590*/  IMAD.X R11, R0, 0x1, R203, P2 ;  /* 0x00000001000b7824 */ /* 0x010fe400010e06cb */
[----:B------:R-:W4:Y:S04]  /*105a0*/  LDL R203, [R1+0x5a0] ;  /* 0x0005a00001cb7983 */ /* 0x000f280000100800 */
[----:B------:R1:W-:Y:S02]  /*105b0*/  LDGSTS.E [R8+0x4000], desc[UR16][R10.64], P1 ;  /* 0x040000000a087fae */ /* 0x0003e40008921850 */
[----:B-1----:R-:W-:-:S02]  /*105c0*/  IADD3 R10, P2, R2, R202, RZ ;  /* 0x000000ca020a7210 */ /* 0x002fc40007f5e0ff */
[----:B------:R-:W2:Y:S03]  /*105d0*/  LDL R202, [R1+0x59c] ;  /* 0x00059c0001ca7983 */ /* 0x000ea60000100800 */
[----:B------:R-:W-:Y:S01]  /*105e0*/  IMAD.X R11, R0, 0x1, R15, P2 ;  /* 0x00000001000b7824 */ /* 0x000fe200010e060f */
[----:B------:R-:W-:Y:S01]  /*105f0*/  ISETP.GT.AND P2, PT, R3, 0x1, PT ;  /* 0x000000010300780c */ /* 0x000fe20003f44270 */
[----:B------:R-:W2:Y:S04]  /*10600*/  LDL R15, [R1+0x5a8] ;  /* 0x0005a800010f7983 */ /* 0x000ea80000100800 */
[----:B------:R1:W-:Y:S02]  /*10610*/  LDGSTS.E [R8+0x8000], desc[UR16][R10.64], P1 ;  /* 0x080000000a087fae */ /* 0x0003e40008921850 */
[----:B-1----:R-:W-:-:S04]  /*10620*/  SEL R10, RZ, 0x4, !P2 ;  /* 0x00000004ff0a7807 */ /* 0x002fc80005000000 */
[----:B------:R-:W-:-:S04]  /*10630*/  SEL R10, R10, RZ, !P0 ;  /* 0x000000ff0a0a7207 */ /* 0x000fc80004000000 */
[----:B------:R-:W-:Y:S02]  /*10640*/  ISETP.NE.U32.AND P2, PT, R10, RZ, PT ;  /* 0x000000ff0a00720c */ /* 0x000fe40003f45070 */
[----:B------:R-:W-:Y:S02]  /*10650*/  IADD3 R10, P3, R2, R204, RZ ;  /* 0x000000cc020a7210 */ /* 0x000fe40007f7e0ff */
[----:B------:R-:W2:Y:S03]  /*10660*/  LDL R204, [R1+0x5d0] ;  /* 0x0005d00001cc7983 */ /* 0x000ea60000100800 */
[----:B------:R-:W-:Y:S02]  /*10670*/  IMAD.X R11, R0, 0x1, R12, P3 ;  /* 0x00000001000b7824 */ /* 0x000fe400018e060c */
[----:B------:R-:W2:Y:S04]  /*10680*/  LDL R12, [R1+0x5a4] ;  /* 0x0005a400010c7983 */ /* 0x000ea80000100800 */
[----:B------:R1:W-:Y:S02]  /*10690*/  LDGSTS.E [R8+0xc000], desc[UR16][R10.64], P1 ;  /* 0x0c0000000a087fae */ /* 0x0003e40008921850 */
[----:B-1----:R-:W-:-:S02]  /*106a0*/  IADD3 R10, P1, R2, R13, RZ ;  /* 0x0000000d020a7210 */ /* 0x002fc40007f3e0ff */
        /* <DEDUP_REMOVED lines=9> */
[----:B---3--:R-:W-:-:S02]  /*10740*/  IADD3 R10, P1, R2, R16, RZ ;  /* 0x00000010020a7210 */ /* 0x008fc40007f3e0ff */
[----:B------:R-:W3:Y:S03]  /*10750*/  LDL R16, [R1+0x5c4] ;  /* 0x0005c40001107983 */ /* 0x000ee60000100800 */
[----:B------:R-:W-:Y:S02]  /*10760*/  IMAD.X R11, R0, 0x1, R9, P1 ;  /* 0x00000001000b7824 */ /* 0x000fe400008e0609 */
[----:B------:R-:W3:Y:S01]  /*10770*/  LDL R9, [R1+0x5c0] ;  /* 0x0005c00001097983 */ /* 0x000ee20000100800 */
[----:B------:R-:W-:-:S03]  /*10780*/  ISETP.GT.AND P1, PT, R3, 0x2, PT ;  /* 0x000000020300780c */ /* 0x000fc60003f24270 */
[----:B------:R1:W-:Y:S02]  /*10790*/  LDGSTS.E [R8+0x8004], desc[UR16][R10.64], P2 ;  /* 0x080040000a087fae */ /* 0x0003e40009121850 */
[----:B-1----:R-:W-:-:S04]  /*107a0*/  SEL R10, RZ, 0x4, !P1 ;  /* 0x00000004ff0a7807 */ /* 0x002fc80004800000 */
[----:B------:R-:W-:-:S04]  /*107b0*/  SEL R10, R10, RZ, !P0 ;  /* 0x000000ff0a0a7207 */ /* 0x000fc80004000000 */
[----:B------:R-:W-:Y:S02]  /*107c0*/  ISETP.NE.U32.AND P1, PT, R10, RZ, PT ;  /* 0x000000ff0a00720c */ /* 0x000fe40003f25070 */
[----:B----4-:R-:W-:Y:S02]  /*107d0*/  IADD3 R10, P3, R2, R203, RZ ;  /* 0x000000cb020a7210 */ /* 0x010fe40007f7e0ff */
[----:B------:R-:W4:Y:S03]  /*107e0*/  LDL R203, [R1+0x5cc] ;  /* 0x0005cc0001cb7983 */ /* 0x000f260000100800 */
[----:B--2---:R-:W-:Y:S02]  /*107f0*/  IMAD.X R11, R0, 0x1, R202, P3 ;  /* 0x00000001000b7824 */ /* 0x004fe400018e06ca */
        /* <DEDUP_REMOVED lines=9> */
[----:B------:R-:W-:-:S05]  /*10890*/  IMAD.X R11, R0, 0x1, R206, P2 ;  /* 0x00000001000b7824 */ /* 0x000fca00010e06ce */
[----:B------:R1:W-:Y:S02]  /*108a0*/  LDGSTS.E [R8+0x4008], desc[UR16][R10.64], P1 ;  /* 0x040080000a087fae */ /* 0x0003e40008921850 */
[----:B-1----:R-:W-:Y:S02]  /*108b0*/  IADD3 R10, P2, R2, R205, RZ ;  /* 0x000000cd020a7210 */ /* 0x002fe40007f5e0ff */
        /* <DEDUP_REMOVED lines=8> */
[----:B---3--:R-:W-:Y:S02]  /*10940*/  IADD3 R10, P3, R2, R9, RZ ;  /* 0x00000009020a7210 */ /* 0x008fe40007f7e0ff */
[----:B------:R-:W3:Y:S02]  /*10950*/  LDL R9, [R1+0x5e4] ;  /* 0x0005e40001097983 */ /* 0x000ee40000100800 */
[----:B------:R-:W-:Y:S02]  /*10960*/  IADD3.X R11, R0, R201, RZ, P3, !PT ;  /* 0x000000c9000b7210 */ /* 0x000fe40001ffe4ff */
[----:B------:R-:W3:Y:S04]  /*10970*/  LDL R201, [R1+0x5ec] ;  /* 0x0005ec0001c97983 */ /* 0x000ee80000100800 */
[----:B------:R1:W-:Y:S02]  /*10980*/  LDGSTS.E [R8+0xc008], desc[UR16][R10.64], P1 ;  /* 0x0c0080000a087fae */ /* 0x0003e40008921850 */
[----:B-1----:R-:W-:-:S02]  /*10990*/  IADD3 R10, P1, R2, R200, RZ ;  /* 0x000000c8020a7210 */ /* 0x002fc40007f3e0ff */
[----:B------:R-:W3:Y:S03]  /*109a0*/  LDL R200, [R1+0x5f8] ;  /* 0x0005f80001c87983 */ /* 0x000ee60000100800 */
[----:B------:R-:W-:Y:S02]  /*109b0*/  IMAD.X R11, R0, 0x1, R16, P1 ;  /* 0x00000001000b7824 */ /* 0x000fe400008e0610 */
[----:B------:R-:W3:Y:S04]  /*109c0*/  LDL R16, [R1+0x5f4] ;  /* 0x0005f40001107983 */ /* 0x000ee80000100800 */
[----:B------:R1:W-:Y:S02]  /*109d0*/  LDGSTS.E [R8+0xc], desc[UR16][R10.64], P2 ;  /* 0x0000c0000a087fae */ /* 0x0003e40009121850 */
[----:B-1----:R-:W-:-:S02]  /*109e0*/  IADD3 R10, P1, R2, R204, RZ ;  /* 0x000000cc020a7210 */ /* 0x002fc40007f3e0ff */
[----:B------:R-:W3:Y:S03]  /*109f0*/  LDL R204, [R1+0x600] ;  /* 0x0006000001cc7983 */ /* 0x000ee60000100800 */
[----:B----4-:R-:W-:Y:S02]  /*10a00*/  IMAD.X R11, R0, 0x1, R203, P1 ;  /* 0x00000001000b7824 */ /* 0x010fe400008e06cb */
[----:B------:R-:W4:Y:S04]  /*10a10*/  LDL R203, [R1+0x610] ;  /* 0x0006100001cb7983 */ /* 0x000f280000100800 */
[----:B------:R2:W-:Y:S02]  /*10a20*/  LDGSTS.E [R8+0x400c], desc[UR16][R10.64], P2 ;  /* 0x0400c0000a087fae */ /* 0x0005e40009121850 */
[----:B--2---:R-:W-:-:S02]  /*10a30*/  IADD3 R10, P1, R2, R202, RZ ;  /* 0x000000ca020a7210 */ /* 0x004fc40007f3e0ff */
[----:B------:R-:W2:Y:S03]  /*10a40*/  LDL R202, [R1+0x60c] ;  /* 0x00060c0001ca7983 */ /* 0x000ea60000100800 */
[----:B------:R-:W-:Y:S02]  /*10a50*/  IMAD.X R11, R0, 0x1, R15, P1 ;  /* 0x00000001000b7824 */ /* 0x000fe400008e060f */
[----:B------:R-:W4:Y:S04]  /*10a60*/  LDL R15, [R1+0x604] ;  /* 0x00060400010f7983 */ /* 0x000f280000100800 */
[----:B------:R1:W-:Y:S02]  /*10a70*/  LDGSTS.E [R8+0x800c], desc[UR16][R10.64], P2 ;  /* 0x0800c0000a087fae */ /* 0x0003e40009121850 */
[----:B-1----:R-:W-:-:S02]  /*10a80*/  IADD3 R10, P1, R2, R12, RZ ;  /* 0x0000000c020a7210 */ /* 0x002fc40007f3e0ff */
[----:B------:R-:W2:Y:S03]  /*10a90*/  LDL R12, [R1+0x5fc] ;  /* 0x0005fc00010c7983 */ /* 0x000ea60000100800 */
[----:B------:R-:W-:Y:S02]  /*10aa0*/  IMAD.X R11, R0, 0x1, R13, P1 ;  /* 0x00000001000b7824 */ /* 0x000fe400008e060d */
[----:B------:R-:W4:Y:S04]  /*10ab0*/  LDL R13, [R1+0x608] ;  /* 0x00060800010d7983 */ /* 0x000f280000100800 */
[----:B------:R1:W-:Y:S02]  /*10ac0*/  LDGSTS.E [R8+0xc00c], desc[UR16][R10.64], P2 ;  /* 0x0c00c0000a087fae */ /* 0x0003e40009121850 */
[----:B-1----:R-:W-:-:S02]  /*10ad0*/  IADD3 R10, P2, R2, R14, RZ ;  /* 0x0000000e020a7210 */ /* 0x002fc40007f5e0ff */
[----:B------:R-:W4:Y:S03]  /*10ae0*/  LDL R14, [R1+0x618] ;  /* 0x00061800010e7983 */ /* 0x000f260000100800 */
[----:B---3--:R-:W-:Y:S02]  /*10af0*/  IMAD.X R11, R0, 0x1, R9, P2 ;  /* 0x00000001000b7824 */ /* 0x008fe400010e0609 */
[----:B------:R-:W3:Y:S01]  /*10b00*/  LDL R9, [R1+0x614] ;  /* 0x0006140001097983 */ /* 0x000ee20000100800 */
[----:B------:R-:W-:-:S04]  /*10b10*/  ISETP.GT.AND P1, PT, R3, 0x4, PT ;  /* 0x000000040300780c */ /* 0x000fc80003f24270 */
[----:B------:R-:W-:-:S04]  /*10b20*/  SEL R8, RZ, 0x4, !P1 ;  /* 0x00000004ff087807 */ /* 0x000fc80004800000 */
[----:B------:R-:W-:-:S04]  /*10b30*/  SEL R8, R8, RZ, !P0 ;  /* 0x000000ff08087207 */ /* 0x000fc80004000000 */
[----:B------:R-:W-:Y:S02]  /*10b40*/  ISETP.NE.U32.AND P1, PT, R8, RZ, PT ;  /* 0x000000ff0800720c */ /* 0x000fe40003f25070 */
[----:B------:R-:W-:-:S05]  /*10b50*/  LOP3.LUT R206, R18, 0x10, RZ, 0x3c, !PT ;  /* 0x0000001012ce7812 */ /* 0x000fca00078e3cff */
[----:B------:R-:W-:Y:S02]  /*10b60*/  VIADD R8, R206, UR4 ;  /* 0x00000004ce087c36 */ /* 0x000fe40008000000 */
[----:B------:R-:W3:Y:S04]  /*10b70*/  LDL R206, [R1+0x62c] ;  /* 0x00062c0001ce7983 */ /* 0x000ee80000100800 */
[----:B------:R1:W-:Y:S02]  /*10b80*/  LDGSTS.E [R8], desc[UR16][R10.64], P1 ;  /* 0x000000000a087fae */ /* 0x0003e40008921850 */
[----:B-1----:R-:W-:Y:S02]  /*10b90*/  IADD3 R10, P2, R2, R205, RZ ;  /* 0x000000cd020a7210 */ /* 0x002fe40007f5e0ff */
[----:B------:R-:W3:Y:S03]  /*10ba0*/  LDL R205, [R1+0x638] ;  /* 0x0006380001cd7983 */ /* 0x000ee60000100800 */
[----:B------:R-:W-:-:S02]  /*10bb0*/  IMAD.X R11, R0, 0x1, R201, P2 ;  /* 0x00000001000b7824 */ /* 0x000fc400010e06c9 */
[----:B------:R-:W3:Y:S04]  /*10bc0*/  LDL R201, [R1+0x620] ;  /* 0x0006200001c97983 */ /* 0x000ee80000100800 */
[----:B------:R1:W-:Y:S02]  /*10bd0*/  LDGSTS.E [R8+0x4000], desc[UR16][R10.64], P1 ;  /* 0x040000000a087fae */ /* 0x0003e40008921850 */
[----:B-1----:R-:W-:Y:S02]  /*10be0*/  IADD3 R10, P2, R2, R200, RZ ;  /* 0x000000c8020a7210 */ /* 0x002fe40007f5e0ff */
[----:B------:R-:W3:Y:S03]  /*10bf0*/  LDL R200, [R1+0x61c] ;  /* 0x00061c0001c87983 */ /* 0x000ee60000100800 */
[----:B------:R-:W-:Y:S01]  /*10c00*/  IMAD.X R11, R0, 0x1, R16, P2 ;  /* 0x00000001000b7824 */ /* 0x000fe200010e0610 */
[----:B------:R-:W-:Y:S01]  /*10c10*/  ISETP.GT.AND P2, PT, R3, 0x5, PT ;  /* 0x000000050300780c */ /* 0x000fe20003f44270 */
[----:B------:R-:W3:Y:S04]  /*10c20*/  LDL R16, [R1+0x628] ;  /* 0x0006280001107983 */ /* 0x000ee80000100800 */
[----:B------:R1:W-:Y:S02]  /*10c30*/  LDGSTS.E [R8+0x8000], desc[UR16][R10.64], P1 ;  /* 0x080000000a087fae */ /* 0x0003e40008921850 */
[----:B-1----:R-:W-:-:S04]  /*10c40*/  SEL R10, RZ, 0x4, !P2 ;  /* 0x00000004ff0a7807 */ /* 0x002fc80005000000 */
[----:B------:R-:W-:-:S04]  /*10c50*/  SEL R10, R10, RZ, !P0 ;  /* 0x000000ff0a0a7207 */ /* 0x000fc80004000000 */
[----:B------:R-:W-:Y:S02]  /*10c60*/  ISETP.NE.U32.AND P2, PT, R10, RZ, PT ;  /* 0x000000ff0a00720c */ /* 0x000fe40003f45070 */
[----:B------:R-:W-:Y:S02]  /*10c70*/  IADD3 R10, P3, R2, R204, RZ ;  /* 0x000000cc020a7210 */ /* 0x000fe40007f7e0ff */
[----:B------:R-:W3:Y:S03]  /*10c80*/  LDL R204, [R1+0x650] ;  /* 0x0006500001cc7983 */ /* 0x000ee60000100800 */
[----:B--2---:R-:W-:Y:S02]  /*10c90*/  IMAD.X R11, R0, 0x1, R12, P3 ;  /* 0x00000001000b7824 */ /* 0x004fe400018e060c */
[----:B------:R-:W2:Y:S04]  /*10ca0*/  LDL R12, [R1+0x624] ;  /* 0x00062400010c7983 */ /* 0x000ea80000100800 */
[----:B------:R4:W-:Y:S02]  /*10cb0*/  LDGSTS.E [R8+0xc000], desc[UR16][R10.64], P1 ;  /* 0x0c0000000a087fae */ /* 0x0009e40008921850 */
[----:B----4-:R-:W-:-:S02]  /*10cc0*/  IADD3 R10, P1, R2, R13, RZ ;  /* 0x0000000d020a7210 */ /* 0x010fc40007f3e0ff */
[----:B------:R-:W4:Y:S03]  /*10cd0*/  LDL R13, [R1+0x630] ;  /* 0x00063000010d7983 */ /* 0x000f260000100800 */
[----:B------:R-:W-:Y:S02]  /*10ce0*/  IMAD.X R11, R0, 0x1, R15, P1 ;  /* 0x00000001000b7824 */ /* 0x000fe400008e060f */
[----:B------:R-:W4:Y:S04]  /*10cf0*/  LDL R15, [R1+0x634] ;  /* 0x00063400010f7983 */ /* 0x000f280000100800 */
[----:B------:R1:W-:Y:S02]  /*10d00*/  LDGSTS.E [R8+0x4], desc[UR16][R10.64], P2 ;  /* 0x000040000a087fae */ /* 0x0003e40009121850 */
[----:B-1----:R-:W-:-:S02]  /*10d10*/  IADD3 R10, P1, R2, R203, RZ ;  /* 0x000000cb020a7210 */ /* 0x002fc40007f3e0ff */
[----:B------:R-:W4:Y:S03]  /*10d20*/  LDL R203, [R1+0x63c] ;  /* 0x00063c0001cb7983 */ /* 0x000f260000100800 */
[----:B------:R-:W-:Y:S02]  /*10d30*/  IMAD.X R11, R0, 0x1, R202, P1 ;  /* 0x00000001000b7824 */ /* 0x000fe400008e06ca */
[----:B------:R-:W4:Y:S04]  /*10d40*/  LDL R202, [R1+0x648] ;  /* 0x0006480001ca7983 */ /* 0x000f280000100800 */
[----:B------:R1:W-:Y:S02]  /*10d50*/  LDGSTS.E [R8+0x4004], desc[UR16][R10.64], P2 ;  /* 0x040040000a087fae */ /* 0x0003e40009121850 */
[----:B-1----:R-:W-:-:S02]  /*10d60*/  IADD3 R10, P1, R2, R14, RZ ;  /* 0x0000000e020a7210 */ /* 0x002fc40007f3e0ff */
[----:B------:R-:W4:Y:S03]  /*10d70*/  LDL R14, [R1+0x644] ;  /* 0x00064400010e7983 */ /* 0x000f260000100800 */
[----:B---3--:R-:W-:Y:S02]  /*10d80*/  IMAD.X R11, R0, 0x1, R9, P1 ;  /* 0x00000001000b7824 */ /* 0x008fe400008e0609 */
[----:B------:R-:W3:Y:S01]  /*10d90*/  LDL R9, [R1+0x640] ;  /* 0x0006400001097983 */ /* 0x000ee20000100800 */
[----:B------:R-:W-:-:S03]  /*10da0*/  ISETP.GT.AND P1, PT, R3, 0x6, PT ;  /* 0x000000060300780c */ /* 0x000fc60003f24270 */
[----:B------:R1:W-:Y:S02]  /*10db0*/  LDGSTS.E [R8+0x8004], desc[UR16][R10.64], P2 ;  /* 0x080040000a087fae */ /* 0x0003e40009121850 */
[----:B-1----:R-:W-:-:S04]  /*10dc0*/  SEL R10, RZ, 0x4, !P1 ;  /* 0x00000004ff0a7807 */ /* 0x002fc80004800000 */
[----:B------:R-:W-:-:S04]  /*10dd0*/  SEL R10, R10, RZ, !P0 ;  /* 0x000000ff0a0a7207 */ /* 0x000fc80004000000 */
[----:B------:R-:W-:Y:S02]  /*10de0*/  ISETP.NE.U32.AND P1, PT, R10, RZ, PT ;  /* 0x000000ff0a00720c */ /* 0x000fe40003f25070 */
[----:B------:R-:W-:Y:S02]  /*10df0*/  IADD3 R10, P3, R2, R201, RZ ;  /* 0x000000c9020a7210 */ /* 0x000fe40007f7e0ff */
[----:B------:R-:W3:Y:S03]  /*10e00*/  LDL R201, [R1+0x64c] ;  /* 0x00064c0001c97983 */ /* 0x000ee60000100800 */
[----:B------:R-:W-:Y:S02]  /*10e10*/  IMAD.X R11, R0, 0x1, R200, P3 ;  /* 0x00000001000b7824 */ /* 0x000fe400018e06c8 */
[----:B------:R-:W3:Y:S04]  /*10e20*/  LDL R200, [R1+0x658] ;  /* 0x0006580001c87983 */ /* 0x000ee80000100800 */
[----:B------:R1:W-:Y:S02]  /*10e30*/  LDGSTS.E [R8+0xc004], desc[UR16][R10.64], P2 ;  /* 0x0c0040000a087fae */ /* 0x0003e40009121850 */
[----:B-1----:R-:W-:-:S02]  /*10e40*/  IADD3 R10, P2, R2, R16, RZ ;  /* 0x00000010020a7210 */ /* 0x002fc40007f5e0ff */
[----:B------:R-:W3:Y:S03]  /*10e50*/  LDL R16, [R1+0x654] ;  /* 0x0006540001107983 */ /* 0x000ee60000100800 */
[----:B--2---:R-:W-:Y:S02]  /*10e60*/  IMAD.X R11, R0, 0x1, R12, P2 ;  /* 0x00000001000b7824 */ /* 0x004fe400010e060c */
[----:B------:R-:W2:Y:S04]  /*10e70*/  LDL R12, [R1+0x660] ;  /* 0x00066000010c7983 */ /* 0x000ea80000100800 */
[----:B------:R4:W-:Y:S02]  /*10e80*/  LDGSTS.E [R8+0x8], desc[UR16][R10.64], P1 ;  /* 0x000080000a087fae */ /* 0x0009e40008921850 */
[----:B----4-:R-:W-:-:S02]  /*10e90*/  IADD3 R10, P2, R2, R13, RZ ;  /* 0x0000000d020a7210 */ /* 0x010fc40007f5e0ff */
[----:B------:R-:W4:Y:S03]  /*10ea0*/  LDL R13, [R1+0x65c] ;  /* 0x00065c00010d7983 */ /* 0x000f260000100800 */
[----:B------:R-:W-:-:S05]  /*10eb0*/  IMAD.X R11, R0, 0x1, R206, P2 ;  /* 0x00000001000b7824 */ /* 0x000fca00010e06ce */
[----:B------:R1:W-:Y:S02]  /*10ec0*/  LDGSTS.E [R8+0x4008], desc[UR16][R10.64], P1 ;  /* 0x040080000a087fae */ /* 0x0003e40008921850 */
[----:B-1----:R-:W-:Y:S02]  /*10ed0*/  IADD3 R10, P2, R2, R205, RZ ;  /* 0x000000cd020a7210 */ /* 0x002fe40007f5e0ff */
[----:B------:R-:W4:Y:S02]  /*10ee0*/  LDL R205, [R1+0x670] ;  /* 0x0006700001cd7983 */ /* 0x000f240000100800 */
[----:B------:R-:W-:Y:S02]  /*10ef0*/  IADD3.X R11, R0, R15, RZ, P2, !PT ;  /* 0x0000000f000b7210 */ /* 0x000fe400017fe4ff */
[----:B------:R-:W-:Y:S01]  /*10f00*/  ISETP.GT.AND P2, PT, R3, 0x7, PT ;  /* 0x000000070300780c */ /* 0x000fe20003f44270 */
[----:B------:R-:W4:Y:S04]  /*10f10*/  LDL R15, [R1+0x668] ;  /* 0x00066800010f7983 */ /* 0x000f280000100800 */
[----:B------:R1:W-:Y:S02]  /*10f20*/  LDGSTS.E [R8+0x8008], desc[UR16][R10.64], P1 ;  /* 0x080080000a087fae */ /* 0x0003e40008921850 */
[----:B-1----:R-:W-:-:S04]  /*10f30*/  SEL R10, RZ, 0x4, !P2 ;  /* 0x00000004ff0a7807 */ /* 0x002fc80005000000 */
[----:B------:R-:W-:-:S04]  /*10f40*/  SEL R10, R10, RZ, !P0 ;  /* 0x000000ff0a0a7207 */ /* 0x000fc80004000000 */
[----:B------:R-:W-:Y:S02]  /*10f50*/  ISETP.NE.U32.AND P2, PT, R10, RZ, PT ;  /* 0x000000ff0a00720c */ /* 0x000fe40003f45070 */
[----:B---3--:R-:W-:Y:S02]  /*10f60*/  IADD3 R10, P3, R2, R9, RZ ;  /* 0x00000009020a7210 */ /* 0x008fe40007f7e0ff */
[----:B------:R-:W3:Y:S03]  /*10f70*/  LDL R9, [R1+0x664] ;  /* 0x0006640001097983 */ /* 0x000ee60000100800 */
[----:B------:R-:W-:Y:S02]  /*10f80*/  IMAD.X R11, R0, 0x1, R203, P3 ;  /* 0x00000001000b7824 */ /* 0x000fe400018e06cb */
        /* <DEDUP_REMOVED lines=17> */
[----:B--2---:R-:W-:-:S02]  /*110a0*/  IADD3 R10, P1, R2, R12, RZ ;  /* 0x0000000c020a7210 */ /* 0x004fc40007f3e0ff */
[----:B------:R-:W2:Y:S03]  /*110b0*/  LDL R12, [R1+0x67c] ;  /* 0x00067c00010c7983 */ /* 0x000ea60000100800 */
[----:B----4-:R-:W-:Y:S02]  /*110c0*/  IMAD.X R11, R0, 0x1, R13, P1 ;  /* 0x00000001000b7824 */ /* 0x010fe400008e060d */
        /* <DEDUP_REMOVED lines=63> */
[----:B------:R-:W4:Y:S02]  /*114c0*/  LDL R13, [R1+0x6dc] ;  /* 0x0006dc00010d7983 */ /* 0x000f240000100800 */
[----:B------:R-:W-:-:S05]  /*114d0*/  IADD3.X R11, R0, R206, RZ, P2, !PT ;  /* 0x000000ce000b7210 */ /* 0x000fca00017fe4ff */
[----:B------:R1:W-:Y:S02]  /*114e0*/  LDGSTS.E [R8+0x4008], desc[UR16][R10.64], P1 ;  /* 0x040080000a087fae */ /* 0x0003e40008921850 */
[----:B-1----:R-:W-:Y:S02]  /*114f0*/  IADD3 R10, P2, R2, R205, RZ ;  /* 0x000000cd020a7210 */ /* 0x002fe40007f5e0ff */
[----:B------:R-:W4:Y:S03]  /*11500*/  LDL R205, [R1+0x6f0] ;  /* 0x0006f00001cd7983 */ /* 0x000f260000100800 */
[----:B------:R-:W-:Y:S01]  /*11510*/  IMAD.X R11, R0, 0x1, R201, P2 ;  /* 0x00000001000b7824 */ /* 0x000fe200010e06c9 */
        /* <DEDUP_REMOVED lines=62> */
[----:B-1----:R-:W-:-:S02]  /*11900*/  IADD3 R10, P1, R2, R14, RZ ;  /* 0x0000000e020a7210 */ /* 0x002fc40007f3e0ff */
[----:B------:R-:W2:Y:S03]  /*11910*/  LDL R14, [R1+0x730] ;  /* 0x00073000010e7983 */ /* 0x000ea60000100800 */
[----:B----4-:R-:W-:Y:S02]  /*11920*/  IMAD.X R11, R0, 0x1, R13, P1 ;  /* 0x00000001000b7824 */ /* 0x010fe400008e060d */
        /* <DEDUP_REMOVED lines=22> */
[----:B------:R-:W3:Y:S02]  /*11a90*/  LDL R15, [R1+0x754] ;  /* 0x00075400010f7983 */ /* 0x000ee40000100800 */
[----:B--2---:R-:W-:Y:S02]  /*11aa0*/  IADD3.X R11, R0, R12, RZ, P2, !PT ;  /* 0x0000000c000b7210 */ /* 0x004fe400017fe4ff */
        /* <DEDUP_REMOVED lines=8> */
[----:B----4-:R-:W-:Y:S01]  /*11b30*/  IMAD.X R11, R0, 0x1, R13, P2 ;  /* 0x00000001000b7824 */ /* 0x010fe200010e060d */
        /* <DEDUP_REMOVED lines=28> */
[----:B------:R-:W-:Y:S02]  /*11d00*/  IMAD.X R11, R0, 0x1, R14, P1 ;  /* 0x00000001000b7824 */ /* 0x000fe400008e060e */
[----:B------:R-:W2:Y:S04]  /*11d10*/  LDL R14, [R1+0x784] ;  /* 0x00078400010e7983 */ /* 0x000ea80000100800 */
[----:B------:R4:W-:Y:S02]  /*11d20*/  LDGSTS.E [R8+0xc00c], desc[UR16][R10.64], P2 ;  /* 0x0c00c0000a087fae */ /* 0x0009e40009121850 */
[----:B----4-:R-:W-:-:S02]  /*11d30*/  IADD3 R10, P2, R2, R13, RZ ;  /* 0x0000000d020a7210 */ /* 0x010fc40007f5e0ff */
        /* <DEDUP_REMOVED lines=50> */
[----:B------:R-:W4:Y:S02]  /*12060*/  LDL R203, [R1+0x7cc] ;  /* 0x0007cc0001cb7983 */ /* 0x000f240000100800 */
[----:B------:R-:W-:Y:S02]  /*12070*/  IADD3.X R11, R0, R202, RZ, P3, !PT ;  /* 0x000000ca000b7210 */ /* 0x000fe40001ffe4ff */
[----:B------:R-:W4:Y:S04]  /*12080*/  LDL R202, [R1+0x7d8] ;  /* 0x0007d80001ca7983 */ /* 0x000f280000100800 */
[----:B------:R1:W-:Y:S02]  /*12090*/  LDGSTS.E [R8+0xc004], desc[UR16][R10.64], P2 ;  /* 0x0c0040000a087fae */ /* 0x0003e40009121850 */
[----:B-1----:R-:W-:-:S02]  /*120a0*/  IADD3 R10, P2, R2, R201, RZ ;  /* 0x000000c9020a7210 */ /* 0x002fc40007f5e0ff */
[----:B------:R-:W4:Y:S03]  /*120b0*/  LDL R201, [R1+0x7d4] ;  /* 0x0007d40001c97983 */ /* 0x000f260000100800 */
[----:B--2---:R-:W-:Y:S02]  /*120c0*/  IMAD.X R11, R0, 0x1, R12, P2 ;  /* 0x00000001000b7824 */ /* 0x004fe400010e060c */
        /* <DEDUP_REMOVED lines=34> */
[----:B------:R2:W-:Y:S01]  /*122f0*/  LDGSTS.E [R8+0x800c], desc[UR16][R10.64], P2 ;  /* 0x0800c0000a087fae */ /* 0x0005e20009121850 */
[----:B------:R-:W-:-:S02]  /*12300*/  LOP3.LUT R206, R18, 0x50, RZ, 0x3c, !PT ;  /* 0x0000005012ce7812 */ /* 0x000fc400078e3cff */
[----:B--2---:R-:W-:Y:S02]  /*12310*/  IADD3 R10, P1, R2, R12, RZ ;  /* 0x0000000c020a7210 */ /* 0x004fe40007f3e0ff */
[----:B------:R-:W2:Y:S03]  /*12320*/  LDL R12, [R1+0x7fc] ;  /* 0x0007fc00010c7983 */ /* 0x000ea60000100800 */
[----:B------:R-:W-:Y:S02]  /*12330*/  IMAD.X R11, R0, 0x1, R200, P1 ;  /* 0x00000001000b7824 */ /* 0x000fe400008e06c8 */
[----:B------:R-:W2:Y:S04]  /*12340*/  LDL R200, [R1+0x80c] ;  /* 0x00080c0001c87983 */ /* 0x000ea80000100800 */
[----:B------:R1:W-:Y:S01]  /*12350*/  LDGSTS.E [R8+0xc00c], desc[UR16][R10.64], P2 ;  /* 0x0c00c0000a087fae */ /* 0x0003e20009121850 */
[----:B------:R-:W-:-:S02]  /*12360*/  ISETP.GT.AND P1, PT, R3, 0x14, PT ;  /* 0x000000140300780c */ /* 0x000fc40003f24270 */
[----:B-1----:R-:W-:Y:S02]  /*12370*/  IADD3 R10, P2, R2, R14, RZ ;  /* 0x0000000e020a7210 */ /* 0x002fe40007f5e0ff */
[----:B------:R-:W2:Y:S01]  /*12380*/  LDL R14, [R1+0x818] ;  /* 0x00081800010e7983 */ /* 0x000ea20000100800 */
[----:B------:R-:W-:-:S04]  /*12390*/  SEL R8, RZ, 0x4, !P1 ;  /* 0x00000004ff087807 */ /* 0x000fc80004800000 */
[----:B------:R-:W-:-:S04]  /*123a0*/  SEL R8, R8, RZ, !P0 ;  /* 0x000000ff08087207 */ /* 0x000fc80004000000 */
[----:B------:R-:W-:Y:S01]  /*123b0*/  ISETP.NE.U32.AND P1, PT, R8, RZ, PT ;  /* 0x000000ff0800720c */ /* 0x000fe20003f25070 */
[----:B---3--:R-:W-:Y:S02]  /*123c0*/  IMAD.X R11, R0, 0x1, R9, P2 ;  /* 0x00000001000b7824 */ /* 0x008fe400010e0609 */
[----:B------:R-:W3:Y:S01]  /*123d0*/  LDL R9, [R1+0x814] ;  /* 0x0008140001097983 */ /* 0x000ee20000100800 */
[----:B------:R-:W-:-:S03]  /*123e0*/  VIADD R8, R206, UR4 ;  /* 0x00000004ce087c36 */ /* 0x000fc60008000000 */
[----:B------:R-:W3:Y:S06]  /*123f0*/  LDL R206, [R1+0x82c] ;  /* 0x00082c0001ce7983 */ /* 0x000eec0000100800 */
        /* <DEDUP_REMOVED lines=8> */
[----:B----4-:R-:W-:-:S02]  /*12480*/  IMAD.X R11, R0, 0x1, R13, P2 ;  /* 0x00000001000b7824 */ /* 0x010fc400010e060d */
[----:B------:R-:W4:Y:S01]  /*12490*/  LDL R13, [R1+0x828] ;  /* 0x00082800010d7983 */ /* 0x000f220000100800 */
[----:B------:R-:W-:-:S03]  /*124a0*/  ISETP.GT.AND P2, PT, R3, 0x15, PT ;  /* 0x000000150300780c */ /* 0x000fc60003f44270 */
[----:B------:R1:W-:Y:S02]  /*124b0*/  LDGSTS.E [R8+0x8000], desc[UR16][R10.64], P1 ;  /* 0x080000000a087fae */ /* 0x0003e40008921850 */
[----:B-1----:R-:W-:-:S04]  /*124c0*/  SEL R10, RZ, 0x4, !P2 ;  /* 0x00000004ff0a7807 */ /* 0x002fc80005000000 */
[----:B------:R-:W-:-:S04]  /*124d0*/  SEL R10, R10, RZ, !P0 ;  /* 0x000000ff0a0a7207 */ /* 0x000fc80004000000 */
[----:B------:R-:W-:Y:S02]  /*124e0*/  ISETP.NE.U32.AND P2, PT, R10, RZ, PT ;  /* 0x000000ff0a00720c */ /* 0x000fe40003f45070 */
[----:B------:R-:W-:Y:S02]  /*124f0*/  IADD3 R10, P3, R2, R204, RZ ;  /* 0x000000cc020a7210 */ /* 0x000fe40007f7e0ff */
        /* <DEDUP_REMOVED lines=15> */
[----:B------:R-:W2:Y:S02]  /*125f0*/  LDL R14, [R1+0x844] ;  /* 0x00084400010e7983 */ /* 0x000ea40000100800 */
[----:B---3--:R-:W-:Y:S02]  /*12600*/  IADD3.X R11, R0, R9, RZ, P1, !PT ;  /* 0x00000009000b7210 */ /* 0x008fe40000ffe4ff */
        /* <DEDUP_REMOVED lines=11> */
[----:B----4-:R-:W-:-:S02]  /*126c0*/  IADD3 R10, P2, R2, R13, RZ ;  /* 0x0000000d020a7210 */ /* 0x010fc40007f5e0ff */
        /* <DEDUP_REMOVED lines=37> */
[----:B----4-:R-:W-:-:S02]  /*12920*/  IADD3 R10, P1, R2, R13, RZ ;  /* 0x0000000d020a7210 */ /* 0x010fc40007f3e0ff */
[----:B------:R-:W4:Y:S01]  /*12930*/  LDL R13, [R1+0x880] ;  /* 0x00088000010d7983 */ /* 0x000f220000100800 */
[----:B------:R-:W-:Y:S02]  /*12940*/  LOP3.LUT R206, R18, 0x60, RZ, 0x3c, !PT ;  /* 0x0000006012ce7812 */ /* 0x000fe400078e3cff */
[----:B--2---:R-:W-:Y:S02]  /*12950*/  IMAD.X R11, R0, 0x1, R12, P1 ;  /* 0x00000001000b7824 */ /* 0x004fe400008e060c */
[----:B------:R-:W2:Y:S01]  /*12960*/  LDL R12, [R1+0x884] ;  /* 0x00088400010c7983 */ /* 0x000ea20000100800 */
[----:B------:R-:W-:-:S03]  /*12970*/  ISETP.GT.AND P1, PT, R3, 0x18, PT ;  /* 0x000000180300780c */ /* 0x000fc60003f24270 */
[----:B------:R1:W-:Y:S02]  /*12980*/  LDGSTS.E [R8+0xc00c], desc[UR16][R10.64], P2 ;  /* 0x0c00c0000a087fae */ /* 0x0003e40009121850 */
[----:B-1----:R-:W-:-:S04]  /*12990*/  SEL R8, RZ, 0x4, !P1 ;  /* 0x00000004ff087807 */ /* 0x002fc80004800000 */
[----:B------:R-:W-:-:S04]  /*129a0*/  SEL R8, R8, RZ, !P0 ;  /* 0x000000ff08087207 */ /* 0x000fc80004000000 */
[----:B------:R-:W-:Y:S01]  /*129b0*/  ISETP.NE.U32.AND P1, PT, R8, RZ, PT ;  /* 0x000000ff0800720c */ /* 0x000fe20003f25070 */
[----:B------:R-:W-:Y:S01]  /*129c0*/  VIADD R8, R206, UR4 ;  /* 0x00000004ce087c36 */ /* 0x000fe20008000000 */
[----:B------:R-:W-:Y:S02]  /*129d0*/  IADD3 R10, P2, R2, R202, RZ ;  /* 0x000000ca020a7210 */ /* 0x000fe40007f5e0ff */
[----:B------:R-:W2:Y:S03]  /*129e0*/  LDL R202, [R1+0x898] ;  /* 0x0008980001ca7983 */ /* 0x000ea60000100800 */
[----:B---3--:R-:W-:Y:S02]  /*129f0*/  IMAD.X R11, R0, 0x1, R9, P2 ;  /* 0x00000001000b7824 */ /* 0x008fe400010e0609 */
[----:B------:R-:W3:Y:S04]  /*12a00*/  LDL R9, [R1+0x894] ;  /* 0x0008940001097983 */ /* 0x000ee80000100800 */
[----:B------:R1:W-:Y:S02]  /*12a10*/  LDGSTS.E [R8], desc[UR16][R10.64], P1 ;  /* 0x000000000a087fae */ /* 0x0003e40008921850 */
[----:B-1----:R-:W-:-:S02]  /*12a20*/  IADD3 R10, P2, R2, R205, RZ ;  /* 0x000000cd020a7210 */ /* 0x002fc40007f5e0ff */
[----:B------:R-:W3:Y:S03]  /*12a30*/  LDL R205, [R1+0x8b8] ;  /* 0x0008b80001cd7983 */ /* 0x000ee60000100800 */
[----:B------:R-:W-:Y:S02]  /*12a40*/  IMAD.X R11, R0, 0x1, R201, P2 ;  /* 0x00000001000b7824 */ /* 0x000fe400010e06c9 */
[----:B------:R-:W3:Y:S04]  /*12a50*/  LDL R201, [R1+0x8a0] ;  /* 0x0008a00001c97983 */ /* 0x000ee80000100800 */
[----:B------:R1:W-:Y:S02]  /*12a60*/  LDGSTS.E [R8+0x4000], desc[UR16][R10.64], P1 ;  /* 0x040000000a087fae */ /* 0x0003e40008921850 */
[----:B-1----:R-:W-:-:S02]  /*12a70*/  IADD3 R10, P2, R2, R200, RZ ;  /* 0x000000c8020a7210 */ /* 0x002fc40007f5e0ff */
        /* <DEDUP_REMOVED lines=8> */
[----:B----4-:R-:W-:Y:S02]  /*12b00*/  IADD3 R10, P3, R2, R13, RZ ;  /* 0x0000000d020a7210 */ /* 0x010fe40007f7e0ff */
[----:B------:R-:W4:Y:S03]  /*12b10*/  LDL R13, [R1+0x8a4] ;  /* 0x0008a400010d7983 */ /* 0x000f260000100800 */
[----:B------:R-:W-:Y:S02]  /*12b20*/  IMAD.X R11, R0, 0x1, R16, P3 ;  /* 0x00000001000b7824 */ /* 0x000fe400018e0610 */
        /* <DEDUP_REMOVED lines=8> */
[----:B------:R-:W2:Y:S02]  /*12bb0*/  LDL R204, [R1+0x8bc] ;  /* 0x0008bc0001cc7983 */ /* 0x000ea40000100800 */
[----:B------:R-:W-:Y:S02]  /*12bc0*/  IADD3.X R11, R0, R203, RZ, P1, !PT ;  /* 0x000000cb000b7210 */ /* 0x000fe40000ffe4ff */
[----:B------:R-:W2:Y:S04]  /*12bd0*/  LDL R203, [R1+0x8c8] ;  /* 0x0008c80001cb7983 */ /* 0x000ea80000100800 */
[----:B------:R1:W-:Y:S02]  /*12be0*/  LDGSTS.E [R8+0x4004], desc[UR16][R10.64], P2 ;  /* 0x040040000a087fae */ /* 0x0003e40009121850 */
[----:B-1----:R-:W-:-:S02]  /*12bf0*/  IADD3 R10, P1, R2, R202, RZ ;  /* 0x000000ca020a7210 */ /* 0x002fc40007f3e0ff */
[----:B------:R-:W2:Y:S03]  /*12c00*/  LDL R202, [R1+0x8c4] ;  /* 0x0008c40001ca7983 */ /* 0x000ea60000100800 */
        /* <DEDUP_REMOVED lines=24> */
[----:B--2---:R-:W-:Y:S01]  /*12d90*/  IMAD.X R11, R0, 0x1, R12, P2 ;  /* 0x00000001000b7824 */ /* 0x004fe200010e060c */
        /* <DEDUP_REMOVED lines=28> */
[----:B------:R-:W-:Y:S01]  /*12f60*/  IMAD.X R11, R0, 0x1, R15, P1 ;  /* 0x00000001000b7824 */ /* 0x000fe200008e060f */
[----:B------:R-:W-:Y:S01]  /*12f70*/  ISETP.GT.AND P1, PT, R3, 0x1c, PT ;  /* 0x0000001c0300780c */ /* 0x000fe20003f24270 */
[----:B------:R-:W4:Y:S04]  /*12f80*/  LDL R15, [R1+0x90c] ;  /* 0x00090c00010f7983 */ /* 0x000f280000100800 */
[----:B------:R1:W-:Y:S01]  /*12f90*/  LDGSTS.E [R8+0xc00c], desc[UR16][R10.64], P2 ;  /* 0x0c00c0000a087fae */ /* 0x0003e20009121850 */
[----:B------:R-:W-:-:S02]  /*12fa0*/  LOP3.LUT R206, R18, 0x70, RZ, 0x3c, !PT ;  /* 0x0000007012ce7812 */ /* 0x000fc400078e3cff */
[----:B-1----:R-:W-:-:S04]  /*12fb0*/  SEL R8, RZ, 0x4, !P1 ;  /* 0x00000004ff087807 */ /* 0x002fc80004800000 */
[----:B------:R-:W-:-:S04]  /*12fc0*/  SEL R8, R8, RZ, !P0 ;  /* 0x000000ff08087207 */ /* 0x000fc80004000000 */
[----:B------:R-:W-:Y:S01]  /*12fd0*/  ISETP.NE.U32.AND P1, PT, R8, RZ, PT ;  /* 0x000000ff0800720c */ /* 0x000fe20003f25070 */
[----:B------:R-:W-:Y:S02]  /*12fe0*/  VIADD R8, R206, UR4 ;  /* 0x00000004ce087c36 */ /* 0x000fe40008000000 */
[----:B------:R-:W4:Y:S01]  /*12ff0*/  LDL R206, [R1+0x92c] ;  /* 0x00092c0001ce7983 */ /* 0x000f220000100800 */
[----:B--2---:R-:W-:-:S03]  /*13000*/  IADD3 R10, P2, R2, R12, RZ ;  /* 0x0000000c020a7210 */ /* 0x004fc60007f5e0ff */
[----:B------:R-:W2:Y:S02]  /*13010*/  LDL R12, [R1+0x918] ;  /* 0x00091800010c7983 */ /* 0x000ea40000100800 */
        /* <DEDUP_REMOVED lines=19> */
[----:B----4-:R-:W-:Y:S02]  /*13150*/  IMAD.X R11, R0, 0x1, R13, P3 ;  /* 0x00000001000b7824 */ /* 0x010fe400018e060d */
[----:B------:R-:W4:Y:S04]  /*13160*/  LDL R13, [R1+0x91c] ;  /* 0x00091c00010d7983 */ /* 0x000f280000100800 */
[----:B------:R1:W-:Y:S02]  /*13170*/  LDGSTS.E [R8+0xc000], desc[UR16][R10.64], P1 ;  /* 0x0c0000000a087fae */ /* 0x0003e40008921850 */
[----:B-1----:R-:W-:-:S02]  /*13180*/  IADD3 R10, P1, R2, R201, RZ ;  /* 0x000000c9020a7210 */ /* 0x002fc40007f3e0ff */
[----:B------:R-:W4:Y:S02]  /*13190*/  LDL R201, [R1+0x948] ;  /* 0x0009480001c97983 */ /* 0x000f240000100800 */
[----:B------:R-:W-:Y:S02]  /*131a0*/  IADD3.X R11, R0, R200, RZ, P1, !PT ;  /* 0x000000c8000b7210 */ /* 0x000fe40000ffe4ff */
[----:B------:R-:W4:Y:S04]  /*131b0*/  LDL R200, [R1+0x950] ;  /* 0x0009500001c87983 */ /* 0x000f280000100800 */
[----:B------:R1:W-:Y:S02]  /*131c0*/  LDGSTS.E [R8+0x4], desc[UR16][R10.64], P2 ;  /* 0x000040000a087fae */ /* 0x0003e40009121850 */
[----:B-1----:R-:W-:-:S02]  /*131d0*/  IADD3 R10, P1, R2, R16, RZ ;  /* 0x00000010020a7210 */ /* 0x002fc40007f3e0ff */
[----:B------:R-:W4:Y:S03]  /*131e0*/  LDL R16, [R1+0x94c] ;  /* 0x00094c0001107983 */ /* 0x000f260000100800 */
[----:B------:R-:W-:Y:S02]  /*131f0*/  IMAD.X R11, R0, 0x1, R15, P1 ;  /* 0x00000001000b7824 */ /* 0x000fe400008e060f */
[----:B------:R-:W4:Y:S04]  /*13200*/  LDL R15, [R1+0x960] ;  /* 0x00096000010f7983 */ /* 0x000f280000100800 */
[----:B------:R2:W-:Y:S02]  /*13210*/  LDGSTS.E [R8+0x4004], desc[UR16][R10.64], P2 ;  /* 0x040040000a087fae */ /* 0x0005e40009121850 */
[----:B--2---:R-:W-:-:S02]  /*13220*/  IADD3 R10, P1, R2, R12, RZ ;  /* 0x0000000c020a7210 */ /* 0x004fc40007f3e0ff */
        /* <DEDUP_REMOVED lines=13> */
[----:B-1----:R-:W-:-:S05]  /*13300*/  IADD3 R10, P2, R2, R209, RZ ;  /* 0x000000d1020a7210 */ /* 0x002fca0007f5e0ff */
[----:B------:R-:W-:-:S05]  /*13310*/  IMAD.X R11, R0, 0x1, R208, P2 ;  /* 0x00000001000b7824 */ /* 0x000fca00010e06d0 */
[----:B------:R1:W-:Y:S02]  /*13320*/  LDGSTS.E [R8+0x8], desc[UR16][R10.64], P1 ;  /* 0x000080000a087fae */ /* 0x0003e40008921850 */
[----:B-1----:R-:W-:-:S05]  /*13330*/  IADD3 R10, P2, R2, R207, RZ ;  /* 0x000000cf020a7210 */ /* 0x002fca0007f5e0ff */
[----:B------:R-:W-:-:S05]  /*13340*/  IMAD.X R11, R0, 0x1, R206, P2 ;  /* 0x00000001000b7824 */ /* 0x000fca00010e06ce */
[----:B------:R1:W-:Y:S02]  /*13350*/  LDGSTS.E [R8+0x4008], desc[UR16][R10.64], P1 ;  /* 0x040080000a087fae */ /* 0x0003e40008921850 */
[----:B-1----:R-:W-:-:S05]  /*13360*/  IADD3 R10, P2, R2, R205, RZ ;  /* 0x000000cd020a7210 */ /* 0x002fca0007f5e0ff */
[----:B------:R-:W-:Y:S01]  /*13370*/  IMAD.X R11, R0, 0x1, R204, P2 ;  /* 0x00000001000b7824 */ /* 0x000fe200010e06cc */
[----:B------:R-:W-:-:S04]  /*13380*/  ISETP.GT.AND P2, PT, R3, 0x1f, PT ;  /* 0x0000001f0300780c */ /* 0x000fc80003f44270 */
[----:B------:R1:W-:Y:S02]  /*13390*/  LDGSTS.E [R8+0x8008], desc[UR16][R10.64], P1 ;  /* 0x080080000a087fae */ /* 0x0003e40008921850 */
[----:B-1----:R-:W-:-:S04]  /*133a0*/  SEL R10, RZ, 0x4, !P2 ;  /* 0x00000004ff0a7807 */ /* 0x002fc80005000000 */
[----:B------:R-:W-:-:S04]  /*133b0*/  SEL R10, R10, RZ, !P0 ;  /* 0x000000ff0a0a7207 */ /* 0x000fc80004000000 */
[----:B------:R-:W-:Y:S02]  /*133c0*/  ISETP.NE.U32.AND P2, PT, R10, RZ, PT ;  /* 0x000000ff0a00720c */ /* 0x000fe40003f45070 */
[----:B------:R-:W-:-:S05]  /*133d0*/  IADD3 R10, P3, R2, R203, RZ ;  /* 0x000000cb020a7210 */ /* 0x000fca0007f7e0ff */
[----:B------:R-:W-:-:S05]  /*133e0*/  IMAD.X R11, R0, 0x1, R202, P3 ;  /* 0x00000001000b7824 */ /* 0x000fca00018e06ca */
[----:B------:R1:W-:Y:S02]  /*133f0*/  LDGSTS.E [R8+0xc008], desc[UR16][R10.64], P1 ;  /* 0x0c0080000a087fae */ /* 0x0003e40008921850 */
[----:B-1----:R-:W-:-:S05]  /*13400*/  IADD3 R10, P1, R2, R201, RZ ;  /* 0x000000c9020a7210 */ /* 0x002fca0007f3e0ff */
[----:B--2---:R-:W-:Y:S02]  /*13410*/  IMAD.X R11, R0, 0x1, R12, P1 ;  /* 0x00000001000b7824 */ /* 0x004fe400008e060c */
[----:B------:R-:W2:Y:S04]  /*13420*/  LDL.LU R12, [R1+0x550] ;  /* 0x00055000010c7983 */ /* 0x000ea80000300800 */
[----:B------:R1:W-:Y:S04]  /*13430*/  LDGSTS.E [R8+0xc], desc[UR16][R10.64], P2 ;  /* 0x0000c0000a087fae */ /* 0x0003e80009121850 */
[----:B------:R-:W2:Y:S01]  /*13440*/  LDL.LU R213, [R1+0x554] ;  /* 0x0005540001d57983 */ /* 0x000ea20000300800 */
[----:B-1----:R-:W-:-:S05]  /*13450*/  IADD3 R10, P1, R2, R200, RZ ;  /* 0x000000c8020a7210 */ /* 0x002fca0007f3e0ff */
[----:B------:R-:W-:-:S05]  /*13460*/  IMAD.X R11, R0, 0x1, R16, P1 ;  /* 0x00000001000b7824 */ /* 0x000fca00008e0610 */
[----:B------:R3:W-:Y:S02]  /*13470*/  LDGSTS.E [R8+0x400c], desc[UR16][R10.64], P2 ;  /* 0x0400c0000a087fae */ /* 0x0007e40009121850 */
[----:B---3--:R-:W-:Y:S02]  /*13480*/  IADD3 R10, P1, R2, R9, RZ ;  /* 0x00000009020a7210 */ /* 0x008fe40007f3e0ff */
[----:B------:R-:W1:Y:S02]  /*13490*/  S2R R9, SR_TID.X ;  /* 0x0000000000097919 */ /* 0x000e640000002100 */
[----:B-1----:R-:W-:Y:S01]  /*134a0*/  LOP3.LUT R9, R9, 0x1f, RZ, 0xc0, !PT ;  /* 0x0000001f09097812 */ /* 0x002fe200078ec0ff */
[----:B------:R-:W-:Y:S02]  /*134b0*/  IMAD.X R11, R0, 0x1, R14, P1 ;  /* 0x00000001000b7824 */ /* 0x000fe400008e060e */
[----:B------:R-:W3:Y:S04]  /*134c0*/  LDL.LU R14, [R1+0x540] ;  /* 0x00054000010e7983 */ /* 0x000ee80000300800 */
[----:B------:R1:W-:Y:S04]  /*134d0*/  LDGSTS.E [R8+0x800c], desc[UR16][R10.64], P2 ;  /* 0x0800c0000a087fae */ /* 0x0003e80009121850 */
[----:B------:R-:W3:Y:S04]  /*134e0*/  LDL.LU R206, [R1+0x534] ;  /* 0x0005340001ce7983 */ /* 0x000ee80000300800 */
[----:B------:R-:W3:Y:S01]  /*134f0*/  LDL.LU R210, [R1+0x544] ;  /* 0x0005440001d27983 */ /* 0x000ee20000300800 */
[----:B-1----:R-:W-:-:S03]  /*13500*/  IADD3 R10, P1, R2, R15, RZ ;  /* 0x0000000f020a7210 */ /* 0x002fc60007f3e0ff */
[----:B------:R-:W3:Y:S02]  /*13510*/  LDL.LU R214, [R1+0x520] ;  /* 0x0005200001d67983 */ /* 0x000ee40000300800 */
[----:B----4-:R-:W-:Y:S01]  /*13520*/  IMAD.X R11, R0, 0x1, R13, P1 ;  /* 0x00000001000b7824 */ /* 0x010fe200008e060d */
[----:B------:R-:W-:Y:S01]  /*13530*/  ISETP.GE.AND P1, PT, R9, R3, PT ;  /* 0x000000030900720c */ /* 0x000fe20003f26270 */
[----:B------:R-:W4:Y:S01]  /*13540*/  LDL.LU R16, [R1+0x530] ;  /* 0x0005300001107983 */ /* 0x000f220000300800 */
[----:B------:R-:W1:Y:S03]  /*13550*/  S2R R9, SR_TID.X ;  /* 0x0000000000097919 */ /* 0x000e660000002100 */
[----:B------:R-:W4:Y:S04]  /*13560*/  LDL.LU R200, [R1+0x504] ;  /* 0x0005040001c87983 */ /* 0x000f280000300800 */
[----:B------:R-:W4:Y:S04]  /*13570*/  LDL.LU R201, [R1+0x50c] ;  /* 0x00050c0001c97983 */ /* 0x000f280000300800 */
[----:B------:R-:W4:Y:S04]  /*13580*/  LDL.LU R202, [R1+0x514] ;  /* 0x0005140001ca7983 */ /* 0x000f280000300800 */
[----:B------:R-:W4:Y:S04]  /*13590*/  LDL.LU R203, [R1+0x51c] ;  /* 0x00051c0001cb7983 */ /* 0x000f280000300800 */
[----:B------:R-:W4:Y:S04]  /*135a0*/  LDL.LU R204, [R1+0x524] ;  /* 0x0005240001cc7983 */ /* 0x000f280000300800 */
[----:B------:R1:W-:Y:S01]  /*135b0*/  LDGSTS.E [R8+0xc00c], desc[UR16][R10.64], P2 ;  /* 0x0c00c0000a087fae */ /* 0x0003e20009121850 */
[----:B------:R-:W-:-:S03]  /*135c0*/  ULEA UR4, UR14, UR12, 0xe ;  /* 0x0000000c0e047291 */ /* 0x000fc6000f8e703f */
[----:B------:R-:W4:Y:S01]  /*135d0*/  LDL.LU R205, [R1+0x52c] ;  /* 0x00052c0001cd7983 */ /* 0x000f220000300800 */
[----:B-1----:R-:W-:-:S03]  /*135e0*/  LOP3.LUT R15, R9, 0x60, RZ, 0xc0, !PT ;  /* 0x00000060090f7812 */ /* 0x002fc600078ec0ff */
[----:B------:R-:W4:Y:S01]  /*135f0*/  LDL.LU R207, [R1+0x500] ;  /* 0x0005000001cf7983 */ /* 0x000f220000300800 */
[----:B------:R-:W-:Y:S02]  /*13600*/  LOP3.LUT R9, R9, 0x7f, RZ, 0xc0, !PT ;  /* 0x0000007f09097812 */ /* 0x000fe400078ec0ff */
[----:B------:R-:W-:Y:S01]  /*13610*/  SEL R8, RZ, 0x4, P1 ;  /* 0x00000004ff087807 */ /* 0x000fe20000800000 */
[----:B------:R-:W4:Y:S01]  /*13620*/  LDL.LU R208, [R1+0x53c] ;  /* 0x00053c0001d07983 */ /* 0x000f220000300800 */
[----:B------:R-:W-:Y:S01]  /*13630*/  SHF.R.U32.HI R13, RZ, 0x1, R15 ;  /* 0x00000001ff0d7819 */ /* 0x000fe2000001160f */
[----:B------:R-:W-:Y:S01]  /*13640*/  IMAD.SHL.U32 R9, R9, 0x4, RZ ;  /* 0x0000000409097824 */ /* 0x000fe200078e00ff */
[----:B------:R-:W-:Y:S01]  /*13650*/  SEL R8, R8, RZ, !P0 ;  /* 0x000000ff08087207 */ /* 0x000fe20004000000 */
[----:B------:R-:W4:Y:S03]  /*13660*/  LDL.LU R209, [R1+0x508] ;  /* 0x0005080001d17983 */ /* 0x000f260000300800 */
[----:B------:R-:W-:Y:S01]  /*13670*/  LOP3.LUT R9, R9, R13, RZ, 0x3c, !PT ;  /* 0x0000000d09097212 */ /* 0x000fe200078e3cff */
[----:B------:R-:W0:Y:S01]  /*13680*/  LDGDEPBAR ;  /* 0x00000000000079af */ /* 0x000e220000000000 */
[----:B------:R-:W-:-:S03]  /*13690*/  ISETP.NE.U32.AND P0, PT, R8, RZ, PT ;  /* 0x000000ff0800720c */ /* 0x000fc60003f05070 */
[----:B------:R-:W-:Y:S02]  /*136a0*/  VIADD R8, R9, UR4 ;  /* 0x0000000409087c36 */ /* 0x000fe40008000000 */
[----:B------:R-:W4:Y:S04]  /*136b0*/  LDL.LU R9, [R1+0x510] ;  /* 0x0005100001097983 */ /* 0x000f280000300800 */
[----:B------:R-:W4:Y:S04]  /*136c0*/  LDL.LU R211, [R1+0x54c] ;  /* 0x00054c0001d37983 */ /* 0x000f280000300800 */
[----:B------:R-:W4:Y:S04]  /*136d0*/  LDL.LU R212, [R1+0x518] ;  /* 0x0005180001d47983 */ /* 0x000f280000300800 */
[----:B------:R-:W4:Y:S04]  /*136e0*/  LDL.LU R215, [R1+0x528] ;  /* 0x0005280001d77983 */ /* 0x000f280000300800 */
[----:B------:R-:W4:Y:S04]  /*136f0*/  LDL.LU R15, [R1+0x538] ;  /* 0x00053800010f7983 */ /* 0x000f280000300800 */
[----:B------:R-:W4:Y:S01]  /*13700*/  LDL.LU R13, [R1+0x548] ;  /* 0x00054800010d7983 */ /* 0x000f220000300800 */
[----:B--2---:R-:W-:-:S05]  /*13710*/  IADD3 R10, P1, R4, R213, RZ ;  /* 0x000000d5040a7210 */ /* 0x004fca0007f3e0ff */
[----:B------:R-:W-:-:S05]  /*13720*/  IMAD.X R11, R12, 0x1, R5, P1 ;  /* 0x000000010c0b7824 */ /* 0x000fca00008e0605 */
[----:B------:R3:W-:Y:S02]  /*13730*/  LDGSTS.E [R8+0x30000], desc[UR16][R10.64], P0 ;  /* 0x300000000a087fae */ /* 0x0007e40008121850 */
[----:B---3--:R-:W-:-:S05]  /*13740*/  IADD3 R10, P1, R4, R210, RZ ;  /* 0x000000d2040a7210 */ /* 0x008fca0007f3e0ff */
[----:B------:R-:W-:-:S05]  /*13750*/  IMAD.X R11, R14, 0x1, R5, P1 ;  /* 0x000000010e0b7824 */ /* 0x000fca00008e0605 */
[----:B------:R1:W-:Y:S02]  /*13760*/  LDGSTS.E [R8+0x30400], desc[UR16][R10.64], P0 ;  /* 0x304000000a087fae */ /* 0x0003e40008121850 */
[----:B-1----:R-:W-:-:S04]  /*13770*/  IADD3 R10, P1, R4, R206, RZ ;  /* 0x000000ce040a7210 */ /* 0x002fc80007f3e0ff */
[----:B----4-:R-:W-:-:S05]  /*13780*/  IADD3.X R11, R16, R5, RZ, P1, !PT ;  /* 0x00000005100b7210 */ /* 0x010fca0000ffe4ff */
        /* <DEDUP_REMOVED lines=39> */
[----:B------:R1:W-:Y:S04]  /*13a00*/  LDGSTS.E [R8+0x33c00], desc[UR16][R10.64], P0 ;  /* 0x33c000000a087fae */ /* 0x0003e80008121850 */
[----:B------:R-:W2:Y:S01]  /*13a10*/  LDL R8, [R1+0x970] ;  /* 0x0009700001087983 */ /* 0x000ea20000100800 */
[----:B-1----:R-:W-:-:S05]  /*13a20*/  IADD3 R10, P1, R4, R211, RZ ;  /* 0x000000d3040a7210 */ /* 0x002fca0007f3e0ff */
[----:B------:R-:W-:Y:S01]  /*13a30*/  IMAD.X R11, R13, 0x1, R5, P1 ;  /* 0x000000010d0b7824 */ /* 0x000fe200008e0605 */
[-C--:B------:R-:W-:Y:S02]  /*13a40*/  IADD3 R218, P3, R218, R7.reuse, RZ ;  /* 0x00000007dada7210 */ /* 0x080fe40007f7e0ff */
[----:B------:R-:W-:-:S03]  /*13a50*/  IADD3 R222, P5, R222, R7, RZ ;  /* 0x00000007dede7210 */ /* 0x000fc60007fbe0ff */
[--C-:B------:R-:W-:Y:S02]  /*13a60*/  IMAD.X R217, R217, 0x1, R6.reuse, P3 ;  /* 0x00000001d9d97824 */ /* 0x100fe400018e0606 */
[----:B------:R-:W-:Y:S02]  /*13a70*/  IMAD.X R221, R221, 0x1, R6, P5 ;  /* 0x00000001dddd7824 */ /* 0x000fe400028e0606 */
[----:B--2---:R-:W-:-:S05]  /*13a80*/  VIADD R8, R8, UR4 ;  /* 0x0000000408087c36 */ /* 0x004fca0008000000 */
[----:B------:R1:W-:Y:S02]  /*13a90*/  LDGSTS.E [R8+0x30200], desc[UR16][R10.64], P0 ;  /* 0x302000000a087fae */ /* 0x0003e40008121850 */
[----:B-1----:R-:W-:-:S04]  /*13aa0*/  IADD3 R10, P1, R4, R208, RZ ;  /* 0x000000d0040a7210 */ /* 0x002fc80007f3e0ff */
[----:B------:R-:W-:-:S05]  /*13ab0*/  IADD3.X R11, R15, R5, RZ, P1, !PT ;  /* 0x000000050f0b7210 */ /* 0x000fca0000ffe4ff */
        /* <DEDUP_REMOVED lines=42> */
[----:B------:R-:W-:-:S04]  /*13d60*/  IADD3 R22, P1, R22, R7, RZ ;  /* 0x0000000716167210 */ /* 0x000fc80007f3e0ff */
[----:B------:R1:W-:Y:S01]  /*13d70*/  LDGSTS.E [R8+0x33e00], desc[UR16][R10.64], P0 ;  /* 0x33e000000a087fae */ /* 0x0003e20008121850 */
[-C--:B------:R-:W-:Y:S02]  /*13d80*/  IADD3 R20, P0, R20, R7.reuse, RZ ;  /* 0x0000000714147210 */ /* 0x080fe40007f1e0ff */
[-C--:B------:R-:W-:Y:S01]  /*13d90*/  IADD3 R216, P2, R216, R7.reuse, RZ ;  /* 0x00000007d8d87210 */ /* 0x080fe20007f5e0ff */
[--C-:B------:R-:W-:Y:S01]  /*13da0*/  IMAD.X R21, R21, 0x1, R6.reuse, P1 ;  /* 0x0000000115157824 */ /* 0x100fe200008e0606 */
[-C--:B------:R-:W-:Y:S01]  /*13db0*/  IADD3 R220, P4, R220, R7.reuse, RZ ;  /* 0x00000007dcdc7210 */ /* 0x080fe20007f9e0ff */
[--C-:B------:R-:W-:Y:S01]  /*13dc0*/  IMAD.X R19, R19, 0x1, R6.reuse, P0 ;  /* 0x0000000113137824 */ /* 0x100fe200000e0606 */
[-C--:B------:R-:W-:Y:S01]  /*13dd0*/  IADD3 R226, P0, R226, R7.reuse, RZ ;  /* 0x00000007e2e27210 */ /* 0x080fe20007f1e0ff */
[--C-:B------:R-:W-:Y:S01]  /*13de0*/  IMAD.X R23, R23, 0x1, R6.reuse, P2 ;  /* 0x0000000117177824 */ /* 0x100fe200010e0606 */
[-C--:B------:R-:W-:Y:S01]  /*13df0*/  IADD3 R228, P1, R228, R7.reuse, RZ ;  /* 0x00000007e4e47210 */ /* 0x080fe20007f3e0ff */
[----:B------:R-:W-:Y:S01]  /*13e00*/  VIADD R17, R17, 0x1 ;  /* 0x0000000111117836 */ /* 0x000fe20000000000 */
[-C--:B------:R-:W-:Y:S01]  /*13e10*/  IADD3 R230, P2, R230, R7.reuse, RZ ;  /* 0x00000007e6e67210 */ /* 0x080fe20007f5e0ff */
[--C-:B------:R-:W-:Y:S01]  /*13e20*/  IMAD.X R225, R225, 0x1, R6.reuse, P0 ;  /* 0x00000001e1e17824 */ /* 0x100fe200000e0606 */
[-C--:B------:R-:W-:Y:S01]  /*13e30*/  IADD3 R232, P3, R232, R7.reuse, RZ ;  /* 0x00000007e8e87210 */ /* 0x080fe20007f7e0ff */
[--C-:B------:R-:W-:Y:S01]  /*13e40*/  IMAD.X R219, R219, 0x1, R6.reuse, P4 ;  /* 0x00000001dbdb7824 */ /* 0x100fe200020e0606 */
[-C--:B------:R-:W-:Y:S01]  /*13e50*/  IADD3 R240, P0, R240, R7.reuse, RZ ;  /* 0x00000007f0f07210 */ /* 0x080fe20007f1e0ff */
[--C-:B------:R-:W-:Y:S01]  /*13e60*/  IMAD.X R227, R227, 0x1, R6.reuse, P1 ;  /* 0x00000001e3e37824 */ /* 0x100fe200008e0606 */
[-C--:B------:R-:W-:Y:S01]  /*13e70*/  IADD3 R224, P6, R224, R7.reuse, RZ ;  /* 0x00000007e0e07210 */ /* 0x080fe20007fde0ff */
[--C-:B------:R-:W-:Y:S01]  /*13e80*/  IMAD.X R229, R229, 0x1, R6.reuse, P2 ;  /* 0x00000001e5e57824 */ /* 0x100fe200010e0606 */
[-C--:B------:R-:W-:Y:S01]  /*13e90*/  IADD3 R234, P4, R234, R7.reuse, RZ ;  /* 0x00000007eaea7210 */ /* 0x080fe20007f9e0ff */
[----:B------:R-:W0:Y:S01]  /*13ea0*/  LDGDEPBAR ;  /* 0x00000000000079af */ /* 0x000e220000000000 */
[-C--:B------:R-:W-:Y:S01]  /*13eb0*/  IADD3 R242, P1, R242, R7.reuse, RZ ;  /* 0x00000007f2f27210 */ /* 0x080fe20007f3e0ff */
[--C-:B------:R-:W-:Y:S01]  /*13ec0*/  IMAD.X R231, R231, 0x1, R6.reuse, P3 ;  /* 0x00000001e7e77824 */ /* 0x100fe200018e0606 */
[-C--:B------:R-:W-:Y:S01]  /*13ed0*/  IADD3 R244, P2, R244, R7.reuse, RZ ;  /* 0x00000007f4f47210 */ /* 0x080fe20007f5e0ff */
[--C-:B------:R-:W-:Y:S01]  /*13ee0*/  IMAD.X R239, R239, 0x1, R6.reuse, P0 ;  /* 0x00000001efef7824 */ /* 0x100fe200000e0606 */
[-C--:B------:R-:W-:Y:S01]  /*13ef0*/  IADD3 R236, P5, R236, R7.reuse, RZ ;  /* 0x00000007ecec7210 */ /* 0x080fe20007fbe0ff */
[--C-:B------:R-:W-:Y:S01]  /*13f00*/  IMAD.X R223, R223, 0x1, R6.reuse, P6 ;  /* 0x00000001dfdf7824 */ /* 0x100fe200030e0606 */
[-C--:B------:R-:W-:Y:S01]  /*13f10*/  IADD3 R246, P3, R246, R7.reuse, RZ ;  /* 0x00000007f6f67210 */ /* 0x080fe20007f7e0ff */
[----:B------:R-:W-:Y:S01]  /*13f20*/  IMAD.X R233, R233, 0x1, R6, P4 ;  /* 0x00000001e9e97824 */ /* 0x000fe200020e0606 */
[----:B------:R-:W-:-:S02]  /*13f30*/  IADD3 R200, P0, R200, R7, RZ ;  /* 0x00000007c8c87210 */ /* 0x000fc40007f1e0ff */
[-C--:B------:R-:W-:Y:S02]  /*13f40*/  IADD3 R238, P6, R238, R7.reuse, RZ ;  /* 0x00000007eeee7210 */ /* 0x080fe40007fde0ff */
[----:B------:R-:W-:Y:S01]  /*13f50*/  IADD3.X R241, R241, R6, RZ, P1, !PT ;  /* 0x00000006f1f17210 */ /* 0x000fe20000ffe4ff */
[--C-:B------:R-:W-:Y:S01]  /*13f60*/  IMAD.X R243, R243, 0x1, R6.reuse, P2 ;  /* 0x00000001f3f37824 */ /* 0x100fe200010e0606 */
[-C--:B------:R-:W-:Y:S02]  /*13f70*/  IADD3 R248, P4, R248, R7.reuse, RZ ;  /* 0x00000007f8f87210 */ /* 0x080fe40007f9e0ff */
[-C--:B------:R-:W-:Y:S01]  /*13f80*/  IADD3 R201, P1, R201, R7.reuse, RZ ;  /* 0x00000007c9c97210 */ /* 0x080fe20007f3e0ff */
[--C-:B------:R-:W-:Y:S01]  /*13f90*/  IMAD.X R235, R235, 0x1, R6.reuse, P5 ;  /* 0x00000001ebeb7824 */ /* 0x100fe200028e0606 */
[-C--:B------:R-:W-:Y:S01]  /*13fa0*/  IADD3 R202, P2, R202, R7.reuse, RZ ;  /* 0x00000007caca7210 */ /* 0x080fe20007f5e0ff */
[----:B------:R2:W-:Y:S01]  /*13fb0*/  STL [R1+0x504], R200 ;  /* 0x000504c801007387 */ /* 0x0005e20000100800 */
[-C--:B------:R-:W-:Y:S01]  /*13fc0*/  IADD3 R250, P5, R250, R7.reuse, RZ ;  /* 0x00000007fafa7210 */ /* 0x080fe20007fbe0ff */
[--C-:B------:R-:W-:Y:S01]  /*13fd0*/  IMAD.X R245, R245, 0x1, R6.reuse, P3 ;  /* 0x00000001f5f57824 */ /* 0x100fe200018e0606 */
[-C--:B------:R-:W-:Y:S01]  /*13fe0*/  IADD3 R203, P3, R203, R7.reuse, RZ ;  /* 0x00000007cbcb7210 */ /* 0x080fe20007f7e0ff */
[--C-:B------:R-:W-:Y:S01]  /*13ff0*/  IMAD.X R237, R237, 0x1, R6.reuse, P6 ;  /* 0x00000001eded7824 */ /* 0x100fe200030e0606 */
[-C--:B------:R-:W-:Y:S01]  /*14000*/  IADD3 R252, P6, R252, R7.reuse, RZ ;  /* 0x00000007fcfc7210 */ /* 0x080fe20007fde0ff */
[--C-:B------:R-:W-:Y:S01]  /*14010*/  IMAD.X R247, R247, 0x1, R6.reuse, P4 ;  /* 0x00000001f7f77824 */ /* 0x100fe200020e0606 */
[----:B------:R-:W-:Y:S01]  /*14020*/  IADD3 R204, P4, R204, R7, RZ ;  /* 0x00000007cccc7210 */ /* 0x000fe20007f9e0ff */
[----:B--2---:R2:W5:Y:S01]  /*14030*/  LDL.LU R200, [R1+0x9e8] ;  /* 0x0009e80001c87983 */ /* 0x0045620000300800 */
[----:B------:R-:W-:-:S03]  /*14040*/  IMAD.X R249, R249, 0x1, R6, P5 ;  /* 0x00000001f9f97824 */ /* 0x000fc600028e0606 */
[----:B------:R3:W-:Y:S01]  /*14050*/  STL [R1+0x50c], R201 ;  /* 0x00050cc901007387 */ /* 0x0007e20000100800 */
[-C--:B------:R-:W-:Y:S01]  /*14060*/  IADD3 R205, P5, R205, R7.reuse, RZ ;  /* 0x00000007cdcd7210 */ /* 0x080fe20007fbe0ff */
[--C-:B------:R-:W-:Y:S01]  /*14070*/  IMAD.X R251, R251, 0x1, R6.reuse, P6 ;  /* 0x00000001fbfb7824 */ /* 0x100fe200030e0606 */
[-C--:B------:R-:W-:Y:S01]  /*14080*/  IADD3 R206, P6, R206, R7.reuse, RZ ;  /* 0x00000007cece7210 */ /* 0x080fe20007fde0ff */
[----:B---3--:R2:W5:Y:S04]  /*14090*/  LDL.LU R201, [R1+0x9e4] ;  /* 0x0009e40001c97983 */ /* 0x0085680000300800 */
[----:B------:R3:W-:Y:S01]  /*140a0*/  STL [R1+0x514], R202 ;  /* 0x000514ca01007387 */ /* 0x0007e20000100800 */
[----:B------:R-:W-:Y:S01]  /*140b0*/  IMAD.X R207, R207, 0x1, R6, P0 ;  /* 0x00000001cfcf7824 */ /* 0x000fe200000e0606 */
[----:B------:R-:W-:-:S02]  /*140c0*/  IADD3 R208, P0, R208, R7, RZ ;  /* 0x00000007d0d07210 */ /* 0x000fc40007f1e0ff */
[----:B---3--:R2:W5:Y:S04]  /*140d0*/  LDL.LU R202, [R1+0x9e0] ;  /* 0x0009e00001ca7983 */ /* 0x0085680000300800 */
[----:B------:R3:W-:Y:S01]  /*140e0*/  STL [R1+0x51c], R203 ;  /* 0x00051ccb01007387 */ /* 0x0007e20000100800 */
[----:B------:R-:W-:-:S03]  /*140f0*/  IMAD.X R209, R209, 0x1, R6, P1 ;  /* 0x00000001d1d17824 */ /* 0x000fc600008e0606 */
[----:B---3--:R2:W5:Y:S04]  /*14100*/  LDL.LU R203, [R1+0x9dc] ;  /* 0x0009dc0001cb7983 */ /* 0x0085680000300800 */
[----:B------:R3:W-:Y:S01]  /*14110*/  STL [R1+0x524], R204 ;  /* 0x000524cc01007387 */ /* 0x0007e20000100800 */
[----:B------:R-:W-:-:S03]  /*14120*/  IADD3 R210, P1, R210, R7, RZ ;  /* 0x00000007d2d27210 */ /* 0x000fc60007f3e0ff */
[----:B---3--:R2:W5:Y:S04]  /*14130*/  LDL.LU R204, [R1+0x9d8] ;  /* 0x0009d80001cc7983 */ /* 0x0085680000300800 */
[----:B------:R-:W3:Y:S04]  /*14140*/  LDL R8, [R1+0x578] ;  /* 0x0005780001087983 */ /* 0x000ee80000100800 */
[----:B------:R4:W-:Y:S01]  /*14150*/  STL [R1+0x52c], R205 ;  /* 0x00052ccd01007387 */ /* 0x0009e20000100800 */
[----:B------:R-:W-:Y:S01]  /*14160*/  IMAD.X R9, R9, 0x1, R6, P2 ;  /* 0x0000000109097824 */ /* 0x000fe200010e0606 */
[----:B------:R-:W-:-:S02]  /*14170*/  IADD3 R211, P2, R211, R7, RZ ;  /* 0x00000007d3d37210 */ /* 0x000fc40007f5e0ff */
[----:B----4-:R2:W5:Y:S04]  /*14180*/  LDL.LU R205, [R1+0x9d4] ;  /* 0x0009d40001cd7983 */ /* 0x0105680000300800 */
[----:B------:R4:W-:Y:S01]  /*14190*/  STL [R1+0x534], R206 ;  /* 0x000534ce01007387 */ /* 0x0009e20000100800 */
[----:B------:R-:W-:-:S03]  /*141a0*/  IMAD.X R212, R212, 0x1, R6, P3 ;  /* 0x00000001d4d47824 */ /* 0x000fc600018e0606 */
[----:B----4-:R2:W5:Y:S04]  /*141b0*/  LDL.LU R206, [R1+0x9d0] ;  /* 0x0009d00001ce7983 */ /* 0x0105680000300800 */
[----:B------:R4:W-:Y:S01]  /*141c0*/  STL [R1+0x500], R207 ;  /* 0x000500cf01007387 */ /* 0x0009e20000100800 */
[----:B------:R-:W-:-:S03]  /*141d0*/  IADD3 R213, P3, R213, R7, RZ ;  /* 0x00000007d5d57210 */ /* 0x000fc60007f7e0ff */
[----:B----4-:R2:W5:Y:S04]  /*141e0*/  LDL.LU R207, [R1+0x9cc] ;  /* 0x0009cc0001cf7983 */ /* 0x0105680000300800 */
[----:B------:R4:W-:Y:S01]  /*141f0*/  STL [R1+0x53c], R208 ;  /* 0x00053cd001007387 */ /* 0x0009e20000100800 */
[----:B------:R-:W-:-:S03]  /*14200*/  IMAD.X R214, R214, 0x1, R6, P4 ;  /* 0x00000001d6d67824 */ /* 0x000fc600020e0606 */
        /* <DEDUP_REMOVED lines=9> */
[----:B----4-:R-:W1:Y:S04]  /*142a0*/  LDL.LU R9, [R1+0x9bc] ;  /* 0x0009bc0001097983 */ /* 0x010e680000300800 */
[----:B------:R4:W-:Y:S01]  /*142b0*/  STL [R1+0x54c], R211 ;  /* 0x00054cd301007387 */ /* 0x0009e20000100800 */
[----:B------:R-:W-:-:S03]  /*142c0*/  IMAD.X R14, R14, 0x1, R6, P1 ;  /* 0x000000010e0e7824 */ /* 0x000fc600008e0606 */
[----:B----4-:R2:W5:Y:S04]  /*142d0*/  LDL.LU R211, [R1+0x9b8] ;  /* 0x0009b80001d37983 */ /* 0x0105680000300800 */
[----:B------:R4:W-:Y:S01]  /*142e0*/  STL [R1+0x518], R212 ;  /* 0x000518d401007387 */ /* 0x0009e20000100800 */
[----:B------:R-:W-:-:S03]  /*142f0*/  IMAD.X R13, R13, 0x1, R6, P2 ;  /* 0x000000010d0d7824 */ /* 0x000fc600010e0606 */
[----:B----4-:R2:W5:Y:S04]  /*14300*/  LDL.LU R212, [R1+0x9b4] ;  /* 0x0009b40001d47983 */ /* 0x0105680000300800 */
[----:B------:R4:W-:Y:S01]  /*14310*/  STL [R1+0x554], R213 ;  /* 0x000554d501007387 */ /* 0x0009e20000100800 */
[----:B------:R-:W-:-:S03]  /*14320*/  IADD3.X R12, R12, R6, RZ, P3, !PT ;  /* 0x000000060c0c7210 */ /* 0x000fc60001ffe4ff */
[----:B----4-:R2:W5:Y:S04]  /*14330*/  LDL.LU R213, [R1+0x9b0] ;  /* 0x0009b00001d57983 */ /* 0x0105680000300800 */
[----:B------:R4:W-:Y:S04]  /*14340*/  STL [R1+0x520], R214 ;  /* 0x000520d601007387 */ /* 0x0009e80000100800 */
        /* <DEDUP_REMOVED lines=12> */
[----:B----4-:R2:W5:Y:S01]  /*14410*/  LDL.LU R12, [R1+0x994] ;  /* 0x00099400010c7983 */ /* 0x0105620000300800 */
[----:B------:R-:W-:-:S02]  /*14420*/  IADD3 R3, R3, -0x20, RZ ;  /* 0xffffffe003037810 */ /* 0x000fc40007ffe0ff */
[----:B---3--:R-:W-:Y:S02]  /*14430*/  ISETP.NE.U32.AND P5, PT, R8, R17, PT ;  /* 0x000000110800720c */ /* 0x008fe40003fa5070 */
[----:B-1----:R-:W-:Y:S02]  /*14440*/  SHF.R.S32.HI R8, RZ, 0x1f, R9 ;  /* 0x0000001fff087819 */ /* 0x002fe40000011409 */
[C---:B------:R-:W-:Y:S02]  /*14450*/  LEA R2, P4, R9.reuse, R2, 0x2 ;  /* 0x0000000209027211 */ /* 0x040fe400078810ff */
[----:B------:R-:W-:-:S05]  /*14460*/  SHF.L.U64.HI R8, R9, 0x2, R8 ;  /* 0x0000000209087819 */ /* 0x000fca0000010208 */
[----:B------:R-:W-:Y:S02]  /*14470*/  IMAD.X R0, R0, 0x1, R8, P4 ;  /* 0x0000000100007824 */ /* 0x000fe400020e0608 */
[----:B--2---:R-:W-:Y:S05]  /*14480*/  @P5 BRA `(.L_x_1) ;  /* 0xffffff9000c05947 */ /* 0x004fea000383ffff */
.L_x_0:
[----:B------:R-:W2:Y:S01]  /*14490*/  LDL.LU R17, [R1+0x96c] ;  /* 0x00096c0001117983 */ /* 0x000ea20000300800 */
[----:B------:R-:W-:-:S04]  /*144a0*/  DEPBAR.LE SB0, 0x0 ;  /* 0x000080000000791a */ /* 0x000fc80000000000 */
[----:B------:R-:W3:Y:S01]  /*144b0*/  LDL.LU R11, [R1+0x968] ;  /* 0x00096800010b7983 */ /* 0x000ee20000300800 */
[----:B------:R-:W1:Y:S01]  /*144c0*/  LDC R244, c[0x0][0x244] ;  /* 0x00009100fff47b82 */ /* 0x000e620000000800 */
[----:B------:R-:W-:Y:S01]  /*144d0*/  ULDC.64 UR6, c[0x0][0x220] ;  /* 0x0000880000067ab9 */ /* 0x000fe20000000a00 */
[----:B------:R-:W-:Y:S01]  /*144e0*/  ULDC.64 UR24, c[0x0][0x228] ;  /* 0x00008a0000187ab9 */ /* 0x000fe20000000a00 */
[----:B------:R-:W4:Y:S01]  /*144f0*/  S2R R10, SR_TID.X ;  /* 0x00000000000a7919 */ /* 0x000f220000002100 */
[----:B------:R-:W-:Y:S01]  /*14500*/  ULDC UR28, c[0x0][0x248] ;  /* 0x00009200001c7ab9 */ /* 0x000fe20000000800 */
[----:B------:R-:W4:Y:S01]  /*14510*/  S2R R8, SR_TID.X ;  /* 0x0000000000087919 */ /* 0x000f220000002100 */
[----:B-----5:R-:W-:Y:S01]  /*14520*/  VIADD R3, R12, 0x2 ;  /* 0x000000020c037836 */ /* 0x020fe20000000000 */
[----:B------:R-:W-:Y:S01]  /*14530*/  ULDC UR5, c[0x0][0x22c] ;  /* 0x00008b0000057ab9 */ /* 0x000fe20000000800 */
[----:B------:R-:W-:Y:S01]  /*14540*/  ULDC UR4, c[0x0][0x22c] ;  /* 0x00008b0000047ab9 */ /* 0x000fe20000000800 */
[----:B------:R-:W-:Y:S01]  /*14550*/  STL [R1+0x9a8], R14 ;  /* 0x0009a80e01007387 */ /* 0x000fe20000100800 */
[----:B------:R-:W-:Y:S01]  /*14560*/  ULDC.64 UR10, c[0x0][0x228] ;  /* 0x00008a00000a7ab9 */ /* 0x000fe20000000a00 */
[----:B------:R-:W-:Y:S01]  /*14570*/  ULDC.64 UR8, c[0x0][0x228] ;  /* 0x00008a0000087ab9 */ /* 0x000fe20000000a00 */
[----:B------:R-:W-:Y:S01]  /*14580*/  ULDC.64 UR22, c[0x0][0x228] ;  /* 0x00008a0000167ab9 */ /* 0x000fe20000000a00 */
[----:B------:R-:W-:Y:S01]  /*14590*/  ULDC.64 UR20, c[0x0][0x228] ;  /* 0x00008a0000147ab9 */ /* 0x000fe20000000a00 */
[----:B------:R-:W-:Y:S01]  /*145a0*/  ULDC.64 UR18, c[0x0][0x228] ;  /* 0x00008a0000127ab9 */ /* 0x000fe20000000a00 */
[----:B------:R-:W-:Y:S01]  /*145b0*/  ULDC.64 UR14, c[0x0][0x228] ;  /* 0x00008a00000e7ab9 */ /* 0x000fe20000000a00 */
[----:B------:R-:W-:Y:S01]  /*145c0*/  ULDC.64 UR26, c[0x0][0x228] ;  /* 0x00008a00001a7ab9 */ /* 0x000fe20000000a00 */
[----:B----4-:R-:W-:-:S02]  /*145d0*/  IMAD.SHL.U32 R7, R10, 0x10, RZ ;  /* 0x000000100a077824 */ /* 0x010fc400078e00ff */
[----:B------:R-:W-:-:S03]  /*145e0*/  IMAD.SHL.U32 R0, R8, 0x40, RZ ;  /* 0x0000004008007824 */ /* 0x000fc600078e00ff */
[----:B------:R-:W-:Y:S02]  /*145f0*/  LOP3.LUT R2, R7, 0xf0, RZ, 0xc0, !PT ;  /* 0x000000f007027812 */ /* 0x000fe400078ec0ff */
[----:B------:R-:W-:Y:S02]  /*14600*/  LOP3.LUT R8, R8, 0x7f, RZ, 0xc0, !PT ;  /* 0x0000007f08087812 */ /* 0x000fe400078ec0ff */
[----:B------:R-:W-:Y:S02]  /*14610*/  LOP3.LUT R0, R0, 0x400, RZ, 0xc0, !PT ;  /* 0x0000040000007812 */ /* 0x000fe400078ec0ff */
[----:B------:R-:W-:Y:S02]  /*14620*/  LOP3.LUT R10, R10, 0x60, RZ, 0xc0, !PT ;  /* 0x000000600a0a7812 */ /* 0x000fe400078ec0ff */
[----:B------:R-:W-:Y:S02]  /*14630*/  IADD3 R0, R0, UR12, R2 ;  /* 0x0000000c00007c10 */ /* 0x000fe4000fffe002 */
[----:B------:R-:W-:Y:S01]  /*14640*/  LEA R252, R8, UR12, 0x4 ;  /* 0x0000000c08fc7c11 */ /* 0x000fe2000f8e20ff */
[----:B------:R-:W-:Y:S02]  /*14650*/  BAR.SYNC.DEFER_BLOCKING 0x0 ;  /* 0x0000000000007b1d */ /* 0x000fe40000010000 */
[----:B------:R-:W-:Y:S01]  /*14660*/  IMAD R0, R10, 0x8, R0 ;  /* 0x000000080a007824 */ /* 0x000fe200078e0200 */
[----:B---3--:R-:W-:-:S03]  /*14670*/  ISETP.GE.AND P1, PT, R13, R11, PT ;  /* 0x0000000b0d00720c */ /* 0x008fc60003f26270 */
[----:B------:R-:W3:Y:S01]  /*14680*/  LDL.LU R8, [R1+0x400] ;  /* 0x0004000001087983 */ /* 0x000ee20000300800 */
[C---:B--2---:R-:W-:Y:S01]  /*14690*/  ISETP.GE.AND P0, PT, R12.reuse, R17, PT ;  /* 0x000000110c00720c */ /* 0x044fe20003f06270 */
[C---:B------:R-:W-:Y:S01]  /*146a0*/  IMAD R246, R12.reuse, UR28, RZ ;  /* 0x0000001c0cf67c24 */ /* 0x040fe2000f8e02ff */
[----:B------:R-:W-:Y:S01]  /*146b0*/  ISETP.GE.AND P2, PT, R3, UR5, PT ;  /* 0x0000000503007c0c */ /* 0x000fe2000bf46270 */
[----:B------:R-:W3:Y:S01]  /*146c0*/  LDL.LU R9, [R1+0x408] ;  /* 0x0004080001097983 */ /* 0x000ee20000300800 */
[----:B------:R-:W-:Y:S01]  /*146d0*/  VIADD R2, R12, 0x1 ;  /* 0x000000010c027836 */ /* 0x000fe20000000000 */
[----:B------:R-:W-:Y:S02]  /*146e0*/  ULDC.64 UR12, c[0x0][0x228] ;  /* 0x00008a00000c7ab9 */ /* 0x000fe40000000a00 */
[----:B------:R-:W3:Y:S04]  /*146f0*/  LDL.LU R10, [R1+0x300] ;  /* 0x00030000010a7983 */ /* 0x000ee80000300800 */
[----:B------:R-:W3:Y:S04]  /*14700*/  LDL.LU R11, [R1+0x308] ;  /* 0x00030800010b7983 */ /* 0x000ee80000300800 */
[----:B------:R-:W2:Y:S04]  /*14710*/  LDL.LU R4, [R1+0x200] ;  /* 0x0002000001047983 */ /* 0x000ea80000300800 */
[----:B------:R-:W2:Y:S04]  /*14720*/  LDL.LU R5, [R1+0x208] ;  /* 0x0002080001057983 */ /* 0x000ea80000300800 */
[----:B------:R-:W2:Y:S04]  /*14730*/  LDL.LU R6, [R1+0x100] ;  /* 0x0001000001067983 */ /* 0x000ea80000300800 */
[----:B------:R-:W2:Y:S04]  /*14740*/  LDL.LU R7, [R1+0x108] ;  /* 0x0001080001077983 */ /* 0x000ea80000300800 */
[----:B---3--:R-:W-:Y:S01]  /*14750*/  STSM.16.M88.4 [R0], R8 ;  /* 0x0000000800007844 */ /* 0x008fe20000000200 */
[----:B------:R-:W-:Y:S06]  /*14760*/  BAR.SYNC.DEFER_BLOCKING 0x0 ;  /* 0x0000000000007b1d */ /* 0x000fec0000010000 */
[----:B------:R-:W3:Y:S02]  /*14770*/  LDS.128 R20, [R252] ;  /* 0x00000000fc147984 */ /* 0x000ee40000000c00 */
[----:B------:R-:W-:Y:S06]  /*14780*/  BAR.SYNC.DEFER_BLOCKING 0x0 ;  /* 0x0000000000007b1d */ /* 0x000fec0000010000 */
[----:B---3--:R-:W-:Y:S04]  /*14790*/  STL [R1+0x504], R21 ;  /* 0x0005041501007387 */ /* 0x008fe80000100800 */
[----:B------:R-:W-:Y:S04]  /*147a0*/  STL.64 [R1+0x508], R22 ;  /* 0x0005081601007387 */ /* 0x000fe80000100a00 */
[----:B------:R-:W3:Y:S04]  /*147b0*/  LDL.LU R8, [R1] ;  /* 0x0000000001087983 */ /* 0x000ee80000300800 */
[----:B------:R-:W3:Y:S04]  /*147c0*/  LDL.LU R9, [R1+0x8] ;  /* 0x0000080001097983 */ /* 0x000ee80000300800 */
[----:B--2---:R-:W-:Y:S01]  /*147d0*/  STSM.16.M88.4 [R0], R4 ;  /* 0x0000000400007844 */ /* 0x004fe20000000200 */
[----:B------:R-:W-:Y:S01]  /*147e0*/  IMAD.MOV.U32 R14, RZ, RZ, R20 ;  /* 0x000000ffff0e7224 */ /* 0x000fe200078e0014 */
[----:B------:R-:W-:Y:S01]  /*147f0*/  BAR.SYNC.DEFER_BLOCKING 0x0 ;  /* 0x0000000000007b1d */ /* 0x000fe20000010000 */
[----:B------:R-:W-:-:S02]  /*14800*/  IMAD.MOV.U32 R10, RZ, RZ, R152 ;  /* 0x000000ffff0a7224 */ /* 0x000fc400078e0098 */
[----:B------:R-:W-:-:S03]  /*14810*/  IMAD.MOV.U32 R11, RZ, RZ, R154 ;  /* 0x000000ffff0b7224 */ /* 0x000fc600078e009a */
[----:B------:R-:W2:Y:S02]  /*14820*/  LDS.128 R20, [R252] ;  /* 0x00000000fc147984 */ /* 0x000ea40000000c00 */
[----:B------:R-:W-:Y:S06]  /*14830*/  BAR.SYNC.DEFER_BLOCKING 0x0 ;  /* 0x0000000000007b1d */ /* 0x000fec0000010000 */
[----:B--2---:R-:W-:Y:S04]  /*14840*/  STL [R1+0x524], R21 ;  /* 0x0005241501007387 */ /* 0x004fe80000100800 */
[----:B------:R-:W-:Y:S04]  /*14850*/  STL.64 [R1+0x528], R22 ;  /* 0x0005281601007387 */ /* 0x000fe80000100a00 */
[----:B---3--:R-:W-:Y:S01]  /*14860*/  STSM.16.M88.4 [R0], R8 ;  /* 0x0000000800007844 */ /* 0x008fe20000000200 */
[----:B------:R-:W-:Y:S06]  /*14870*/  BAR.SYNC.DEFER_BLOCKING 0x0 ;  /* 0x0000000000007b1d */ /* 0x000fec0000010000 */
[----:B------:R-:W2:Y:S04]  /*14880*/  LDS.128 R8, [R252] ;  /* 0x00000000fc087984 */ /* 0x000ea80000000c00 */
[----:B--2---:R2:W-:Y:S04]  /*14890*/  STL.64 [R1+0x510], R8 ;  /* 0x0005100801007387 */ /* 0x0045e80000100a00 */
[----:B------:R3:W-:Y:S04]  /*148a0*/  STL.64 [R1+0x518], R10 ;  /* 0x0005180a01007387 */ /* 0x0007e80000100a00 */
[----:B--2---:R-:W2:Y:S04]  /*148b0*/  LDL.LU R8, [R1+0x404] ;  /* 0x0004040001087983 */ /* 0x004ea80000300800 */
[----:B------:R-:W2:Y:S04]  /*148c0*/  LDL.LU R9, [R1+0x40c] ;  /* 0x00040c0001097983 */ /* 0x000ea80000300800 */
[----:B---3--:R-:W2:Y:S04]  /*148d0*/  LDL.LU R10, [R1+0x304] ;  /* 0x00030400010a7983 */ /* 0x008ea80000300800 */
[----:B------:R-:W2:Y:S01]  /*148e0*/  LDL.LU R11, [R1+0x30c] ;  /* 0x00030c00010b7983 */ /* 0x000ea20000300800 */
[----:B------:R-:W-:Y:S01]  /*148f0*/  BAR.SYNC.DEFER_BLOCKING 0x0 ;  /* 0x0000000000007b1d */ /* 0x000fe20000010000 */
[----:B------:R-:W-:-:S02]  /*14900*/  IMAD.MOV.U32 R4, RZ, RZ, R88 ;  /* 0x000000ffff047224 */ /* 0x000fc400078e0058 */
[----:B------:R-:W-:Y:S02]  /*14910*/  IMAD.MOV.U32 R5, RZ, RZ, R90 ;  /* 0x000000ffff057224 */ /* 0x000fe400078e005a */
[----:B------:R-:W-:Y:S02]  /*14920*/  IMAD.MOV.U32 R6, RZ, RZ, R24 ;  /* 0x000000ffff067224 */ /* 0x000fe400078e0018 */
[----:B------:R-:W-:-:S05]  /*14930*/  IMAD.MOV.U32 R7, RZ, RZ, R26 ;  /* 0x000000ffff077224 */ /* 0x000fca00078e001a */
[----:B------:R3:W-:Y:S01]  /*14940*/  STSM.16.M88.4 [R0], R4 ;  /* 0x0000000400007844 */ /* 0x0007e20000000200 */
[----:B------:R-:W-:Y:S01]  /*14950*/  IMAD.MOV.U32 R247, RZ, RZ, R20 ;  /* 0x000000fffff77224 */ /* 0x000fe200078e0014 */
[----:B------:R-:W-:Y:S06]  /*14960*/  BAR.SYNC.DEFER_BLOCKING 0x0 ;  /* 0x0000000000007b1d */ /* 0x000fec0000010000 */
[----:B---3--:R-:W3:Y:S04]  /*14970*/  LDL.LU R4, [R1+0x204] ;  /* 0x0002040001047983 */ /* 0x008ee80000300800 */
[----:B------:R-:W3:Y:S04]  /*14980*/  LDL.LU R5, [R1+0x20c] ;  /* 0x00020c0001057983 */ /* 0x000ee80000300800 */
[----:B------:R-:W3:Y:S04]  /*14990*/  LDL.LU R6, [R1+0x104] ;  /* 0x0001040001067983 */ /* 0x000ee80000300800 */
[----:B------:R-:W4:Y:S01]  /*149a0*/  LDS.128 R20, [R252] ;  /* 0x00000000fc147984 */ /* 0x000f220000000c00 */
[----:B------:R-:W-:Y:S06]  /*149b0*/  BAR.SYNC.DEFER_BLOCKING 0x0 ;  /* 0x0000000000007b1d */ /* 0x000fec0000010000 */
[----:B------:R-:W3:Y:S04]  /*149c0*/  LDL.LU R7, [R1+0x10c] ;  /* 0x00010c0001077983 */ /* 0x000ee80000300800 */
[----:B----4-:R-:W-:Y:S04]  /*149d0*/  STL.64 [R1+0x300], R20 ;  /* 0x0003001401007387 */ /* 0x010fe80000100a00 */
[----:B------:R-:W-:Y:S04]  /*149e0*/  STL.64 [R1+0x308], R22 ;  /* 0x0003081601007387 */ /* 0x000fe80000100a00 */
[----:B--2---:R-:W-:Y:S01]  /*149f0*/  STSM.16.M88.4 [R0], R8 ;  /* 0x0000000800007844 */ /* 0x004fe20000000200 */
[----:B------:R-:W-:Y:S06]  /*14a00*/  BAR.SYNC.DEFER_BLOCKING 0x0 ;  /* 0x0000000000007b1d */ /* 0x000fec0000010000 */
[----:B------:R-:W2:Y:S02]  /*14a10*/  LDS.128 R8, [R252] ;  /* 0x00000000fc087984 */ /* 0x000ea40000000c00 */
[----:B------:R-:W-:Y:S06]  /*14a20*/  BAR.SYNC.DEFER_BLOCKING 0x0 ;  /* 0x0000000000007b1d */ /* 0x000fec0000010000 */
[----:B--2---:R2:W-:Y:S04]  /*14a30*/  STL.64 [R1+0x200], R8 ;  /* 0x0002000801007387 */ /* 0x0045e80000100a00 */
[----:B------:R4:W-:Y:S04]  /*14a40*/  STL.64 [R1+0x208], R10 ;  /* 0x0002080a01007387 */ /* 0x0009e80000100a00 */
[----:B--2---:R-:W2:Y:S04]  /*14a50*/  LDL.LU R8, [R1+0x4] ;  /* 0x0000040001087983 */ /* 0x004ea80000300800 */
[----:B------:R-:W2:Y:S04]  /*14a60*/  LDL.LU R9, [R1+0xc] ;  /* 0x00000c0001097983 */ /* 0x000ea80000300800 */
[----:B---3--:R-:W-:Y:S01]  /*14a70*/  STSM.16.M88.4 [R0], R4 ;  /* 0x0000000400007844 */ /* 0x008fe20000000200 */
[----:B------:R-:W-:Y:S01]  /*14a80*/  BAR.SYNC.DEFER_BLOCKING 0x0 ;  /* 0x0000000000007b1d */ /* 0x000fe20000010000 */
[----:B----4-:R-:W-:Y:S01]  /*14a90*/  IMAD.MOV.U32 R10, RZ, RZ, R153 ;  /* 0x000000ffff0a7224 */ /* 0x010fe200078e0099 */
[----:B------:R-:W-:-:S04]  /*14aa0*/  MOV R11, R155 ;  /* 0x0000009b000b7202 */ /* 0x000fc80000000f00 */
[----:B------:R-:W3:Y:S02]  /*14ab0*/  LDS.128 R20, [R252] ;  /* 0x00000000fc147984 */ /* 0x000ee40000000c00 */
[----:B------:R-:W-:Y:S06]  /*14ac0*/  BAR.SYNC.DEFER_BLOCKING 0x0 ;  /* 0x0000000000007b1d */ /* 0x000fec0000010000 */
[----:B---3--:R-:W-:Y:S04]  /*14ad0*/  STL.64 [R1+0x100], R20 ;  /* 0x0001001401007387 */ /* 0x008fe80000100a00 */
[----:B------:R-:W-:Y:S04]  /*14ae0*/  STL.64 [R1+0x108], R22 ;  /* 0x0001081601007387 */ /* 0x000fe80000100a00 */
[----:B--2---:R-:W-:Y:S01]  /*14af0*/  STSM.16.M88.4 [R0], R8 ;  /* 0x0000000800007844 */ /* 0x004fe20000000200 */
[----:B------:R-:W-:Y:S06]  /*14b00*/  BAR.SYNC.DEFER_BLOCKING 0x0 ;  /* 0x0000000000007b1d */ /* 0x000fec0000010000 */
[----:B------:R-:W2:Y:S04]  /*14b10*/  LDS.128 R8, [R252] ;  /* 0x00000000fc087984 */ /* 0x000ea80000000c00 */
[----:B--2---:R2:W-:Y:S04]  /*14b20*/  STL.64 [R1], R8 ;  /* 0x0000000801007387 */ /* 0x0045e80000100a00 */
        /* <DEDUP_REMOVED lines=11> */
[----:B------:R-:W-:Y:S06]  /*14be0*/  BAR.SYNC.DEFER_BLOCKING 0x0 ;  /* 0x0000000000007b1d */ /* 0x000fec0000010000 */
[----:B---3--:R-:W3:Y:S04]  /*14bf0*/  LDL.LU R4, [R1+0x210] ;  /* 0x0002100001047983 */ /* 0x008ee80000300800 */
[----:B------:R-:W3:Y:S04]  /*14c00*/  LDL.LU R5, [R1+0x218] ;  /* 0x0002180001057983 */ /* 0x000ee80000300800 */
[----:B------:R-:W3:Y:S04]  /*14c10*/  LDL.LU R6, [R1+0x110] ;  /* 0x0001100001067983 */ /* 0x000ee80000300800 */
[----:B------:R-:W4:Y:S01]  /*14c20*/  LDS.128 R248, [R252] ;  /* 0x00000000fcf87984 */ /* 0x000f220000000c00 */
[----:B------:R-:W-:Y:S06]  /*14c30*/  BAR.SYNC.DEFER_BLOCKING 0x0 ;  /* 0x0000000000007b1d */ /* 0x000fec0000010000 */
[----:B------:R-:W3:Y:S04]  /*14c40*/  LDL.LU R7, [R1+0x118] ;  /* 0x0001180001077983 */ /* 0x000ee80000300800 */
[----:B----4-:R-:W-:Y:S04]  /*14c50*/  STL [R1+0x9a4], R249 ;  /* 0x0009a4f901007387 */ /* 0x010fe80000100800 */
[----:B------:R-:W-:Y:S04]  /*14c60*/  STL [R1+0x9a0], R250 ;  /* 0x0009a0fa01007387 */ /* 0x000fe80000100800 */
[----:B------:R-:W-:Y:S04]  /*14c70*/  STL [R1+0x99c], R251 ;  /* 0x00099cfb01007387 */ /* 0x000fe80000100800 */
        /* <DEDUP_REMOVED lines=10> */
[----:B----4-:R-:W-:-:S02]  /*14d20*/  IMAD.MOV.U32 R10, RZ, RZ, R156 ;  /* 0x000000ffff0a7224 */ /* 0x010fc400078e009c */
[----:B------:R-:W-:-:S03]  /*14d30*/  IMAD.MOV.U32 R11, RZ, RZ, R158 ;  /* 0x000000ffff0b7224 */ /* 0x000fc600078e009e */
[----:B------:R-:W3:Y:S02]  /*14d40*/  LDS.128 R20, [R252] ;  /* 0x00000000fc147984 */ /* 0x000ee40000000c00 */
[----:B------:R-:W-:Y:S06]  /*14d50*/  BAR.SYNC.DEFER_BLOCKING 0x0 ;  /* 0x0000000000007b1d */ /* 0x000fec0000010000 */
[----:B---3--:R-:W-:Y:S04]  /*14d60*/  STL.64 [R1+0x530], R20 ;  /* 0x0005301401007387 */ /* 0x008fe80000100a00 */
[----:B------:R-:W-:Y:S04]  /*14d70*/  STL.64 [R1+0x538], R22 ;  /* 0x0005381601007387 */ /* 0x000fe80000100a00 */
[----:B--2---:R-:W-:Y:S01]  /*14d80*/  STSM.16.M88.4 [R0], R8 ;  /* 0x0000000800007844 */ /* 0x004fe20000000200 */
        /* <DEDUP_REMOVED lines=49> */
[----:B------:R-:W-:Y:S01]  /*150a0*/  IMAD.MOV.U32 R4, RZ, RZ, R93 ;  /* 0x000000ffff047224 */ /* 0x000fe200078e005d */
[----:B------:R-:W-:Y:S01]  /*150b0*/  MOV R7, R31 ;  /* 0x0000001f00077202 */ /* 0x000fe20000000f00 */
[----:B------:R-:W-:-:S02]  /*150c0*/  IMAD.MOV.U32 R5, RZ, RZ, R95 ;  /* 0x000000ffff057224 */ /* 0x000fc400078e005f */
        /* <DEDUP_REMOVED lines=566> */
[----:B------:R-:W3:Y:S04]  /*17430*/  LDL.LU R7, [R1+0x198] ;  /* 0x0001980001077983 */ /* 0x000ee80000300800 */
[----:B------:R-:W4:Y:S01]  /*17440*/  LDS.128 R240, [R252] ;  /* 0x00000000fcf07984 */ /* 0x000f220000000c00 */
[----:B------:R-:W-:Y:S06]  /*17450*/  BAR.SYNC.DEFER_BLOCKING 0x0 ;  /* 0x0000000000007b1d */ /* 0x000fec0000010000 */
[----:B----4-:R-:W-:Y:S04]  /*17460*/  STL [R1+0x998], R242 ;  /* 0x000998f201007387 */ /* 0x010fe80000100800 */
[----:B------:R-:W-:Y:S04]  /*17470*/  STL [R1+0x994], R243 ;  /* 0x000994f301007387 */ /* 0x000fe80000100800 */
[----:B--2---:R2:W-:Y:S01]  /*17480*/  STSM.16.M88.4 [R0], R8 ;  /* 0x0000000800007844 */ /* 0x0045e20000000200 */
[----:B------:R-:W-:Y:S06]  /*17490*/  BAR.SYNC.DEFER_BLOCKING 0x0 ;  /* 0x0000000000007b1d */ /* 0x000fec0000010000 */
[----:B--2---:R-:W2:Y:S04]  /*174a0*/  LDL.LU R8, [R1+0x90] ;  /* 0x0000900001087983 */ /* 0x004ea80000300800 */
[----:B------:R-:W2:Y:S04]  /*174b0*/  LDL.LU R9, [R1+0x98] ;  /* 0x0000980001097983 */ /* 0x000ea80000300800 */
[----:B------:R-:W4:Y:S01]  /*174c0*/  LDS.128 R236, [R252] ;  /* 0x00000000fcec7984 */ /* 0x000f220000000c00 */
[----:B------:R-:W-:Y:S06]  /*174d0*/  BAR.SYNC.DEFER_BLOCKING 0x0 ;  /* 0x0000000000007b1d */ /* 0x000fec0000010000 */
[----:B---3--:R3:W-:Y:S02]  /*174e0*/  STSM.16.M88.4 [R0], R4 ;  /* 0x0000000400007844 */ /* 0x0087e40000000200 */
[----:B------:R-:W-:Y:S01]  /*174f0*/  BAR.SYNC.DEFER_BLOCKING 0x0 ;  /* 0x0000000000007b1d */ /* 0x000fe20000010000 */
[----:B------:R-:W-:-:S02]  /*17500*/  IMAD.MOV.U32 R10, RZ, RZ, R188 ;  /* 0x000000ffff0a7224 */ /* 0x000fc400078e00bc */
[----:B------:R-:W-:-:S03]  /*17510*/  IMAD.MOV.U32 R11, RZ, RZ, R190 ;  /* 0x000000ffff0b7224 */ /* 0x000fc600078e00be */
[----:B------:R-:W4:Y:S02]  /*17520*/  LDS.128 R232, [R252] ;  /* 0x00000000fce87984 */ /* 0x000f240000000c00 */
[----:B------:R-:W-:Y:S01]  /*17530*/  BAR.SYNC.DEFER_BLOCKING 0x0 ;  /* 0x0000000000007b1d */ /* 0x000fe20000010000 */
[----:B---3--:R-:W-:Y:S02]  /*17540*/  IMAD.MOV.U32 R4, RZ, RZ, R124 ;  /* 0x000000ffff047224 */ /* 0x008fe400078e007c */
[----:B------:R-:W-:Y:S02]  /*17550*/  IMAD.MOV.U32 R5, RZ, RZ, R126 ;  /* 0x000000ffff057224 */ /* 0x000fe400078e007e */
[----:B------:R-:W-:Y:S02]  /*17560*/  IMAD.MOV.U32 R6, RZ, RZ, R60 ;  /* 0x000000ffff067224 */ /* 0x000fe400078e003c */
[----:B------:R-:W-:Y:S01]  /*17570*/  IMAD.MOV.U32 R7, RZ, RZ, R62 ;  /* 0x000000ffff077224 */ /* 0x000fe200078e003e */
[----:B--2---:R-:W-:Y:S01]  /*17580*/  STSM.16.M88.4 [R0], R8 ;  /* 0x0000000800007844 */ /* 0x004fe20000000200 */
[----:B------:R-:W-:Y:S06]  /*17590*/  BAR.SYNC.DEFER_BLOCKING 0x0 ;  /* 0x0000000000007b1d */ /* 0x000fec0000010000 */
[----:B------:R-:W2:Y:S02]  /*175a0*/  LDS.128 R220, [R252] ;  /* 0x00000000fcdc7984 */ /* 0x000ea40000000c00 */
[----:B------:R-:W-:Y:S06]  /*175b0*/  BAR.SYNC.DEFER_BLOCKING 0x0 ;  /* 0x0000000000007b1d */ /* 0x000fec0000010000 */
[----:B------:R3:W-:Y:S02]  /*175c0*/  STSM.16.M88.4 [R0], R4 ;  /* 0x0000000400007844 */ /* 0x0007e40000000200 */
[----:B------:R-:W-:Y:S06]  /*175d0*/  BAR.SYNC.DEFER_BLOCKING 0x0 ;  /* 0x0000000000007b1d */ /* 0x000fec0000010000 */
[----:B---3--:R-:W3:Y:S04]  /*175e0*/  LDL.LU R4, [R1+0x494] ;  /* 0x0004940001047983 */ /* 0x008ee80000300800 */
[----:B------:R-:W3:Y:S04]  /*175f0*/  LDL.LU R5, [R1+0x49c] ;  /* 0x00049c0001057983 */ /* 0x000ee80000300800 */
[----:B------:R-:W3:Y:S04]  /*17600*/  LDL.LU R6, [R1+0x394] ;  /* 0x0003940001067983 */ /* 0x000ee80000300800 */
[----:B------:R-:W3:Y:S04]  /*17610*/  LDL.LU R7, [R1+0x39c] ;  /* 0x00039c0001077983 */ /* 0x000ee80000300800 */
[----:B------:R-:W4:Y:S04]  /*17620*/  LDL.LU R8, [R1+0x294] ;  /* 0x0002940001087983 */ /* 0x000f280000300800 */
[----:B------:R-:W4:Y:S04]  /*17630*/  LDL.LU R9, [R1+0x29c] ;  /* 0x00029c0001097983 */ /* 0x000f280000300800 */
[----:B------:R-:W4:Y:S04]  /*17640*/  LDL.LU R10, [R1+0x194] ;  /* 0x00019400010a7983 */ /* 0x000f280000300800 */
[----:B------:R-:W4:Y:S04]  /*17650*/  LDL.LU R11, [R1+0x19c] ;  /* 0x00019c00010b7983 */ /* 0x000f280000300800 */
[----:B------:R-:W2:Y:S01]  /*17660*/  LDS.128 R216, [R252] ;  /* 0x00000000fcd87984 */ /* 0x000ea20000000c00 */
[----:B------:R-:W-:Y:S06]  /*17670*/  BAR.SYNC.DEFER_BLOCKING 0x0 ;  /* 0x0000000000007b1d */ /* 0x000fec0000010000 */
[----:B---3--:R-:W-:Y:S02]  /*17680*/  STSM.16.M88.4 [R0], R4 ;  /* 0x0000000400007844 */ /* 0x008fe40000000200 */
[----:B------:R-:W-:Y:S06]  /*17690*/  BAR.SYNC.DEFER_BLOCKING 0x0 ;  /* 0x0000000000007b1d */ /* 0x000fec0000010000 */
[----:B------:R-:W3:Y:S02]  /*176a0*/  LDS.128 R4, [R252] ;  /* 0x00000000fc047984 */ /* 0x000ee40000000c00 */
[----:B------:R-:W-:Y:S06]  /*176b0*/  BAR.SYNC.DEFER_BLOCKING 0x0 ;  /* 0x0000000000007b1d */ /* 0x000fec0000010000 */
[----:B----4-:R4:W-:Y:S02]  /*176c0*/  STSM.16.M88.4 [R0], R8 ;  /* 0x0000000800007844 */ /* 0x0109e40000000200 */
[----:B------:R-:W-:Y:S06]  /*176d0*/  BAR.SYNC.DEFER_BLOCKING 0x0 ;  /* 0x0000000000007b1d */ /* 0x000fec0000010000 */
[----:B----4-:R-:W4:Y:S04]  /*176e0*/  LDL.LU R8, [R1+0x94] ;  /* 0x0000940001087983 */ /* 0x010f280000300800 */
[----:B------:R-:W4:Y:S04]  /*176f0*/  LDL.LU R9, [R1+0x9c] ;  /* 0x00009c0001097983 */ /* 0x000f280000300800 */
[----:B------:R-:W3:Y:S01]  /*17700*/  LDS.128 R28, [R252] ;  /* 0x00000000fc1c7984 */ /* 0x000ee20000000c00 */
[----:B------:R-:W-:-:S02]  /*17710*/  IMAD.MOV.U32 R10, RZ, RZ, R189 ;  /* 0x000000ffff0a7224 */ /* 0x000fc400078e00bd */
[----:B------:R-:W-:Y:S01]  /*17720*/  IMAD.MOV.U32 R11, RZ, RZ, R191 ;  /* 0x000000ffff0b7224 */ /* 0x000fe200078e00bf */
[----:B------:R-:W-:Y:S01]  /*17730*/  BAR.SYNC.DEFER_BLOCKING 0x0 ;  /* 0x0000000000007b1d */ /* 0x000fe20000010000 */
[----:B------:R-:W-:Y:S01]  /*17740*/  IMAD.MOV.U32 R20, RZ, RZ, R125 ;  /* 0x000000ffff147224 */ /* 0x000fe200078e007d */
[----:B------:R-:W-:Y:S01]  /*17750*/  MOV R22, R61 ;  /* 0x0000003d00167202 */ /* 0x000fe20000000f00 */
[----:B------:R-:W-:Y:S02]  /*17760*/  IMAD.MOV.U32 R21, RZ, RZ, R127 ;  /* 0x000000ffff157224 */ /* 0x000fe400078e007f */
[----:B------:R-:W-:Y:S01]  /*17770*/  IMAD.MOV.U32 R23, RZ, RZ, R63 ;  /* 0x000000ffff177224 */ /* 0x000fe200078e003f */
[----:B----4-:R-:W-:Y:S02]  /*17780*/  STSM.16.M88.4 [R0], R8 ;  /* 0x0000000800007844 */ /* 0x010fe40000000200 */
[----:B------:R-:W-:Y:S06]  /*17790*/  BAR.SYNC.DEFER_BLOCKING 0x0 ;  /* 0x0000000000007b1d */ /* 0x000fec0000010000 */
[----:B------:R-:W4:Y:S02]  /*177a0*/  LDS.128 R36, [R252] ;  /* 0x00000000fc247984 */ /* 0x000f240000000c00 */
[----:B------:R-:W-:Y:S06]  /*177b0*/  BAR.SYNC.DEFER_BLOCKING 0x0 ;  /* 0x0000000000007b1d */ /* 0x000fec0000010000 */
[----:B------:R1:W-:Y:S02]  /*177c0*/  STSM.16.M88.4 [R0], R20 ;  /* 0x0000001400007844 */ /* 0x0003e40000000200 */
[----:B------:R-:W-:Y:S06]  /*177d0*/  BAR.SYNC.DEFER_BLOCKING 0x0 ;  /* 0x0000000000007b1d */ /* 0x000fec0000010000 */
[----:B-1----:R-:W2:Y:S04]  /*177e0*/  LDL.LU R20, [R1+0x4a0] ;  /* 0x0004a00001147983 */ /* 0x002ea80000300800 */
[----:B------:R-:W2:Y:S04]  /*177f0*/  LDL.LU R21, [R1+0x4a8] ;  /* 0x0004a80001157983 */ /* 0x000ea80000300800 */
[----:B------:R-:W2:Y:S04]  /*17800*/  LDL.LU R22, [R1+0x3a0] ;  /* 0x0003a00001167983 */ /* 0x000ea80000300800 */
[----:B------:R-:W2:Y:S04]  /*17810*/  LDL.LU R23, [R1+0x3a8] ;  /* 0x0003a80001177983 */ /* 0x000ea80000300800 */
[----:B------:R-:W3:Y:S04]  /*17820*/  LDL.LU R8, [R1+0x2a0] ;  /* 0x0002a00001087983 */ /* 0x000ee80000300800 */
[----:B------:R-:W3:Y:S04]  /*17830*/  LDL.LU R9, [R1+0x2a8] ;  /* 0x0002a80001097983 */ /* 0x000ee80000300800 */
[----:B------:R-:W3:Y:S04]  /*17840*/  LDL.LU R10, [R1+0x1a0] ;  /* 0x0001a000010a7983 */ /* 0x000ee80000300800 */
[----:B------:R-:W3:Y:S04]  /*17850*/  LDL.LU R11, [R1+0x1a8] ;  /* 0x0001a800010b7983 */ /* 0x000ee80000300800 */
[----:B------:R-:W1:Y:S01]  /*17860*/  LDS.128 R32, [R252] ;  /* 0x00000000fc207984 */ /* 0x000e620000000c00 */
[----:B------:R-:W-:Y:S06]  /*17870*/  BAR.SYNC.DEFER_BLOCKING 0x0 ;  /* 0x0000000000007b1d */ /* 0x000fec0000010000 */
[----:B--2---:R-:W-:Y:S02]  /*17880*/  STSM.16.M88.4 [R0], R20 ;  /* 0x0000001400007844 */ /* 0x004fe40000000200 */
[----:B------:R-:W-:Y:S06]  /*17890*/  BAR.SYNC.DEFER_BLOCKING 0x0 ;  /* 0x0000000000007b1d */ /* 0x000fec0000010000 */
[----:B------:R-:W2:Y:S02]  /*178a0*/  LDS.128 R24, [R252] ;  /* 0x00000000fc187984 */ /* 0x000ea40000000c00 */
[----:B------:R-:W-:Y:S06]  /*178b0*/  BAR.SYNC.DEFER_BLOCKING 0x0 ;  /* 0x0000000000007b1d */ /* 0x000fec0000010000 */
[----:B---3--:R3:W-:Y:S02]  /*178c0*/  STSM.16.M88.4 [R0], R8 ;  /* 0x0000000800007844 */ /* 0x0087e40000000200 */
[----:B------:R-:W-:Y:S06]  /*178d0*/  BAR.SYNC.DEFER_BLOCKING 0x0 ;  /* 0x0000000000007b1d */ /* 0x000fec0000010000 */
[----:B---3--:R-:W3:Y:S04]  /*178e0*/  LDL.LU R8, [R1+0xa0] ;  /* 0x0000a00001087983 */ /* 0x008ee80000300800 */
[----:B------:R-:W3:Y:S04]  /*178f0*/  LDL.LU R9, [R1+0xa8] ;  /* 0x0000a80001097983 */ /* 0x000ee80000300800 */
[----:B------:R-:W2:Y:S01]  /*17900*/  LDS.128 R20, [R252] ;  /* 0x00000000fc147984 */ /* 0x000ea20000000c00 */
[----:B------:R-:W-:-:S02]  /*17910*/  IMAD.MOV.U32 R10, RZ, RZ, R192 ;  /* 0x000000ffff0a7224 */ /* 0x000fc400078e00c0 */
[----:B------:R-:W-:Y:S01]  /*17920*/  IMAD.MOV.U32 R11, RZ, RZ, R194 ;  /* 0x000000ffff0b7224 */ /* 0x000fe200078e00c2 */
[----:B------:R-:W-:Y:S01]  /*17930*/  BAR.SYNC.DEFER_BLOCKING 0x0 ;  /* 0x0000000000007b1d */ /* 0x000fe20000010000 */
[----:B------:R-:W-:Y:S02]  /*17940*/  IMAD.MOV.U32 R40, RZ, RZ, R128 ;  /* 0x000000ffff287224 */ /* 0x000fe400078e0080 */
[----:B------:R-:W-:Y:S02]  /*17950*/  IMAD.MOV.U32 R41, RZ, RZ, R130 ;  /* 0x000000ffff297224 */ /* 0x000fe400078e0082 */
[----:B------:R-:W-:Y:S02]  /*17960*/  IMAD.MOV.U32 R42, RZ, RZ, R64 ;  /* 0x000000ffff2a7224 */ /* 0x000fe400078e0040 */
[----:B------:R-:W-:Y:S01]  /*17970*/  IMAD.MOV.U32 R43, RZ, RZ, R66 ;  /* 0x000000ffff2b7224 */ /* 0x000fe200078e0042 */
[----:B---3--:R-:W-:Y:S01]  /*17980*/  STSM.16.M88.4 [R0], R8 ;  /* 0x0000000800007844 */ /* 0x008fe20000000200 */
[----:B------:R-:W-:Y:S06]  /*17990*/  BAR.SYNC.DEFER_BLOCKING 0x0 ;  /* 0x0000000000007b1d */ /* 0x000fec0000010000 */
[----:B------:R-:W3:Y:S02]  /*179a0*/  LDS.128 R8, [R252] ;  /* 0x00000000fc087984 */ /* 0x000ee40000000c00 */
[----:B------:R-:W-:Y:S06]  /*179b0*/  BAR.SYNC.DEFER_BLOCKING 0x0 ;  /* 0x0000000000007b1d */ /* 0x000fec0000010000 */
[----:B------:R4:W-:Y:S02]  /*179c0*/  STSM.16.M88.4 [R0], R40 ;  /* 0x0000002800007844 */ /* 0x0009e40000000200 */
[----:B------:R-:W-:Y:S06]  /*179d0*/  BAR.SYNC.DEFER_BLOCKING 0x0 ;  /* 0x0000000000007b1d */ /* 0x000fec0000010000 */
[----:B----4-:R-:W4:Y:S04]  /*179e0*/  LDL.LU R40, [R1+0x4a4] ;  /* 0x0004a40001287983 */ /* 0x010f280000300800 */
[----:B------:R-:W4:Y:S04]  /*179f0*/  LDL.LU R41, [R1+0x4ac] ;  /* 0x0004ac0001297983 */ /* 0x000f280000300800 */
[----:B------:R-:W4:Y:S04]  /*17a00*/  LDL.LU R42, [R1+0x3a4] ;  /* 0x0003a400012a7983 */ /* 0x000f280000300800 */
[----:B------:R-:W4:Y:S04]  /*17a10*/  LDL.LU R43, [R1+0x3ac] ;  /* 0x0003ac00012b7983 */ /* 0x000f280000300800 */
[----:B------:R-:W2:Y:S04]  /*17a20*/  LDL.LU R48, [R1+0x2a4] ;  /* 0x0002a40001307983 */ /* 0x000ea80000300800 */
[----:B------:R-:W2:Y:S04]  /*17a30*/  LDL.LU R49, [R1+0x2ac] ;  /* 0x0002ac0001317983 */ /* 0x000ea80000300800 */
[----:B------:R-:W2:Y:S04]  /*17a40*/  LDL.LU R50, [R1+0x1a4] ;  /* 0x0001a40001327983 */ /* 0x000ea80000300800 */
[----:B------:R-:W2:Y:S04]  /*17a50*/  LDL.LU R51, [R1+0x1ac] ;  /* 0x0001ac0001337983 */ /* 0x000ea80000300800 */
[----:B------:R-:W3:Y:S01]  /*17a60*/  LDS.128 R44, [R252] ;  /* 0x00000000fc2c7984 */ /* 0x000ee20000000c00 */
[----:B------:R-:W-:Y:S06]  /*17a70*/  BAR.SYNC.DEFER_BLOCKING 0x0 ;  /* 0x0000000000007b1d */ /* 0x000fec0000010000 */
[----:B----4-:R-:W-:Y:S02]  /*17a80*/  STSM.16.M88.4 [R0], R40 ;  /* 0x0000002800007844 */ /* 0x010fe40000000200 */
[----:B------:R-:W-:Y:S06]  /*17a90*/  BAR.SYNC.DEFER_BLOCKING 0x0 ;  /* 0x0000000000007b1d */ /* 0x000fec0000010000 */
[----:B------:R-:W4:Y:S02]  /*17aa0*/  LDS.128 R40, [R252] ;  /* 0x00000000fc287984 */ /* 0x000f240000000c00 */
[----:B------:R-:W-:Y:S06]  /*17ab0*/  BAR.SYNC.DEFER_BLOCKING 0x0 ;  /* 0x0000000000007b1d */ /* 0x000fec0000010000 */
[----:B--2---:R2:W-:Y:S02]  /*17ac0*/  STSM.16.M88.4 [R0], R48 ;  /* 0x0000003000007844 */ /* 0x0045e40000000200 */
[----:B------:R-:W-:Y:S06]  /*17ad0*/  BAR.SYNC.DEFER_BLOCKING 0x0 ;  /* 0x0000000000007b1d */ /* 0x000fec0000010000 */
[----:B--2---:R-:W2:Y:S04]  /*17ae0*/  LDL.LU R48, [R1+0xa4] ;  /* 0x0000a40001307983 */ /* 0x004ea80000300800 */
[----:B------:R-:W2:Y:S01]  /*17af0*/  LDL.LU R49, [R1+0xac] ;  /* 0x0000ac0001317983 */ /* 0x000ea20000300800 */
[----:B------:R-:W-:-:S02]  /*17b00*/  IMAD.MOV.U32 R50, RZ, RZ, R193 ;  /* 0x000000ffff327224 */ /* 0x000fc400078e00c1 */
[----:B------:R-:W-:Y:S01]  /*17b10*/  IMAD.MOV.U32 R51, RZ, RZ, R195 ;  /* 0x000000ffff337224 */ /* 0x000fe200078e00c3 */
[----:B------:R-:W3:Y:S04]  /*17b20*/  LDL.LU R56, [R1+0x4b0] ;  /* 0x0004b00001387983 */ /* 0x000ee80000300800 */
[----:B------:R-:W4:Y:S01]  /*17b30*/  LDS.128 R88, [R252] ;  /* 0x00000000fc587984 */ /* 0x000f220000000c00 */
[----:B------:R-:W-:Y:S06]  /*17b40*/  BAR.SYNC.DEFER_BLOCKING 0x0 ;  /* 0x0000000000007b1d */ /* 0x000fec0000010000 */
[----:B------:R-:W3:Y:S04]  /*17b50*/  LDL.LU R57, [R1+0x4b8] ;  /* 0x0004b80001397983 */ /* 0x000ee80000300800 */
[----:B------:R-:W3:Y:S04]  /*17b60*/  LDL.LU R58, [R1+0x3b0] ;  /* 0x0003b000013a7983 */ /* 0x000ee80000300800 */
[----:B------:R-:W3:Y:S01]  /*17b70*/  LDL.LU R59, [R1+0x3b8] ;  /* 0x0003b800013b7983 */ /* 0x000ee20000300800 */
[----:B------:R-:W-:-:S02]  /*17b80*/  IMAD.MOV.U32 R54, RZ, RZ, R65 ;  /* 0x000000ffff367224 */ /* 0x000fc400078e0041 */
        /* <DEDUP_REMOVED lines=9> */
[----:B-1----:R-:W4:Y:S04]  /*17c20*/  LDL.LU R52, [R1+0x2b0] ;  /* 0x0002b00001347983 */ /* 0x002f280000300800 */
[----:B------:R-:W4:Y:S04]  /*17c30*/  LDL.LU R53, [R1+0x2b8] ;  /* 0x0002b80001357983 */ /* 0x000f280000300800 */
[----:B------:R-:W4:Y:S04]  /*17c40*/  LDL.LU R54, [R1+0x1b0] ;  /* 0x0001b00001367983 */ /* 0x000f280000300800 */
[----:B------:R-:W4:Y:S04]  /*17c50*/  LDL.LU R55, [R1+0x1b8] ;  /* 0x0001b80001377983 */ /* 0x000f280000300800 */
[----:B------:R-:W1:Y:S01]  /*17c60*/  LDS.128 R60, [R252] ;  /* 0x00000000fc3c7984 */ /* 0x000e620000000c00 */
        /* <DEDUP_REMOVED lines=10> */
[----:B------:R-:W-:Y:S01]  /*17d10*/  IMAD.MOV.U32 R54, RZ, RZ, R196 ;  /* 0x000000ffff367224 */ /* 0x000fe200078e00c4 */
[----:B------:R-:W-:Y:S01]  /*17d20*/  MOV R55, R198 ;  /* 0x000000c600377202 */ /* 0x000fe20000000f00 */
[----:B------:R-:W-:Y:S01]  /*17d30*/  BAR.SYNC.DEFER_BLOCKING 0x0 ;  /* 0x0000000000007b1d */ /* 0x000fe20000010000 */
[----:B------:R-:W-:-:S02]  /*17d40*/  IMAD.MOV.U32 R92, RZ, RZ, R132 ;  /* 0x000000ffff5c7224 */ /* 0x000fc400078e0084 */
[----:B------:R-:W-:Y:S02]  /*17d50*/  IMAD.MOV.U32 R93, RZ, RZ, R134 ;  /* 0x000000ffff5d7224 */ /* 0x000fe400078e0086 */
[----:B------:R-:W-:Y:S02]  /*17d60*/  IMAD.MOV.U32 R94, RZ, RZ, R68 ;  /* 0x000000ffff5e7224 */ /* 0x000fe400078e0044 */
[----:B------:R-:W-:Y:S01]  /*17d70*/  IMAD.MOV.U32 R95, RZ, RZ, R70 ;  /* 0x000000ffff5f7224 */ /* 0x000fe200078e0046 */
[----:B----4-:R-:W-:Y:S01]  /*17d80*/  STSM.16.M88.4 [R0], R52 ;  /* 0x0000003400007844 */ /* 0x010fe20000000200 */
[----:B------:R-:W-:Y:S06]  /*17d90*/  BAR.SYNC.DEFER_BLOCKING 0x0 ;  /* 0x0000000000007b1d */ /* 0x000fec0000010000 */
[----:B------:R-:W4:Y:S02]  /*17da0*/  LDS.128 R52, [R252] ;  /* 0x00000000fc347984 */ /* 0x000f240000000c00 */
[----:B------:R-:W-:Y:S06]  /*17db0*/  BAR.SYNC.DEFER_BLOCKING 0x0 ;  /* 0x0000000000007b1d */ /* 0x000fec0000010000 */
[----:B------:R2:W-:Y:S02]  /*17dc0*/  STSM.16.M88.4 [R0], R92 ;  /* 0x0000005c00007844 */ /* 0x0005e40000000200 */
[----:B------:R-:W-:Y:S06]  /*17dd0*/  BAR.SYNC.DEFER_BLOCKING 0x0 ;  /* 0x0000000000007b1d */ /* 0x000fec0000010000 */
[----:B--2---:R-:W2:Y:S04]  /*17de0*/  LDL.LU R92, [R1+0x4b4] ;  /* 0x0004b400015c7983 */ /* 0x004ea80000300800 */
[----:B------:R-:W2:Y:S04]  /*17df0*/  LDL.LU R93, [R1+0x4bc] ;  /* 0x0004bc00015d7983 */ /* 0x000ea80000300800 */
[----:B------:R-:W2:Y:S04]  /*17e00*/  LDL.LU R94, [R1+0x3b4] ;  /* 0x0003b400015e7983 */ /* 0x000ea80000300800 */
[----:B------:R-:W2:Y:S04]  /*17e10*/  LDL.LU R95, [R1+0x3bc] ;  /* 0x0003bc00015f7983 */ /* 0x000ea80000300800 */
[----:B------:R-:W3:Y:S04]  /*17e20*/  LDL.LU R100, [R1+0x2b4] ;  /* 0x0002b40001647983 */ /* 0x000ee80000300800 */
[----:B------:R-:W3:Y:S04]  /*17e30*/  LDL.LU R101, [R1+0x2bc] ;  /* 0x0002bc0001657983 */ /* 0x000ee80000300800 */
[----:B------:R-:W3:Y:S04]  /*17e40*/  LDL.LU R102, [R1+0x1b4] ;  /* 0x0001b40001667983 */ /* 0x000ee80000300800 */
[----:B------:R-:W3:Y:S04]  /*17e50*/  LDL.LU R103, [R1+0x1bc] ;  /* 0x0001bc0001677983 */ /* 0x000ee80000300800 */
[----:B------:R-:W4:Y:S01]  /*17e60*/  LDS.128 R96, [R252] ;  /* 0x00000000fc607984 */ /* 0x000f220000000c00 */
[----:B------:R-:W-:Y:S06]  /*17e70*/  BAR.SYNC.DEFER_BLOCKING 0x0 ;  /* 0x0000000000007b1d */ /* 0x000fec0000010000 */
[----:B--2---:R-:W-:Y:S02]  /*17e80*/  STSM.16.M88.4 [R0], R92 ;  /* 0x0000005c00007844 */ /* 0x004fe40000000200 */
[----:B------:R-:W-:Y:S06]  /*17e90*/  BAR.SYNC.DEFER_BLOCKING 0x0 ;  /* 0x0000000000007b1d */ /* 0x000fec0000010000 */
[----:B------:R-:W2:Y:S02]  /*17ea0*/  LDS.128 R92, [R252] ;  /* 0x00000000fc5c7984 */ /* 0x000ea40000000c00 */
[----:B------:R-:W-:Y:S06]  /*17eb0*/  BAR.SYNC.DEFER_BLOCKING 0x0 ;  /* 0x0000000000007b1d */ /* 0x000fec0000010000 */
[----:B---3--:R3:W-:Y:S01]  /*17ec0*/  STSM.16.M88.4 [R0], R100 ;  /* 0x0000006400007844 */ /* 0x0087e20000000200 */
[----:B------:R-:W-:Y:S01]  /*17ed0*/  IMAD.MOV.U32 R106, RZ, RZ, R69 ;  /* 0x000000ffff6a7224 */ /* 0x000fe200078e0045 */
[----:B------:R-:W-:Y:S06]  /*17ee0*/  BAR.SYNC.DEFER_BLOCKING 0x0 ;  /* 0x0000000000007b1d */ /* 0x000fec0000010000 */
[----:B---3--:R-:W3:Y:S04]  /*17ef0*/  LDL.LU R100, [R1+0xb4] ;  /* 0x0000b40001647983 */ /* 0x008ee80000300800 */
[----:B------:R-:W3:Y:S01]  /*17f00*/  LDL.LU R101, [R1+0xbc] ;  /* 0x0000bc0001657983 */ /* 0x000ee20000300800 */
[----:B------:R-:W-:-:S03]  /*17f10*/  IMAD.MOV.U32 R107, RZ, RZ, R71 ;  /* 0x000000ffff6b7224 */ /* 0x000fc600078e0047 */
[----:B------:R-:W4:Y:S04]  /*17f20*/  LDL.LU R68, [R1+0x4c0] ;  /* 0x0004c00001447983 */ /* 0x000f280000300800 */
[----:B------:R-:W4:Y:S04]  /*17f30*/  LDL.LU R69, [R1+0x4c8] ;  /* 0x0004c80001457983 */ /* 0x000f280000300800 */
[----:B------:R-:W4:Y:S04]  /*17f40*/  LDL.LU R70, [R1+0x3c0] ;  /* 0x0003c00001467983 */ /* 0x000f280000300800 */
[----:B------:R-:W4:Y:S04]  /*17f50*/  LDL.LU R71, [R1+0x3c8] ;  /* 0x0003c80001477983 */ /* 0x000f280000300800 */
[----:B------:R-:W2:Y:S01]  /*17f60*/  LDS.128 R116, [R252] ;  /* 0x00000000fc747984 */ /* 0x000ea20000000c00 */
[----:B------:R-:W-:-:S02]  /*17f70*/  IMAD.MOV.U32 R102, RZ, RZ, R197 ;  /* 0x000000ffff667224 */ /* 0x000fc400078e00c5 */
[----:B------:R-:W-:Y:S01]  /*17f80*/  IMAD.MOV.U32 R103, RZ, RZ, R199 ;  /* 0x000000ffff677224 */ /* 0x000fe200078e00c7 */
[----:B------:R-:W-:Y:S01]  /*17f90*/  BAR.SYNC.DEFER_BLOCKING 0x0 ;  /* 0x0000000000007b1d */ /* 0x000fe20000010000 */
[----:B------:R-:W-:Y:S02]  /*17fa0*/  IMAD.MOV.U32 R104, RZ, RZ, R133 ;  /* 0x000000ffff687224 */ /* 0x000fe400078e0085 */
[----:B------:R-:W-:-:S03]  /*17fb0*/  IMAD.MOV.U32 R105, RZ, RZ, R135 ;  /* 0x000000ffff697224 */ /* 0x000fc600078e0087 */
[----:B---3--:R3:W-:Y:S02]  /*17fc0*/  STSM.16.M88.4 [R0], R100 ;  /* 0x0000006400007844 */ /* 0x0087e40000000200 */
[----:B------:R-:W-:Y:S06]  /*17fd0*/  BAR.SYNC.DEFER_BLOCKING 0x0 ;  /* 0x0000000000007b1d */ /* 0x000fec0000010000 */
[----:B---3--:R-:W3:Y:S04]  /*17fe0*/  LDL.LU R100, [R1+0x2c0] ;  /* 0x0002c00001647983 */ /* 0x008ee80000300800 */
[----:B------:R-:W3:Y:S04]  /*17ff0*/  LDL.LU R101, [R1+0x2c8] ;  /* 0x0002c80001657983 */ /* 0x000ee80000300800 */
[----:B------:R-:W3:Y:S04]  /*18000*/  LDL.LU R102, [R1+0x1c0] ;  /* 0x0001c00001667983 */ /* 0x000ee80000300800 */
[----:B------:R-:W3:Y:S04]  /*18010*/  LDL.LU R103, [R1+0x1c8] ;  /* 0x0001c80001677983 */ /* 0x000ee80000300800 */
[----:B------:R-:W2:Y:S01]  /*18020*/  LDS.128 R112, [R252] ;  /* 0x00000000fc707984 */ /* 0x000ea20000000c00 */
[----:B------:R-:W-:Y:S06]  /*18030*/  BAR.SYNC.DEFER_BLOCKING 0x0 ;  /* 0x0000000000007b1d */ /* 0x000fec0000010000 */
[----:B------:R-:W-:Y:S02]  /*18040*/  STSM.16.M88.4 [R0], R104 ;  /* 0x0000006800007844 */ /* 0x000fe40000000200 */
[----:B------:R-:W-:Y:S06]  /*18050*/  BAR.SYNC.DEFER_BLOCKING 0x0 ;  /* 0x0000000000007b1d */ /* 0x000fec0000010000 */
[----:B------:R-:W2:Y:S02]  /*18060*/  LDS.128 R108, [R252] ;  /* 0x00000000fc6c7984 */ /* 0x000ea40000000c00 */
[----:B------:R-:W-:Y:S06]  /*18070*/  BAR.SYNC.DEFER_BLOCKING 0x0 ;  /* 0x0000000000007b1d */ /* 0x000fec0000010000 */
[----:B----4-:R-:W-:Y:S02]  /*18080*/  STSM.16.M88.4 [R0], R68 ;  /* 0x0000004400007844 */ /* 0x010fe40000000200 */
[----:B------:R-:W-:Y:S06]  /*18090*/  BAR.SYNC.DEFER_BLOCKING 0x0 ;  /* 0x0000000000007b1d */ /* 0x000fec0000010000 */
[----:B------:R-:W4:Y:S02]  /*180a0*/  LDS.128 R68, [R252] ;  /* 0x00000000fc447984 */ /* 0x000f240000000c00 */
[----:B------:R-:W-:Y:S06]  /*180b0*/  BAR.SYNC.DEFER_BLOCKING 0x0 ;  /* 0x0000000000007b1d */ /* 0x000fec0000010000 */
[----:B---3--:R3:W-:Y:S02]  /*180c0*/  STSM.16.M88.4 [R0], R100 ;  /* 0x0000006400007844 */ /* 0x0087e40000000200 */
[----:B------:R-:W-:Y:S06]  /*180d0*/  BAR.SYNC.DEFER_BLOCKING 0x0 ;  /* 0x0000000000007b1d */ /* 0x000fec0000010000 */
[----:B---3--:R-:W3:Y:S04]  /*180e0*/  LDL.LU R100, [R1+0xc0] ;  /* 0x0000c00001647983 */ /* 0x008ee80000300800 */
[----:B------:R-:W3:Y:S04]  /*180f0*/  LDL.LU R101, [R1+0xc8] ;  /* 0x0000c80001657983 */ /* 0x000ee80000300800 */
[----:B------:R-:W4:Y:S01]  /*18100*/  LDS.128 R104, [R252] ;  /* 0x00000000fc687984 */ /* 0x000f220000000c00 */
[----:B------:R-:W-:-:S02]  /*18110*/  IMAD.MOV.U32 R102, RZ, RZ, R200 ;  /* 0x000000ffff667224 */ /* 0x000fc400078e00c8 */
[----:B------:R-:W-:Y:S01]  /*18120*/  IMAD.MOV.U32 R103, RZ, RZ, R202 ;  /* 0x000000ffff677224 */ /* 0x000fe200078e00ca */
[----:B------:R-:W-:Y:S01]  /*18130*/  BAR.SYNC.DEFER_BLOCKING 0x0 ;  /* 0x0000000000007b1d */ /* 0x000fe20000010000 */
[----:B------:R-:W-:Y:S01]  /*18140*/  IMAD.MOV.U32 R120, RZ, RZ, R136 ;  /* 0x000000ffff787224 */ /* 0x000fe200078e0088 */
[----:B------:R-:W-:Y:S01]  /*18150*/  MOV R122, R72 ;  /* 0x00000048007a7202 */ /* 0x000fe20000000f00 */
[----:B------:R-:W-:Y:S02]  /*18160*/  IMAD.MOV.U32 R121, RZ, RZ, R138 ;  /* 0x000000ffff797224 */ /* 0x000fe400078e008a */
[----:B------:R-:W-:Y:S01]  /*18170*/  IMAD.MOV.U32 R123, RZ, RZ, R74 ;  /* 0x000000ffff7b7224 */ /* 0x000fe200078e004a */
[----:B---3--:R-:W-:Y:S02]  /*18180*/  STSM.16.M88.4 [R0], R100 ;  /* 0x0000006400007844 */ /* 0x008fe40000000200 */
[----:B------:R-:W-:Y:S06]  /*18190*/  BAR.SYNC.DEFER_BLOCKING 0x0 ;  /* 0x0000000000007b1d */ /* 0x000fec0000010000 */
[----:B------:R-:W3:Y:S02]  /*181a0*/  LDS.128 R100, [R252] ;  /* 0x00000000fc647984 */ /* 0x000ee40000000c00 */
[----:B------:R-:W-:Y:S06]  /*181b0*/  BAR.SYNC.DEFER_BLOCKING 0x0 ;  /* 0x0000000000007b1d */ /* 0x000fec0000010000 */
[----:B------:R1:W-:Y:S02]  /*181c0*/  STSM.16.M88.4 [R0], R120 ;  /* 0x0000007800007844 */ /* 0x0003e40000000200 */
[----:B------:R-:W-:Y:S06]  /*181d0*/  BAR.SYNC.DEFER_BLOCKING 0x0 ;  /* 0x0000000000007b1d */ /* 0x000fec0000010000 */
[----:B-1----:R-:W2:Y:S04]  /*181e0*/  LDL.LU R120, [R1+0x4c4] ;  /* 0x0004c40001787983 */ /* 0x002ea80000300800 */
[----:B------:R-:W2:Y:S04]  /*181f0*/  LDL.LU R121, [R1+0x4cc] ;  /* 0x0004cc0001797983 */ /* 0x000ea80000300800 */
[----:B------:R-:W2:Y:S04]  /*18200*/  LDL.LU R122, [R1+0x3c4] ;  /* 0x0003c400017a7983 */ /* 0x000ea80000300800 */
[----:B------:R-:W2:Y:S04]  /*18210*/  LDL.LU R123, [R1+0x3cc] ;  /* 0x0003cc00017b7983 */ /* 0x000ea80000300800 */
[----:B------:R-:W4:Y:S04]  /*18220*/  LDL.LU R128, [R1+0x2c4] ;  /* 0x0002c40001807983 */ /* 0x000f280000300800 */
[----:B------:R-:W4:Y:S04]  /*18230*/  LDL.LU R129, [R1+0x2cc] ;  /* 0x0002cc0001817983 */ /* 0x000f280000300800 */
[----:B------:R-:W4:Y:S04]  /*18240*/  LDL.LU R130, [R1+0x1c4] ;  /* 0x0001c40001827983 */ /* 0x000f280000300800 */
[----:B------:R-:W4:Y:S04]  /*18250*/  LDL.LU R131, [R1+0x1cc] ;  /* 0x0001cc0001837983 */ /* 0x000f280000300800 */
[----:B------:R-:W1:Y:S01]  /*18260*/  LDS.128 R124, [R252] ;  /* 0x00000000fc7c7984 */ /* 0x000e620000000c00 */
[----:B------:R-:W-:Y:S01]  /*18270*/  BAR.SYNC.DEFER_BLOCKING 0x0 ;  /* 0x0000000000007b1d */ /* 0x000fe20000010000 */
[----:B------:R-:W-:-:S02]  /*18280*/  IMAD.MOV.U32 R134, RZ, RZ, R73 ;  /* 0x000000ffff867224 */ /* 0x000fc400078e0049 */
[----:B------:R-:W-:-:S03]  /*18290*/  IMAD.MOV.U32 R135, RZ, RZ, R75 ;  /* 0x000000ffff877224 */ /* 0x000fc600078e004b */
[----:B--2---:R-:W-:Y:S02]  /*182a0*/  STSM.16.M88.4 [R0], R120 ;  /* 0x0000007800007844 */ /* 0x004fe40000000200 */
[----:B------:R-:W-:Y:S06]  /*182b0*/  BAR.SYNC.DEFER_BLOCKING 0x0 ;  /* 0x0000000000007b1d */ /* 0x000fec0000010000 */
[----:B------:R-:W2:Y:S02]  /*182c0*/  LDS.128 R120, [R252] ;  /* 0x00000000fc787984 */ /* 0x000ea40000000c00 */
[----:B------:R-:W-:Y:S06]  /*182d0*/  BAR.SYNC.DEFER_BLOCKING 0x0 ;  /* 0x0000000000007b1d */ /* 0x000fec0000010000 */
[----:B----4-:R4:W-:Y:S04]  /*182e0*/  STSM.16.M88.4 [R0], R128 ;  /* 0x0000008000007844 */ /* 0x0109e80000000200 */
[----:B----4-:R-:W4:Y:S04]  /*182f0*/  LDL.LU R128, [R1+0xc4] ;  /* 0x0000c40001807983 */ /* 0x010f280000300800 */
[----:B------:R-:W4:Y:S04]  /*18300*/  LDL.LU R129, [R1+0xcc] ;  /* 0x0000cc0001817983 */ /* 0x000f280000300800 */
[----:B------:R-:W3:Y:S04]  /*18310*/  LDL.LU R164, [R1+0x4d0] ;  /* 0x0004d00001a47983 */ /* 0x000ee80000300800 */
[----:B------:R-:W3:Y:S04]  /*18320*/  LDL.LU R165, [R1+0x4d8] ;  /* 0x0004d80001a57983 */ /* 0x000ee80000300800 */
[----:B------:R-:W3:Y:S04]  /*18330*/  LDL.LU R166, [R1+0x3d0] ;  /* 0x0003d00001a67983 */ /* 0x000ee80000300800 */
[----:B------:R-:W3:Y:S04]  /*18340*/  LDL.LU R167, [R1+0x3d8] ;  /* 0x0003d80001a77983 */ /* 0x000ee80000300800 */
[----:B------:R-:W2:Y:S04]  /*18350*/  LDL.LU R72, [R1+0x2d0] ;  /* 0x0002d00001487983 */ /* 0x000ea80000300800 */
[----:B------:R-:W2:Y:S04]  /*18360*/  LDL.LU R73, [R1+0x2d8] ;  /* 0x0002d80001497983 */ /* 0x000ea80000300800 */
[----:B------:R-:W2:Y:S04]  /*18370*/  LDL.LU R74, [R1+0x1d0] ;  /* 0x0001d000014a7983 */ /* 0x000ea80000300800 */
[----:B------:R-:W2:Y:S01]  /*18380*/  LDL.LU R75, [R1+0x1d8] ;  /* 0x0001d800014b7983 */ /* 0x000ea20000300800 */
[----:B------:R-:W-:Y:S01]  /*18390*/  BAR.SYNC.DEFER_BLOCKING 0x0 ;  /* 0x0000000000007b1d */ /* 0x000fe20000010000 */
[----:B------:R-:W-:-:S02]  /*183a0*/  IMAD.MOV.U32 R132, RZ, RZ, R137 ;  /* 0x000000ffff847224 */ /* 0x000fc400078e0089 */
[----:B------:R-:W-:-:S03]  /*183b0*/  IMAD.MOV.U32 R133, RZ, RZ, R139 ;  /* 0x000000ffff857224 */ /* 0x000fc600078e008b */
[----:B------:R-:W1:Y:S01]  /*183c0*/  LDS.128 R136, [R252] ;  /* 0x00000000fc887984 */ /* 0x000e620000000c00 */
[----:B------:R-:W-:Y:S02]  /*183d0*/  IMAD.MOV.U32 R130, RZ, RZ, R201 ;  /* 0x000000ffff827224 */ /* 0x000fe400078e00c9 */
[----:B------:R-:W-:Y:S01]  /*183e0*/  IMAD.MOV.U32 R131, RZ, RZ, R203 ;  /* 0x000000ffff837224 */ /* 0x000fe200078e00cb */
[----:B------:R-:W-:Y:S06]  /*183f0*/  BAR.SYNC.DEFER_BLOCKING 0x0 ;  /* 0x0000000000007b1d */ /* 0x000fec0000010000 */
[----:B----4-:R-:W-:Y:S02]  /*18400*/  STSM.16.M88.4 [R0], R128 ;  /* 0x0000008000007844 */ /* 0x010fe40000000200 */
[----:B------:R-:W-:Y:S06]  /*18410*/  BAR.SYNC.DEFER_BLOCKING 0x0 ;  /* 0x0000000000007b1d */ /* 0x000fec0000010000 */
[----:B------:R-:W4:Y:S02]  /*18420*/  LDS.128 R156, [R252] ;  /* 0x00000000fc9c7984 */ /* 0x000f240000000c00 */
[----:B------:R-:W-:Y:S06]  /*18430*/  BAR.SYNC.DEFER_BLOCKING 0x0 ;  /* 0x0000000000007b1d */ /* 0x000fec0000010000 */
[----:B------:R-:W-:Y:S02]  /*18440*/  STSM.16.M88.4 [R0], R132 ;  /* 0x0000008400007844 */ /* 0x000fe40000000200 */
[----:B------:R-:W-:Y:S06]  /*18450*/  BAR.SYNC.DEFER_BLOCKING 0x0 ;  /* 0x0000000000007b1d */ /* 0x000fec0000010000 */
[----:B------:R-:W4:Y:S02]  /*18460*/  LDS.128 R152, [R252] ;  /* 0x00000000fc987984 */ /* 0x000f240000000c00 */
[----:B------:R-:W-:Y:S06]  /*18470*/  BAR.SYNC.DEFER_BLOCKING 0x0 ;  /* 0x0000000000007b1d */ /* 0x000fec0000010000 */
[----:B---3--:R-:W-:Y:S02]  /*18480*/  STSM.16.M88.4 [R0], R164 ;  /* 0x000000a400007844 */ /* 0x008fe40000000200 */
[----:B------:R-:W-:Y:S06]  /*18490*/  BAR.SYNC.DEFER_BLOCKING 0x0 ;  /* 0x0000000000007b1d */ /* 0x000fec0000010000 */
[----:B------:R-:W3:Y:S02]  /*184a0*/  LDS.128 R132, [R252] ;  /* 0x00000000fc847984 */ /* 0x000ee40000000c00 */
[----:B------:R-:W-:Y:S06]  /*184b0*/  BAR.SYNC.DEFER_BLOCKING 0x0 ;  /* 0x0000000000007b1d */ /* 0x000fec0000010000 */
[----:B--2---:R2:W-:Y:S02]  /*184c0*/  STSM.16.M88.4 [R0], R72 ;  /* 0x0000004800007844 */ /* 0x0045e40000000200 */
[----:B------:R-:W-:Y:S06]  /*184d0*/  BAR.SYNC.DEFER_BLOCKING 0x0 ;  /* 0x0000000000007b1d */ /* 0x000fec0000010000 */
[----:B--2---:R-:W2:Y:S04]  /*184e0*/  LDL.LU R72, [R1+0xd0] ;  /* 0x0000d00001487983 */ /* 0x004ea80000300800 */
[----:B------:R-:W2:Y:S04]  /*184f0*/  LDL.LU R73, [R1+0xd8] ;  /* 0x0000d80001497983 */ /* 0x000ea80000300800 */
[----:B------:R-:W3:Y:S01]  /*18500*/  LDS.128 R128, [R252] ;  /* 0x00000000fc807984 */ /* 0x000ee20000000c00 */
[----:B------:R-:W-:-:S02]  /*18510*/  IMAD.MOV.U32 R74, RZ, RZ, R204 ;  /* 0x000000ffff4a7224 */ /* 0x000fc400078e00cc */
[----:B------:R-:W-:Y:S01]  /*18520*/  IMAD.MOV.U32 R75, RZ, RZ, R206 ;  /* 0x000000ffff4b7224 */ /* 0x000fe200078e00ce */
[----:B------:R-:W-:Y:S01]  /*18530*/  BAR.SYNC.DEFER_BLOCKING 0x0 ;  /* 0x0000000000007b1d */ /* 0x000fe20000010000 */
[----:B------:R-:W-:Y:S02]  /*18540*/  IMAD.MOV.U32 R160, RZ, RZ, R140 ;  /* 0x000000ffffa07224 */ /* 0x000fe400078e008c */
        /* <DEDUP_REMOVED lines=13> */
[----:B------:R-:W3:Y:S04]  /*18620*/  LDL.LU R168, [R1+0x2d4] ;  /* 0x0002d40001a87983 */ /* 0x000ee80000300800 */
[----:B------:R-:W3:Y:S04]  /*18630*/  LDL.LU R169, [R1+0x2dc] ;  /* 0x0002dc0001a97983 */ /* 0x000ee80000300800 */
[----:B------:R-:W3:Y:S04]  /*18640*/  LDL.LU R170, [R1+0x1d4] ;  /* 0x0001d40001aa7983 */ /* 0x000ee80000300800 */
[----:B------:R-:W3:Y:S04]  /*18650*/  LDL.LU R171, [R1+0x1dc] ;  /* 0x0001dc0001ab7983 */ /* 0x000ee80000300800 */
[----:B------:R-:W2:Y:S04]  /*18660*/  LDL.LU R176, [R1+0xd4] ;  /* 0x0000d40001b07983 */ /* 0x000ea80000300800 */
[----:B------:R-:W2:Y:S04]  /*18670*/  LDL.LU R177, [R1+0xdc] ;  /* 0x0000dc0001b17983 */ /* 0x000ea80000300800 */
[----:B------:R-:W1:Y:S01]  /*18680*/  LDS.128 R164, [R252] ;  /* 0x00000000fca47984 */ /* 0x000e620000000c00 */
[----:B------:R-:W-:Y:S01]  /*18690*/  BAR.SYNC.DEFER_BLOCKING 0x0 ;  /* 0x0000000000007b1d */ /* 0x000fe20000010000 */
[----:B------:R-:W-:-:S02]  /*186a0*/  IMAD.MOV.U32 R140, RZ, RZ, R141 ;  /* 0x000000ffff8c7224 */ /* 0x000fc400078e008d */
[----:B------:R-:W-:Y:S02]  /*186b0*/  IMAD.MOV.U32 R142, RZ, RZ, R77 ;  /* 0x000000ffff8e7224 */ /* 0x000fe400078e004d */
[----:B------:R-:W-:Y:S01]  /*186c0*/  IMAD.MOV.U32 R141, RZ, RZ, R143 ;  /* 0x000000ffff8d7224 */ /* 0x000fe200078e008f */
[----:B------:R-:W2:Y:S01]  /*186d0*/  LDL.LU R76, [R1+0x4e0] ;  /* 0x0004e000014c7983 */ /* 0x000ea20000300800 */
[----:B------:R-:W-:-:S03]  /*186e0*/  IMAD.MOV.U32 R143, RZ, RZ, R79 ;  /* 0x000000ffff8f7224 */ /* 0x000fc600078e004f */
[----:B------:R-:W2:Y:S04]  /*186f0*/  LDL.LU R77, [R1+0x4e8] ;  /* 0x0004e800014d7983 */ /* 0x000ea80000300800 */
[----:B------:R-:W2:Y:S04]  /*18700*/  LDL.LU R78, [R1+0x3e0] ;  /* 0x0003e000014e7983 */ /* 0x000ea80000300800 */
[----:B------:R-:W2:Y:S01]  /*18710*/  LDL.LU R79, [R1+0x3e8] ;  /* 0x0003e800014f7983 */ /* 0x000ea20000300800 */
[----:B------:R-:W-:Y:S01]  /*18720*/  IMAD.MOV.U32 R178, RZ, RZ, R205 ;  /* 0x000000ffffb27224 */ /* 0x000fe200078e00cd */
[----:B------:R-:W-:-:S02]  /*18730*/  MOV R179, R207 ;  /* 0x000000cf00b37202 */ /* 0x000fc40000000f00 */
[----:B----4-:R-:W-:Y:S01]  /*18740*/  STSM.16.M88.4 [R0], R160 ;  /* 0x000000a000007844 */ /* 0x010fe20000000200 */
        /* <DEDUP_REMOVED lines=11> */
[----:B------:R-:W2:Y:S04]  /*18800*/  LDL.LU R178, [R1+0x1e0] ;  /* 0x0001e00001b27983 */ /* 0x000ea80000300800 */
[----:B------:R-:W2:Y:S04]  /*18810*/  LDL.LU R179, [R1+0x1e8] ;  /* 0x0001e80001b37983 */ /* 0x000ea80000300800 */
[----:B------:R-:W4:Y:S04]  /*18820*/  LDL.LU R184, [R1+0xe0] ;  /* 0x0000e00001b87983 */ /* 0x000f280000300800 */
[----:B------:R-:W4:Y:S04]  /*18830*/  LDL.LU R185, [R1+0xe8] ;  /* 0x0000e80001b97983 */ /* 0x000f280000300800 */
[----:B------:R-:W3:Y:S01]  /*18840*/  LDS.128 R168, [R252] ;  /* 0x00000000fca87984 */ /* 0x000ee20000000c00 */
[----:B------:R-:W-:Y:S06]  /*18850*/  BAR.SYNC.DEFER_BLOCKING 0x0 ;  /* 0x0000000000007b1d */ /* 0x000fec0000010000 */
[----:B------:R-:W-:Y:S02]  /*18860*/  STSM.16.M88.4 [R0], R140 ;  /* 0x0000008c00007844 */ /* 0x000fe40000000200 */
[----:B------:R-:W-:Y:S06]  /*18870*/  BAR.SYNC.DEFER_BLOCKING 0x0 ;  /* 0x0000000000007b1d */ /* 0x000fec0000010000 */
[----:B------:R-:W3:Y:S02]  /*18880*/  LDS.128 R140, [R252] ;  /* 0x00000000fc8c7984 */ /* 0x000ee40000000c00 */
[----:B------:R-:W-:Y:S06]  /*18890*/  BAR.SYNC.DEFER_BLOCKING 0x0 ;  /* 0x0000000000007b1d */ /* 0x000fec0000010000 */
[----:B------:R-:W-:Y:S02]  /*188a0*/  STSM.16.M88.4 [R0], R76 ;  /* 0x0000004c00007844 */ /* 0x000fe40000000200 */
[----:B------:R-:W-:Y:S06]  /*188b0*/  BAR.SYNC.DEFER_BLOCKING 0x0 ;  /* 0x0000000000007b1d */ /* 0x000fec0000010000 */
[----:B------:R-:W3:Y:S02]  /*188c0*/  LDS.128 R76, [R252] ;  /* 0x00000000fc4c7984 */ /* 0x000ee40000000c00 */
[----:B------:R-:W-:Y:S01]  /*188d0*/  BAR.SYNC.DEFER_BLOCKING 0x0 ;  /* 0x0000000000007b1d */ /* 0x000fe20000010000 */
[----:B------:R-:W-:-:S02]  /*188e0*/  IMAD.MOV.U32 R186, RZ, RZ, R208 ;  /* 0x000000ffffba7224 */ /* 0x000fc400078e00d0 */
[----:B------:R-:W-:-:S03]  /*188f0*/  IMAD.MOV.U32 R187, RZ, RZ, R210 ;  /* 0x000000ffffbb7224 */ /* 0x000fc600078e00d2 */
[----:B--2---:R2:W-:Y:S02]  /*18900*/  STSM.16.M88.4 [R0], R176 ;  /* 0x000000b000007844 */ /* 0x0045e40000000200 */
[----:B------:R-:W-:Y:S06]  /*18910*/  BAR.SYNC.DEFER_BLOCKING 0x0 ;  /* 0x0000000000007b1d */ /* 0x000fec0000010000 */
[----:B------:R-:W3:Y:S02]  /*18920*/  LDS.128 R180, [R252] ;  /* 0x00000000fcb47984 */ /* 0x000ee40000000c00 */
[----:B------:R-:W-:Y:S06]  /*18930*/  BAR.SYNC.DEFER_BLOCKING 0x0 ;  /* 0x0000000000007b1d */ /* 0x000fec0000010000 */
[----:B----4-:R-:W-:Y:S02]  /*18940*/  STSM.16.M88.4 [R0], R184 ;  /* 0x000000b800007844 */ /* 0x010fe40000000200 */
[----:B------:R-:W-:Y:S01]  /*18950*/  BAR.SYNC.DEFER_BLOCKING 0x0 ;  /* 0x0000000000007b1d */ /* 0x000fe20000010000 */
[----:B--2---:R-:W-:-:S02]  /*18960*/  IMAD.MOV.U32 R176, RZ, RZ, R144 ;  /* 0x000000ffffb07224 */ /* 0x004fc400078e0090 */
[----:B------:R-:W-:-:S03]  /*18970*/  IMAD.MOV.U32 R177, RZ, RZ, R146 ;  /* 0x000000ffffb17224 */ /* 0x000fc600078e0092 */
[----:B------:R-:W2:Y:S01]  /*18980*/  LDS.128 R184, [R252] ;  /* 0x00000000fcb87984 */ /* 0x000ea20000000c00 */
[----:B------:R-:W-:Y:S02]  /*18990*/  IMAD.MOV.U32 R178, RZ, RZ, R80 ;  /* 0x000000ffffb27224 */ /* 0x000fe400078e0050 */
[----:B------:R-:W-:Y:S01]  /*189a0*/  IMAD.MOV.U32 R179, RZ, RZ, R82 ;  /* 0x000000ffffb37224 */ /* 0x000fe200078e0052 */
[----:B------:R-:W-:Y:S06]  /*189b0*/  BAR.SYNC.DEFER_BLOCKING 0x0 ;  /* 0x0000000000007b1d */ /* 0x000fec0000010000 */
[----:B------:R4:W-:Y:S01]  /*189c0*/  STSM.16.M88.4 [R0], R176 ;  /* 0x000000b000007844 */ /* 0x0009e20000000200 */
[----:B------:R-:W-:-:S03]  /*189d0*/  IMAD.MOV.U32 R144, RZ, RZ, R145 ;  /* 0x000000ffff907224 */ /* 0x000fc600078e0091 */
[----:B----4-:R-:W4:Y:S04]  /*189e0*/  LDL.LU R176, [R1+0x4e4] ;  /* 0x0004e40001b07983 */ /* 0x010f280000300800 */
        /* <DEDUP_REMOVED lines=10> */
[----:B------:R-:W2:Y:S04]  /*18a90*/  LDL.LU R225, [R1+0x4f8] ;  /* 0x0004f80001e17983 */ /* 0x000ea80000300800 */
[----:B------:R-:W2:Y:S04]  /*18aa0*/  LDL.LU R226, [R1+0x3f0] ;  /* 0x0003f00001e27983 */ /* 0x000ea80000300800 */
[----:B------:R-:W2:Y:S01]  /*18ab0*/  LDL.LU R227, [R1+0x3f8] ;  /* 0x0003f80001e37983 */ /* 0x000ea20000300800 */
[----:B------:R-:W-:Y:S01]  /*18ac0*/  MOV R146, R81 ;  /* 0x0000005100927202 */ /* 0x000fe20000000f00 */
[----:B------:R-:W-:-:S02]  /*18ad0*/  IMAD.MOV.U32 R145, RZ, RZ, R147 ;  /* 0x000000ffff917224 */ /* 0x000fc400078e0093 */
[----:B------:R-:W2:Y:S01]  /*18ae0*/  LDL.LU R80, [R1+0x2f0] ;  /* 0x0002f00001507983 */ /* 0x000ea20000300800 */
[----:B------:R-:W-:-:S03]  /*18af0*/  IMAD.MOV.U32 R147, RZ, RZ, R83 ;  /* 0x000000ffff937224 */ /* 0x000fc600078e0053 */
[----:B------:R-:W2:Y:S04]  /*18b00*/  LDL.LU R81, [R1+0x2f8] ;  /* 0x0002f80001517983 */ /* 0x000ea80000300800 */
[----:B------:R-:W2:Y:S04]  /*18b10*/  LDL.LU R82, [R1+0x1f0] ;  /* 0x0001f00001527983 */ /* 0x000ea80000300800 */
[----:B------:R-:W2:Y:S01]  /*18b20*/  LDL.LU R83, [R1+0x1f8] ;  /* 0x0001f80001537983 */ /* 0x000ea20000300800 */
[----:B------:R-:W-:Y:S01]  /*18b30*/  BAR.SYNC.DEFER_BLOCKING 0x0 ;  /* 0x0000000000007b1d */ /* 0x000fe20000010000 */
[----:B------:R-:W-:-:S05]  /*18b40*/  IMAD.MOV.U32 R198, RZ, RZ, R209 ;  /* 0x000000ffffc67224 */ /* 0x000fca00078e00d1 */
[----:B------:R-:W2:Y:S04]  /*18b50*/  LDL.LU R208, [R1+0xf0] ;  /* 0x0000f00001d07983 */ /* 0x000ea80000300800 */
[----:B------:R-:W2:Y:S04]  /*18b60*/  LDL.LU R209, [R1+0xf8] ;  /* 0x0000f80001d17983 */ /* 0x000ea80000300800 */
[----:B------:R-:W1:Y:S01]  /*18b70*/  LDS.128 R192, [R252] ;  /* 0x00000000fcc07984 */ /* 0x000e620000000c00 */
[----:B------:R-:W-:Y:S01]  /*18b80*/  BAR.SYNC.DEFER_BLOCKING 0x0 ;  /* 0x0000000000007b1d */ /* 0x000fe20000010000 */
[----:B------:R-:W-:-:S05]  /*18b90*/  IMAD.MOV.U32 R199, RZ, RZ, R211 ;  /* 0x000000ffffc77224 */ /* 0x000fca00078e00d3 */
[----:B----4-:R-:W-:Y:S02]  /*18ba0*/  STSM.16.M88.4 [R0], R176 ;  /* 0x000000b000007844 */ /* 0x010fe40000000200 */
[----:B------:R-:W-:Y:S06]  /*18bb0*/  BAR.SYNC.DEFER_BLOCKING 0x0 ;  /* 0x0000000000007b1d */ /* 0x000fec0000010000 */
[----:B------:R-:W4:Y:S02]  /*18bc0*/  LDS.128 R176, [R252] ;  /* 0x00000000fcb07984 */ /* 0x000f240000000c00 */
[----:B------:R-:W-:Y:S06]  /*18bd0*/  BAR.SYNC.DEFER_BLOCKING 0x0 ;  /* 0x0000000000007b1d */ /* 0x000fec0000010000 */
[----:B---3--:R-:W-:Y:S02]  /*18be0*/  STSM.16.M88.4 [R0], R188 ;  /* 0x000000bc00007844 */ /* 0x008fe40000000200 */
[----:B------:R-:W-:Y:S06]  /*18bf0*/  BAR.SYNC.DEFER_BLOCKING 0x0 ;  /* 0x0000000000007b1d */ /* 0x000fec0000010000 */
[----:B------:R-:W3:Y:S02]  /*18c00*/  LDS.128 R200, [R252] ;  /* 0x00000000fcc87984 */ /* 0x000ee40000000c00 */
[----:B------:R-:W-:Y:S06]  /*18c10*/  BAR.SYNC.DEFER_BLOCKING 0x0 ;  /* 0x0000000000007b1d */ /* 0x000fec0000010000 */
[----:B--2---:R-:W-:Y:S02]  /*18c20*/  STSM.16.M88.4 [R0], R196 ;  /* 0x000000c400007844 */ /* 0x004fe40000000200 */
[----:B------:R-:W-:Y:S06]  /*18c30*/  BAR.SYNC.DEFER_BLOCKING 0x0 ;  /* 0x0000000000007b1d */ /* 0x000fec0000010000 */
[----:B------:R-:W2:Y:S02]  /*18c40*/  LDS.128 R188, [R252] ;  /* 0x00000000fcbc7984 */ /* 0x000ea40000000c00 */
[----:B------:R-:W-:Y:S06]  /*18c50*/  BAR.SYNC.DEFER_BLOCKING 0x0 ;  /* 0x0000000000007b1d */ /* 0x000fec0000010000 */
[----:B------:R-:W-:Y:S02]  /*18c60*/  STSM.16.M88.4 [R0], R144 ;  /* 0x0000009000007844 */ /* 0x000fe40000000200 */
        /* <DEDUP_REMOVED lines=8> */
[----:B------:R-:W-:Y:S01]  /*18cf0*/  BAR.SYNC.DEFER_BLOCKING 0x0 ;  /* 0x0000000000007b1d */ /* 0x000fe20000010000 */
[----:B------:R-:W-:-:S02]  /*18d00*/  IMAD.MOV.U32 R210, RZ, RZ, R212 ;  /* 0x000000ffffd27224 */ /* 0x000fc400078e00d4 */
[----:B------:R-:W-:-:S03]  /*18d10*/  IMAD.MOV.U32 R211, RZ, RZ, R214 ;  /* 0x000000ffffd37224 */ /* 0x000fc600078e00d6 */
[----:B------:R-:W2:Y:S02]  /*18d20*/  LDS.128 R80, [R252] ;  /* 0x00000000fc507984 */ /* 0x000ea40000000c00 */
[----:B------:R-:W-:Y:S06]  /*18d30*/  BAR.SYNC.DEFER_BLOCKING 0x0 ;  /* 0x0000000000007b1d */ /* 0x000fec0000010000 */
[----:B------:R-:W-:Y:S02]  /*18d40*/  STSM.16.M88.4 [R0], R208 ;  /* 0x000000d000007844 */ /* 0x000fe40000000200 */
[----:B------:R-:W-:Y:S01]  /*18d50*/  BAR.SYNC.DEFER_BLOCKING 0x0 ;  /* 0x0000000000007b1d */ /* 0x000fe20000010000 */
[----:B------:R-:W-:-:S02]  /*18d60*/  IMAD.MOV.U32 R204, RZ, RZ, R148 ;  /* 0x000000ffffcc7224 */ /* 0x000fc400078e0094 */
[----:B------:R-:W-:-:S03]  /*18d70*/  IMAD.MOV.U32 R205, RZ, RZ, R150 ;  /* 0x000000ffffcd7224 */ /* 0x000fc600078e0096 */
[----:B------:R-:W2:Y:S01]  /*18d80*/  LDS.128 R208, [R252] ;  /* 0x00000000fcd07984 */ /* 0x000ea20000000c00 */
[----:B------:R-:W-:Y:S02]  /*18d90*/  IMAD.MOV.U32 R206, RZ, RZ, R84 ;  /* 0x000000ffffce7224 */ /* 0x000fe400078e0054 */
[----:B------:R-:W-:Y:S01]  /*18da0*/  IMAD.MOV.U32 R207, RZ, RZ, R86 ;  /* 0x000000ffffcf7224 */ /* 0x000fe200078e0056 */
        /* <DEDUP_REMOVED lines=11> */
[----:B------:R-:W1:Y:S01]  /*18e60*/  LDS.128 R228, [R252] ;  /* 0x00000000fce47984 */ /* 0x000e620000000c00 */
[----:B------:R-:W-:Y:S06]  /*18e70*/  BAR.SYNC.DEFER_BLOCKING 0x0 ;  /* 0x0000000000007b1d */ /* 0x000fec0000010000 */
[----:B----4-:R-:W-:Y:S02]  /*18e80*/  STSM.16.M88.4 [R0], R204 ;  /* 0x000000cc00007844 */ /* 0x010fe40000000200 */
[----:B------:R-:W-:Y:S06]  /*18e90*/  BAR.SYNC.DEFER_BLOCKING 0x0 ;  /* 0x0000000000007b1d */ /* 0x000fec0000010000 */
[----:B------:R-:W4:Y:S02]  /*18ea0*/  LDS.128 R204, [R252] ;  /* 0x00000000fccc7984 */ /* 0x000f240000000c00 */
[----:B------:R-:W-:Y:S06]  /*18eb0*/  BAR.SYNC.DEFER_BLOCKING 0x0 ;  /* 0x0000000000007b1d */ /* 0x000fec0000010000 */
[----:B---3--:R3:W-:Y:S04]  /*18ec0*/  STSM.16.M88.4 [R0], R224 ;  /* 0x000000e000007844 */ /* 0x0087e80000000200 */
[----:B---3--:R-:W3:Y:S04]  /*18ed0*/  LDL.LU R224, [R1+0xf4] ;  /* 0x0000f40001e07983 */ /* 0x008ee80000300800 */
[----:B------:R-:W3:Y:S01]  /*18ee0*/  LDL.LU R225, [R1+0xfc] ;  /* 0x0000fc0001e17983 */ /* 0x000ee20000300800 */
[----:B------:R-:W-:-:S02]  /*18ef0*/  IMAD.MOV.U32 R226, RZ, RZ, R213 ;  /* 0x000000ffffe27224 */ /* 0x000fc400078e00d5 */
[----:B------:R-:W-:Y:S01]  /*18f00*/  IMAD.MOV.U32 R227, RZ, RZ, R215 ;  /* 0x000000ffffe37224 */ /* 0x000fe200078e00d7 */
[----:B------:R-:W-:Y:S01]  /*18f10*/  BAR.SYNC.DEFER_BLOCKING 0x0 ;  /* 0x0000000000007b1d */ /* 0x000fe20000010000 */
[----:B------:R-:W-:Y:S02]  /*18f20*/  IMAD.MOV.U32 R148, RZ, RZ, R149 ;  /* 0x000000ffff947224 */ /* 0x000fe400078e0095 */
[----:B------:R-:W-:Y:S02]  /*18f30*/  IMAD.MOV.U32 R150, RZ, RZ, R85 ;  /* 0x000000ffff967224 */ /* 0x000fe400078e0055 */
[----:B------:R-:W-:Y:S01]  /*18f40*/  IMAD R17, R13, R244, RZ ;  /* 0x000000f40d117224 */ /* 0x000fe200078e02ff */
[----:B------:R-:W-:Y:S01]  /*18f50*/  ISETP.LT.AND P1, PT, R12, UR25, !P1 ;  /* 0x000000190c007c0c */ /* 0x000fe2000cf21270 */
[----:B------:R-:W2:Y:S04]  /*18f60*/  LDL.LU R249, [R1+0x510] ;  /* 0x0005100001f97983 */ /* 0x000ea80000300800 */
[----:B------:R-:W4:Y:S01]  /*18f70*/  LDS.128 R212, [R252] ;  /* 0x00000000fcd47984 */ /* 0x000f220000000c00 */
[----:B------:R-:W-:Y:S01]  /*18f80*/  BAR.SYNC.DEFER_BLOCKING 0x0 ;  /* 0x0000000000007b1d */ /* 0x000fe20000010000 */
[----:B------:R-:W-:Y:S01]  /*18f90*/  IMAD.MOV.U32 R149, RZ, RZ, R151 ;  /* 0x000000ffff957224 */ /* 0x000fe200078e0097 */
[----:B------:R-:W-:-:S04]  /*18fa0*/  MOV R151, R87 ;  /* 0x0000005700977202 */ /* 0x000fc80000000f00 */
[----:B------:R-:W4:Y:S04]  /*18fb0*/  LDL.LU R243, [R1+0x200] ;  /* 0x0002000001f37983 */ /* 0x000f280000300800 */
[----:B------:R-:W4:Y:S04]  /*18fc0*/  LDL.LU R251, [R1+0x100] ;  /* 0x0001000001fb7983 */ /* 0x000f280000300800 */
[----:B------:R-:W4:Y:S04]  /*18fd0*/  LDL.LU R242, [R1+0x4] ;  /* 0x0000040001f27983 */ /* 0x000f280000300800 */
[----:B---3--:R3:W-:Y:S01]  /*18fe0*/  STSM.16.M88.4 [R0], R224 ;  /* 0x000000e000007844 */ /* 0x0087e20000000200 */
[----:B------:R-:W-:Y:S06]  /*18ff0*/  BAR.SYNC.DEFER_BLOCKING 0x0 ;  /* 0x0000000000007b1d */ /* 0x000fec0000010000 */
[----:B------:R-:W1:Y:S02]  /*19000*/  LDS.128 R84, [R252] ;  /* 0x00000000fc547984 */ /* 0x000e640000000c00 */
[----:B------:R-:W-:Y:S01]  /*19010*/  BAR.SYNC.DEFER_BLOCKING 0x0 ;  /* 0x0000000000007b1d */ /* 0x000fe20000010000 */
[----:B---3--:R-:W-:-:S04]  /*19020*/  LEA R224, P5, R17, UR6, 0x2 ;  /* 0x0000000611e07c11 */ /* 0x008fc8000f8a10ff */
[----:B------:R-:W-:Y:S01]  /*19030*/  LEA.HI.X.SX32 R225, R17, UR7, 0x2, P5 ;  /* 0x0000000711e17c11 */ /* 0x000fe2000a8f16ff */
[----:B------:R-:W-:Y:S02]  /*19040*/  STSM.16.M88.4 [R0], R148 ;  /* 0x0000009400007844 */ /* 0x000fe40000000200 */
[----:B------:R-:W-:Y:S01]  /*19050*/  IMAD.WIDE R226, R246, 0x4, R224 ;  /* 0x00000004f6e27825 */ /* 0x000fe200078e02e0 */
[----:B------:R-:W-:Y:S06]  /*19060*/  BAR.SYNC.DEFER_BLOCKING 0x0 ;  /* 0x0000000000007b1d */ /* 0x000fec0000010000 */
[----:B------:R3:W-:Y:S04]  /*19070*/  @P1 STG.E desc[UR16][R226.64], R14 ;  /* 0x0000000ee2001986 */ /* 0x0007e8000c101910 */
[----:B---3--:R-:W3:Y:S01]  /*19080*/  LDL.LU R14, [R1+0x9a8] ;  /* 0x0009a800010e7983 */ /* 0x008ee20000300800 */
[----:B------:R-:W-:Y:S01]  /*19090*/  IMAD R3, R244, 0x80, R17 ;  /* 0x00000080f4037824 */ /* 0x000fe200078e0211 */
[----:B------:R-:W-:Y:S01]  /*190a0*/  ISETP.GE.AND P3, PT, R2, UR4, PT ;  /* 0x0000000402007c0c */ /* 0x000fe2000bf66270 */
[----:B------:R-:W-:Y:S01]  /*190b0*/  ULDC.64 UR4, c[0x0][0x228] ;  /* 0x00008a0000047ab9 */ /* 0x000fe20000000a00 */
[----:B------:R-:W4:Y:S01]  /*190c0*/  LDL.LU R250, [R1] ;  /* 0x0000000001fa7983 */ /* 0x000f220000300800 */
[----:B------:R-:W-:-:S04]  /*190d0*/  IMAD R2, R244, 0x80, R3 ;  /* 0x00000080f4027824 */ /* 0x000fc800078e0203 */
[----:B------:R-:W-:Y:S01]  /*190e0*/  IMAD R0, R244, 0x80, R2 ;  /* 0x00000080f4007824 */ /* 0x000fe200078e0202 */
[----:B------:R-:W-:-:S04]  /*190f0*/  LEA R18, P4, R3, UR6, 0x2 ;  /* 0x0000000603127c11 */ /* 0x000fc8000f8810ff */
[----:B------:R-:W-:Y:S02]  /*19100*/  LEA R148, P5, R0, UR6, 0x2 ;  /* 0x0000000600947c11 */ /* 0x000fe4000f8a10ff */
[----:B------:R-:W-:Y:S02]  /*19110*/  LEA.HI.X.SX32 R19, R3, UR7, 0x2, P4 ;  /* 0x0000000703137c11 */ /* 0x000fe4000a0f16ff */
[----:B------:R-:W-:Y:S02]  /*19120*/  LEA R150, P4, R2, UR6, 0x2 ;  /* 0x0000000602967c11 */ /* 0x000fe4000f8810ff */
[----:B------:R-:W-:Y:S01]  /*19130*/  LEA.HI.X.SX32 R149, R0, UR7, 0x2, P5 ;  /* 0x0000000700957c11 */ /* 0x000fe2000a8f16ff */
[----:B------:R-:W-:Y:S01]  /*19140*/  VIADD R0, R12, 0x3 ;  /* 0x000000030c007836 */ /* 0x000fe20000000000 */
[----:B------:R-:W-:Y:S01]  /*19150*/  ISETP.LT.AND P6, PT, R16, UR4, !P0 ;  /* 0x0000000410007c0c */ /* 0x000fe2000c7c1270 */
[----:B------:R-:W-:Y:S01]  /*19160*/  ULDC UR4, c[0x0][0x22c] ;  /* 0x00008b0000047ab9 */ /* 0x000fe20000000800 */
[----:B------:R-:W-:-:S02]  /*19170*/  LEA.HI.X.SX32 R151, R2, UR7, 0x2, P4 ;  /* 0x0000000702977c11 */ /* 0x000fc4000a0f16ff */
[----:B---3--:R-:W-:Y:S01]  /*19180*/  ISETP.LT.AND P1, PT, R14, UR10, !P0 ;  /* 0x0000000a0e007c0c */ /* 0x008fe2000c721270 */
[----:B------:R-:W-:Y:S01]  /*19190*/  IMAD.WIDE R244, R246, 0x4, R18 ;  /* 0x00000004f6f47825 */ /* 0x000fe200078e0212 */
[----:B------:R-:W-:Y:S01]  /*191a0*/  ISETP.LT.AND P4, PT, R15, UR12, !P0 ;  /* 0x0000000c0f007c0c */ /* 0x000fe2000c781270 */
[----:B------:R-:W-:Y:S01]  /*191b0*/  ULDC.64 UR6, c[0x0][0x228] ;  /* 0x00008a0000067ab9 */ /* 0x000fe20000000a00 */
[----:B------:R-:W-:Y:S01]  /*191c0*/  ISETP.GE.AND P0, PT, R0, UR4, PT ;  /* 0x0000000400007c0c */ /* 0x000fe2000bf06270 */
[C---:B------:R-:W-:Y:S01]  /*191d0*/  IMAD.WIDE R2, R246.reuse, 0x4, R150 ;  /* 0x00000004f6027825 */ /* 0x040fe200078e0296 */
[----:B------:R-:W3:Y:S01]  /*191e0*/  LDL.LU R0, [R1+0x300] ;  /* 0x0003000001007983 */ /* 0x000ee20000300800 */
[----:B------:R-:W-:Y:S01]  /*191f0*/  ISETP.LT.AND P5, PT, R13, UR8, !P3 ;  /* 0x000000080d007c0c */ /* 0x000fe2000dfa1270 */
[----:B------:R-:W-:Y:S01]  /*19200*/  ULDC UR4, c[0x0][0x22c] ;  /* 0x00008b0000047ab9 */ /* 0x000fe20000000800 */
[----:B------:R-:W-:Y:S01]  /*19210*/  VIADD R17, R246, UR28 ;  /* 0x0000001cf6117c36 */ /* 0x000fe20008000000 */
[----:B------:R1:W-:Y:S01]  /*19220*/  @P6 STG.E desc[UR16][R244.64], R247 ;  /* 0x000000f7f4006986 */ /* 0x0003e2000c101910 */
[----:B------:R-:W-:Y:S01]  /*19230*/  ISETP.LT.AND P6, PT, R16, UR6, !P3 ;  /* 0x0000000610007c0c */ /* 0x000fe2000dfc1270 */
[----:B------:R-:W-:Y:S01]  /*19240*/  IMAD.WIDE R226, R246, 0x4, R148 ;  /* 0x00000004f6e27825 */ /* 0x000fe200078e0294 */
[----:B------:R-:W-:Y:S01]  /*19250*/  ULDC UR6, c[0x0][0x228] ;  /* 0x00008a0000067ab9 */ /* 0x000fe20000000800 */
[----:B------:R-:W-:Y:S01]  /*19260*/  ULDC UR8, c[0x0][0x228] ;  /* 0x00008a0000087ab9 */ /* 0x000fe20000000800 */
[----:B--2---:R2:W-:Y:S01]  /*19270*/  @P4 STG.E desc[UR16][R2.64], R249 ;  /* 0x000000f902004986 */ /* 0x0045e2000c101910 */
[----:B------:R-:W-:Y:S01]  /*19280*/  ISETP.LT.AND P4, PT, R15, UR22, !P3 ;  /* 0x000000160f007c0c */ /* 0x000fe2000df81270 */
[----:B------:R-:W-:Y:S01]  /*19290*/  ULDC UR10, c[0x0][0x228] ;  /* 0x00008a00000a7ab9 */ /* 0x000fe20000000800 */
[----:B------:R-:W-:Y:S01]  /*192a0*/  ULDC UR12, c[0x0][0x228] ;  /* 0x00008a00000c7ab9 */ /* 0x000fe20000000800 */
[----:B-1----:R-:W-:-:S04]  /*192b0*/  IMAD.WIDE R244, R17, 0x4, R224 ;  /* 0x0000000411f47825 */ /* 0x002fc800078e02e0 */
[----:B--2---:R-:W-:Y:S01]  /*192c0*/  VIADD R2, R12, 0x4 ;  /* 0x000000040c027836 */ /* 0x004fe20000000000 */
[----:B------:R-:W2:Y:S01]  /*192d0*/  LDL.LU R249, [R1+0x9a4] ;  /* 0x0009a40001f97983 */ /* 0x000ea20000300800 */
[----:B------:R-:W-:-:S03]  /*192e0*/  IMAD.WIDE R246, R17, 0x4, R18 ;  /* 0x0000000411f67825 */ /* 0x000fc600078e0212 */
[----:B---3--:R1:W-:Y:S01]  /*192f0*/  @P1 STG.E desc[UR16][R226.64], R0 ;  /* 0x00000000e2001986 */ /* 0x0083e2000c101910 */
[----:B------:R-:W-:Y:S01]  /*19300*/  ISETP.GE.AND P1, PT, R2, UR4, PT ;  /* 0x0000000402007c0c */ /* 0x000fe2000bf26270 */
[----:B------:R-:W-:Y:S01]  /*19310*/  IMAD.WIDE R2, R17, 0x4, R150 ;  /* 0x0000000411027825 */ /* 0x000fe200078e0296 */
[----:B------:R-:W-:Y:S01]  /*19320*/  ISETP.LT.AND P3, PT, R14, UR20, !P3 ;  /* 0x000000140e007c0c */ /* 0x000fe2000df61270 */
[----:B----4-:R3:W-:Y:S01]  /*19330*/  @P5 STG.E desc[UR16][R244.64], R243 ;  /* 0x000000f3f4005986 */ /* 0x0107e2000c101910 */
[----:B------:R-:W-:-:S03]  /*19340*/  ULDC UR4, c[0x0][0x228] ;  /* 0x00008a0000047ab9 */ /* 0x000fc60000000800 */
[----:B------:R4:W-:Y:S01]  /*19350*/  @P6 STG.E desc[UR16][R246.64], R251 ;  /* 0x000000fbf6006986 */ /* 0x0009e2000c101910 */
[----:B-1----:R-:W-:-:S03]  /*19360*/  VIADD R0, R17, UR28 ;  /* 0x0000001c11007c36 */ /* 0x002fc60008000000 */
[----:B------:R1:W-:Y:S01]  /*19370*/  @P4 STG.E desc[UR16][R2.64], R250 ;  /* 0x000000fa02004986 */ /* 0x0003e2000c101910 */
[----:B------:R-:W-:-:S03]  /*19380*/  IMAD.WIDE R226, R17, 0x4, R148 ;  /* 0x0000000411e27825 */ /* 0x000fc600078e0294 */
[----:B---3--:R-:W3:Y:S04]  /*19390*/  LDL.LU R243, [R1+0x514] ;  /* 0x0005140001f37983 */ /* 0x008ee80000300800 */
[----:B----4-:R-:W4:Y:S04]  /*193a0*/  LDL.LU R251, [R1+0x304] ;  /* 0x0003040001fb7983 */ /* 0x010f280000300800 */
[----:B------:R-:W2:Y:S04]  /*193b0*/  LDL.LU R17, [R1+0x524] ;  /* 0x0005240001117983 */ /* 0x000ea80000300800 */
[----:B-1----:R-:W4:Y:S04]  /*193c0*/  LDL.LU R250, [R1+0x9a0] ;  /* 0x0009a00001fa7983 */ /* 0x002f280000300800 */
[----:B------:R-:W3:Y:S01]  /*193d0*/  LDL.LU R3, [R1+0x504] ;  /* 0x0005040001037983 */ /* 0x000ee20000300800 */
[----:B------:R-:W-:-:S02]  /*193e0*/  ISETP.LT.AND P5, PT, R13, UR18, !P2 ;  /* 0x000000120d007c0c */ /* 0x000fc4000d7a1270 */
[----:B------:R-:W-:Y:S02]  /*193f0*/  ISETP.LT.AND P6, PT, R16, UR14, !P2 ;  /* 0x0000000e10007c0c */ /* 0x000fe4000d7c1270 */
[----:B------:R-:W-:Y:S01]  /*19400*/  ISETP.LT.AND P4, PT, R15, UR26, !P2 ;  /* 0x0000001a0f007c0c */ /* 0x000fe2000d781270 */
[C---:B------:R-:W-:Y:S01]  /*19410*/  IMAD.WIDE R244, R0.reuse, 0x4, R224 ;  /* 0x0000000400f47825 */ /* 0x040fe200078e02e0 */
[----:B------:R1:W-:Y:S03]  /*19420*/  @P3 STG.E desc[UR16][R226.64], R248 ;  /* 0x000000f8e2003986 */ /* 0x0003e6000c101910 */
[----:B------:R-:W-:-:S04]  /*19430*/  IMAD.WIDE R246, R0, 0x4, R18 ;  /* 0x0000000400f67825 */ /* 0x000fc800078e0212 */
[----:B-1----:R-:W-:Y:S01]  /*19440*/  VIADD R248, R12, 0x5 ;  /* 0x000000050cf87836 */ /* 0x002fe20000000000 */
[----:B---3--:R1:W-:Y:S01]  /*19450*/  @P5 STG.E desc[UR16][R244.64], R3 ;  /* 0x00000003f4005986 */ /* 0x0083e2000c101910 */
[----:B------:R-:W-:Y:S01]  /*19460*/  ISETP.LT.AND P5, PT, R16, UR4, !P0 ;  /* 0x0000000410007c0c */ /* 0x000fe2000c7a1270 */
[----:B------:R-:W-:Y:S02]  /*19470*/  ULDC UR4, c[0x0][0x22c] ;  /* 0x00008b0000047ab9 */ /* 0x000fe40000000800 */
[----:B--2---:R2:W-:Y:S01]  /*19480*/  @P6 STG.E desc[UR16][R246.64], R17 ;  /* 0x00000011f6006986 */ /* 0x0045e2000c101910 */
[----:B-1----:R-:W-:-:S04]  /*19490*/  IMAD.WIDE R2, R0, 0x4, R150 ;  /* 0x0000000400027825 */ /* 0x002fc800078e0296 */
[----:B--2---:R-:W-:Y:S01]  /*194a0*/  VIADD R17, R0, UR28 ;  /* 0x0000001c00117c36 */ /* 0x004fe20008000000 */
[----:B------:R1:W-:Y:S01]  /*194b0*/  @P4 STG.E desc[UR16][R2.64], R243 ;  /* 0x000000f302004986 */ /* 0x0003e2000c101910 */
[----:B------:R-:W-:Y:S01]  /*194c0*/  ISETP.GE.AND P4, PT, R248, UR4, PT ;  /* 0x00000004f8007c0c */ /* 0x000fe2000bf86270 */
[----:B------:R-:W-:Y:S02]  /*194d0*/  ULDC UR4, c[0x0][0x228] ;  /* 0x00008a0000047ab9 */ /* 0x000fe40000000800 */
[----:B-1----:R-:W2:Y:S01]  /*194e0*/  LDL.LU R243, [R1+0x518] ;  /* 0x0005180001f37983 */ /* 0x002ea20000300800 */
[----:B------:R-:W-:-:S03]  /*194f0*/  IMAD.WIDE R2, R0, 0x4, R148 ;  /* 0x0000000400027825 */ /* 0x000fc600078e0294 */
[----:B------:R-:W3:Y:S04]  /*19500*/  LDL.LU R0, [R1+0x104] ;  /* 0x0001040001007983 */ /* 0x000ee80000300800 */
[----:B------:R-:W2:Y:S01]  /*19510*/  LDL.LU R248, [R1+0x204] ;  /* 0x0002040001f87983 */ /* 0x000ea20000300800 */
[----:B------:R-:W-:Y:S01]  /*19520*/  ISETP.LT.AND P3, PT, R13, UR24, !P0 ;  /* 0x000000180d007c0c */ /* 0x000fe2000c761270 */
[----:B------:R-:W-:Y:S02]  /*19530*/  ULDC.64 UR24, c[0x0][0x228] ;  /* 0x00008a0000187ab9 */ /* 0x000fe40000000a00 */
[----:B------:R-:W-:Y:S01]  /*19540*/  ISETP.LT.AND P2, PT, R14, UR24, !P2 ;  /* 0x000000180e007c0c */ /* 0x000fe2000d741270 */
[----:B------:R-:W-:Y:S01]  /*19550*/  IMAD.WIDE R226, R17, 0x4, R224 ;  /* 0x0000000411e27825 */ /* 0x000fe200078e02e0 */
[----:B------:R-:W-:Y:S01]  /*19560*/  ISETP.LT.AND P6, PT, R15, UR6, !P0 ;  /* 0x000000060f007c0c */ /* 0x000fe2000c7c1270 */
[----:B------:R-:W-:-:S02]  /*19570*/  ULDC UR6, c[0x0][0x228] ;  /* 0x00008a0000067ab9 */ /* 0x000fc40000000800 */
[----:B------:R-:W-:-:S08]  /*19580*/  IMAD.WIDE R244, R17, 0x4, R18 ;  /* 0x0000000411f47825 */ /* 0x000fd000078e0212 */
[----:B----4-:R1:W-:Y:S01]  /*19590*/  @P2 STG.E desc[UR16][R2.64], R251 ;  /* 0x000000fb02002986 */ /* 0x0103e2000c101910 */
[----:B------:R-:W-:-:S04]  /*195a0*/  IMAD.WIDE R246, R17, 0x4, R150 ;  /* 0x0000000411f67825 */ /* 0x000fc800078e0296 */
[----:B-1----:R-:W-:Y:S01]  /*195b0*/  VIADD R2, R12, 0x6 ;  /* 0x000000060c027836 */ /* 0x002fe20000000000 */
[----:B------:R-:W4:Y:S04]  /*195c0*/  LDL.LU R251, [R1+0x99c] ;  /* 0x00099c0001fb7983 */ /* 0x000f280000300800 */
[----:B--2---:R-:W-:Y:S01]  /*195d0*/  @P3 STG.E desc[UR16][R226.64], R248 ;  /* 0x000000f8e2003986 */ /* 0x004fe2000c101910 */
[----:B------:R-:W-:Y:S01]  /*195e0*/  ISETP.LT.AND P3, PT, R14, UR4, !P0 ;  /* 0x000000040e007c0c */ /* 0x000fe2000c761270 */
[----:B------:R-:W-:Y:S02]  /*195f0*/  ULDC UR4, c[0x0][0x22c] ;  /* 0x00008b0000047ab9 */ /* 0x000fe40000000800 */
[----:B------:R-:W-:Y:S01]  /*19600*/  ISETP.GE.AND P2, PT, R2, UR4, PT ;  /* 0x0000000402007c0c */ /* 0x000fe2000bf46270 */
[----:B------:R-:W-:Y:S01]  /*19610*/  IMAD.WIDE R2, R17, 0x4, R148 ;  /* 0x0000000411027825 */ /* 0x000fe200078e0294 */
[----:B---3--:R1:W-:Y:S01]  /*19620*/  @P5 STG.E desc[UR16][R244.64], R0 ;  /* 0x00000000f4005986 */ /* 0x0083e2000c101910 */
[----:B------:R-:W-:Y:S01]  /*19630*/  ISETP.LT.AND P0, PT, R13, UR6, !P1 ;  /* 0x000000060d007c0c */ /* 0x000fe2000cf01270 */
[----:B------:R-:W-:Y:S01]  /*19640*/  ULDC UR4, c[0x0][0x22c] ;  /* 0x00008b0000047ab9 */ /* 0x000fe20000000800 */
[----:B-1----:R-:W-:Y:S01]  /*19650*/  VIADD R0, R17, UR28 ;  /* 0x0000001c11007c36 */ /* 0x002fe20008000000 */
[----:B------:R1:W-:Y:S01]  /*19660*/  @P6 STG.E desc[UR16][R246.64], R242 ;  /* 0x000000f2f6006986 */ /* 0x0003e2000c101910 */
[----:B------:R-:W-:Y:S01]  /*19670*/  ISETP.LT.AND P5, PT, R16, UR8, !P1 ;  /* 0x0000000810007c0c */ /* 0x000fe2000cfa1270 */
[----:B------:R-:W-:Y:S01]  /*19680*/  VIADD R248, R12, 0x7 ;  /* 0x000000070cf87836 */ /* 0x000fe20000000000 */
[----:B------:R-:W-:Y:S01]  /*19690*/  ULDC UR6, c[0x0][0x228] ;  /* 0x00008a0000067ab9 */ /* 0x000fe20000000800 */
[----:B------:R2:W-:Y:S04]  /*196a0*/  @P3 STG.E desc[UR16][R2.64], R249 ;  /* 0x000000f902003986 */ /* 0x0005e8000c101910 */
[----:B-1----:R-:W3:Y:S01]  /*196b0*/  LDL.LU R242, [R1+0x208] ;  /* 0x0002080001f27983 */ /* 0x002ee20000300800 */
[----:B------:R-:W-:Y:S01]  /*196c0*/  ISETP.LT.AND P6, PT, R15, UR10, !P1 ;  /* 0x0000000a0f007c0c */ /* 0x000fe2000cfc1270 */
[----:B------:R-:W-:-:S04]  /*196d0*/  IMAD.WIDE R226, R0, 0x4, R224 ;  /* 0x0000000400e27825 */ /* 0x000fc800078e02e0 */
[C---:B------:R-:W-:Y:S01]  /*196e0*/  IMAD.WIDE R244, R0.reuse, 0x4, R18 ;  /* 0x0000000400f47825 */ /* 0x040fe200078e0212 */
[----:B------:R-:W4:Y:S03]  /*196f0*/  LDL.LU R17, [R1+0x528] ;  /* 0x0005280001117983 */ /* 0x000f260000300800 */
[----:B------:R-:W-:Y:S01]  /*19700*/  IMAD.WIDE R246, R0, 0x4, R150 ;  /* 0x0000000400f67825 */ /* 0x000fe200078e0296 */
[----:B--2---:R-:W2:Y:S01]  /*19710*/  LDL.LU R3, [R1+0x508] ;  /* 0x0005080001037983 */ /* 0x004ea20000300800 */
[----:B------:R-:W-:Y:S01]  /*19720*/  ISETP.GE.AND P3, PT, R248, UR4, PT ;  /* 0x00000004f8007c0c */ /* 0x000fe2000bf66270 */
[----:B------:R-:W-:Y:S01]  /*19730*/  ULDC UR4, c[0x0][0x228] ;  /* 0x00008a0000047ab9 */ /* 0x000fe20000000800 */
[----:B------:R-:W-:Y:S01]  /*19740*/  ULDC UR8, c[0x0][0x228] ;  /* 0x00008a0000087ab9 */ /* 0x000fe20000000800 */
[----:B------:R-:W3:Y:S01]  /*19750*/  LDL.LU R249, [R1+0x308] ;  /* 0x0003080001f97983 */ /* 0x000ee20000300800 */
[----:B------:R-:W-:-:S03]  /*19760*/  ULDC UR10, c[0x0][0x228] ;  /* 0x00008a00000a7ab9 */ /* 0x000fc60000000800 */
[----:B------:R-:W3:Y:S01]  /*19770*/  LDL.LU R248, [R1+0x8] ;  /* 0x0000080001f87983 */ /* 0x000ee20000300800 */
[----:B------:R-:W-:Y:S01]  /*19780*/  ISETP.LT.AND P1, PT, R14, UR4, !P1 ;  /* 0x000000040e007c0c */ /* 0x000fe2000cf21270 */
[----:B------:R-:W-:Y:S02]  /*19790*/  ULDC UR4, c[0x0][0x228] ;  /* 0x00008a0000047ab9 */ /* 0x000fe40000000800 */
[----:B--2---:R-:W-:Y:S04]  /*197a0*/  @P0 STG.E desc[UR16][R226.64], R3 ;  /* 0x00000003e2000986 */ /* 0x004fe8000c101910 */
[----:B----4-:R-:W-:Y:S04]  /*197b0*/  @P5 STG.E desc[UR16][R244.64], R17 ;  /* 0x00000011f4005986 */ /* 0x010fe8000c101910 */
[----:B------:R1:W-:Y:S04]  /*197c0*/  @P6 STG.E desc[UR16][R246.64], R243 ;  /* 0x000000f3f6006986 */ /* 0x0003e8000c101910 */
[----:B-1----:R-:W2:Y:S04]  /*197d0*/  LDL.LU R247, [R1+0x108] ;  /* 0x0001080001f77983 */ /* 0x002ea80000300800 */
[----:B------:R-:W4:Y:S01]  /*197e0*/  LDL.LU R243, [R1+0x50c] ;  /* 0x00050c0001f37983 */ /* 0x000f220000300800 */
[----:B------:R-:W-:Y:S01]  /*197f0*/  ISETP.LT.AND P0, PT, R13, UR4, !P4 ;  /* 0x000000040d007c0c */ /* 0x000fe2000e701270 */
[C---:B------:R-:W-:Y:S01]  /*19800*/  VIADD R17, R0.reuse, UR28 ;  /* 0x0000001c00117c36 */ /* 0x040fe20008000000 */
[----:B------:R-:W-:Y:S01]  /*19810*/  ULDC UR4, c[0x0][0x228] ;  /* 0x00008a0000047ab9 */ /* 0x000fe20000000800 */
[----:B------:R-:W-:Y:S01]  /*19820*/  IMAD.WIDE R2, R0, 0x4, R148 ;  /* 0x0000000400027825 */ /* 0x000fe200078e0294 */
[----:B------:R-:W-:Y:S01]  /*19830*/  ISETP.LT.AND P6, PT, R16, UR6, !P4 ;  /* 0x0000000610007c0c */ /* 0x000fe2000e7c1270 */
[----:B------:R-:W-:-:S02]  /*19840*/  ULDC UR6, c[0x0][0x228] ;  /* 0x00008a0000067ab9 */ /* 0x000fc40000000800 */
[----:B------:R-:W-:Y:S01]  /*19850*/  VIADD R244, R12, 0x8 ;  /* 0x000000080cf47836 */ /* 0x000fe20000000000 */
[----:B------:R-:W-:Y:S01]  /*19860*/  ISETP.LT.AND P5, PT, R15, UR4, !P4 ;  /* 0x000000040f007c0c */ /* 0x000fe2000e7a1270 */
[----:B------:R-:W-:Y:S01]  /*19870*/  IMAD.WIDE R226, R17, 0x4, R224 ;  /* 0x0000000411e27825 */ /* 0x000fe200078e02e0 */
[----:B------:R-:W-:Y:S01]  /*19880*/  ULDC UR4, c[0x0][0x22c] ;  /* 0x00008b0000047ab9 */ /* 0x000fe20000000800 */
[----:B---3--:R1:W-:Y:S01]  /*19890*/  @P1 STG.E desc[UR16][R2.64], R249 ;  /* 0x000000f902001986 */ /* 0x0083e2000c101910 */
[----:B------:R-:W-:Y:S01]  /*198a0*/  ISETP.GE.AND P1, PT, R244, UR4, PT ;  /* 0x00000004f4007c0c */ /* 0x000fe2000bf26270 */
[----:B------:R-:W-:Y:S01]  /*198b0*/  ULDC UR4, c[0x0][0x228] ;  /* 0x00008a0000047ab9 */ /* 0x000fe20000000800 */
[----:B------:R-:W-:Y:S01]  /*198c0*/  ISETP.LT.AND P4, PT, R14, UR8, !P4 ;  /* 0x000000080e007c0c */ /* 0x000fe2000e781270 */
[----:B------:R3:W-:Y:S01]  /*198d0*/  @P0 STG.E desc[UR16][R226.64], R242 ;  /* 0x000000f2e2000986 */ /* 0x0007e2000c101910 */
[----:B------:R-:W-:Y:S01]  /*198e0*/  ISETP.LT.AND P0, PT, R13, UR4, !P2 ;  /* 0x000000040d007c0c */ /* 0x000fe2000d701270 */
[----:B------:R-:W-:Y:S01]  /*198f0*/  IMAD.WIDE R244, R17, 0x4, R148 ;  /* 0x0000000411f47825 */ /* 0x000fe200078e0294 */
[----:B------:R-:W-:Y:S01]  /*19900*/  ULDC UR4, c[0x0][0x228] ;  /* 0x00008a0000047ab9 */ /* 0x000fe20000000800 */
[----:B------:R-:W-:-:S02]  /*19910*/  ULDC UR8, c[0x0][0x228] ;  /* 0x00008a0000087ab9 */ /* 0x000fc40000000800 */
[C---:B-1----:R-:W-:Y:S01]  /*19920*/  IMAD.WIDE R2, R17.reuse, 0x4, R18 ;  /* 0x0000000411027825 */ /* 0x042fe200078e0212 */
[----:B------:R-:W4:Y:S03]  /*19930*/  LDL.LU R249, [R1+0x51c] ;  /* 0x00051c0001f97983 */ /* 0x000f260000300800 */
[C---:B---3--:R-:W-:Y:S01]  /*19940*/  IMAD.WIDE R226, R17.reuse, 0x4, R150 ;  /* 0x0000000411e27825 */ /* 0x048fe200078e0296 */
[----:B------:R-:W3:Y:S03]  /*19950*/  LDL.LU R242, [R1+0x20c] ;  /* 0x00020c0001f27983 */ /* 0x000ee60000300800 */
[----:B------:R-:W-:-:S05]  /*19960*/  VIADD R17, R17, UR28 ;  /* 0x0000001c11117c36 */ /* 0x000fca0008000000 */
[C---:B------:R-:W-:Y:S01]  /*19970*/  IADD3 R0, R17.reuse, UR28, RZ ;  /* 0x0000001c11007c10 */ /* 0x040fe2000fffe0ff */
[----:B--2---:R1:W-:Y:S04]  /*19980*/  @P6 STG.E desc[UR16][R2.64], R247 ;  /* 0x000000f702006986 */ /* 0x0043e8000c101910 */
[----:B------:R2:W-:Y:S04]  /*19990*/  @P5 STG.E desc[UR16][R226.64], R248 ;  /* 0x000000f8e2005986 */ /* 0x0005e8000c101910 */
[----:B------:R4:W-:Y:S01]  /*199a0*/  @P4 STG.E desc[UR16][R244.64], R250 ;  /* 0x000000faf4004986 */ /* 0x0009e2000c101910 */
[----:B-1----:R-:W-:Y:S01]  /*199b0*/  IMAD.WIDE R2, R17, 0x4, R224 ;  /* 0x0000000411027825 */ /* 0x002fe200078e02e0 */
[----:B------:R-:W-:Y:S01]  /*199c0*/  ISETP.LT.AND P4, PT, R16, UR4, !P2 ;  /* 0x0000000410007c0c */ /* 0x000fe2000d781270 */
[----:B------:R-:W-:-:S02]  /*199d0*/  ULDC UR4, c[0x0][0x22c] ;  /* 0x00008b0000047ab9 */ /* 0x000fc40000000800 */
[----:B--2---:R-:W-:Y:S01]  /*199e0*/  VIADD R248, R12, 0x9 ;  /* 0x000000090cf87836 */ /* 0x004fe20000000000 */
[----:B----4-:R1:W-:Y:S01]  /*199f0*/  @P0 STG.E desc[UR16][R2.64], R243 ;  /* 0x000000f302000986 */ /* 0x0103e2000c101910 */
[----:B------:R-:W-:-:S03]  /*19a00*/  IMAD.WIDE R226, R17, 0x4, R150 ;  /* 0x0000000411e27825 */ /* 0x000fc600078e0296 */
[----:B------:R-:W2:Y:S01]  /*19a10*/  LDL.LU R250, [R1+0x10c] ;  /* 0x00010c0001fa7983 */ /* 0x000ea20000300800 */
[C---:B------:R-:W-:Y:S01]  /*19a20*/  IMAD.WIDE R244, R17.reuse, 0x4, R148 ;  /* 0x0000000411f47825 */ /* 0x040fe200078e0294 */
[----:B------:R-:W-:Y:S01]  /*19a30*/  ISETP.GE.AND P0, PT, R248, UR4, PT ;  /* 0x00000004f8007c0c */ /* 0x000fe2000bf06270 */
[----:B------:R-:W-:Y:S01]  /*19a40*/  ULDC UR4, c[0x0][0x228] ;  /* 0x00008a0000047ab9 */ /* 0x000fe20000000800 */
[----:B-1----:R-:W4:Y:S01]  /*19a50*/  LDL.LU R243, [R1+0xc] ;  /* 0x00000c0001f37983 */ /* 0x002f220000300800 */
[----:B------:R-:W-:-:S03]  /*19a60*/  IMAD.WIDE R2, R17, 0x4, R18 ;  /* 0x0000000411027825 */ /* 0x000fc600078e0212 */
[----:B------:R-:W3:Y:S04]  /*19a70*/  LDL.LU R17, [R1+0x30c] ;  /* 0x00030c0001117983 */ /* 0x000ee80000300800 */
[----:B------:R-:W2:Y:S01]  /*19a80*/  LDL.LU R248, [R1+0x52c] ;  /* 0x00052c0001f87983 */ /* 0x000ea20000300800 */
[----:B------:R-:W-:Y:S01]  /*19a90*/  ISETP.LT.AND P5, PT, R15, UR6, !P2 ;  /* 0x000000060f007c0c */ /* 0x000fe2000d7a1270 */
[----:B------:R-:W-:Y:S01]  /*19aa0*/  IMAD.WIDE R246, R0, 0x4, R224 ;  /* 0x0000000400f67825 */ /* 0x000fe200078e02e0 */
[----:B------:R-:W-:Y:S01]  /*19ab0*/  ISETP.LT.AND P2, PT, R14, UR8, !P2 ;  /* 0x000000080e007c0c */ /* 0x000fe2000d741270 */
[----:B------:R-:W-:Y:S01]  /*19ac0*/  ULDC UR6, c[0x0][0x228] ;  /* 0x00008a0000067ab9 */ /* 0x000fe20000000800 */
[----:B------:R-:W-:Y:S01]  /*19ad0*/  ISETP.LT.AND P6, PT, R13, UR10, !P3 ;  /* 0x0000000a0d007c0c */ /* 0x000fe2000dfc1270 */
[----:B------:R-:W-:Y:S01]  /*19ae0*/  ULDC UR8, c[0x0][0x228] ;  /* 0x00008a0000087ab9 */ /* 0x000fe20000000800 */
[----:B------:R-:W-:Y:S01]  /*19af0*/  ULDC UR10, c[0x0][0x228] ;  /* 0x00008a00000a7ab9 */ /* 0x000fe20000000800 */
[----:B--2---:R1:W-:Y:S06]  /*19b00*/  @P4 STG.E desc[UR16][R2.64], R248 ;  /* 0x000000f802004986 */ /* 0x0043ec000c101910 */
[----:B------:R2:W-:Y:S04]  /*19b10*/  @P5 STG.E desc[UR16][R226.64], R249 ;  /* 0x000000f9e2005986 */ /* 0x0005e8000c101910 */
[----:B---3--:R-:W-:Y:S04]  /*19b20*/  @P2 STG.E desc[UR16][R244.64], R17 ;  /* 0x00000011f4002986 */ /* 0x008fe8000c101910 */
[----:B-1----:R-:W3:Y:S04]  /*19b30*/  LDL.LU R248, [R1+0x550] ;  /* 0x0005500001f87983 */ /* 0x002ee80000300800 */
[----:B--2---:R-:W2:Y:S04]  /*19b40*/  LDL.LU R249, [R1+0x530] ;  /* 0x0005300001f97983 */ /* 0x004ea80000300800 */
[----:B------:R1:W-:Y:S04]  /*19b50*/  @P6 STG.E desc[UR16][R246.64], R242 ;  /* 0x000000f2f6006986 */ /* 0x0003e8000c101910 */
[----:B-1----:R-:W2:Y:S01]  /*19b60*/  LDL.LU R242, [R1+0x540] ;  /* 0x0005400001f27983 */ /* 0x002ea20000300800 */
[----:B------:R-:W-:Y:S01]  /*19b70*/  ISETP.LT.AND P2, PT, R16, UR4, !P3 ;  /* 0x0000000410007c0c */ /* 0x000fe2000df41270 */
[----:B------:R-:W-:-:S02]  /*19b80*/  ULDC UR4, c[0x0][0x228] ;  /* 0x00008a0000047ab9 */ /* 0x000fc40000000800 */
[----:B------:R-:W-:Y:S01]  /*19b90*/  ISETP.LT.AND P4, PT, R15, UR4, !P3 ;  /* 0x000000040f007c0c */ /* 0x000fe2000df81270 */
[----:B------:R-:W-:Y:S01]  /*19ba0*/  IMAD.WIDE R2, R0, 0x4, R18 ;  /* 0x0000000400027825 */ /* 0x000fe200078e0212 */
[----:B------:R-:W-:Y:S01]  /*19bb0*/  ISETP.LT.AND P3, PT, R14, UR6, !P3 ;  /* 0x000000060e007c0c */ /* 0x000fe2000df61270 */
[----:B------:R-:W-:Y:S02]  /*19bc0*/  ULDC UR4, c[0x0][0x22c] ;  /* 0x00008b0000047ab9 */ /* 0x000fe40000000800 */
[----:B------:R-:W-:Y:S02]  /*19bd0*/  VIADD R244, R12, 0xa ;  /* 0x0000000a0cf47836 */ /* 0x000fe40000000000 */
[----:B------:R-:W-:Y:S01]  /*19be0*/  IMAD.WIDE R226, R0, 0x4, R150 ;  /* 0x0000000400e27825 */ /* 0x000fe200078e0296 */
[----:B------:R-:W-:Y:S01]  /*19bf0*/  ISETP.LT.AND P5, PT, R13, UR8, !P1 ;  /* 0x000000080d007c0c */ /* 0x000fe2000cfa1270 */
[----:B------:R-:W-:Y:S01]  /*19c00*/  ULDC UR6, c[0x0][0x228] ;  /* 0x00008a0000067ab9 */ /* 0x000fe20000000800 */
[----:B------:R1:W-:Y:S01]  /*19c10*/  @P2 STG.E desc[UR16][R2.64], R250 ;  /* 0x000000fa02002986 */ /* 0x0003e2000c101910 */
[----:B------:R-:W-:Y:S01]  /*19c20*/  ISETP.GE.AND P2, PT, R244, UR4, PT ;  /* 0x00000004f4007c0c */ /* 0x000fe2000bf46270 */
[----:B------:R-:W-:Y:S01]  /*19c30*/  ULDC UR4, c[0x0][0x228] ;  /* 0x00008a0000047ab9 */ /* 0x000fe20000000800 */
[----:B------:R-:W-:Y:S01]  /*19c40*/  ISETP.LT.AND P6, PT, R16, UR10, !P1 ;  /* 0x0000000a10007c0c */ /* 0x000fe2000cfc1270 */
[----:B----4-:R4:W-:Y:S01]  /*19c50*/  @P4 STG.E desc[UR16][R226.64], R243 ;  /* 0x000000f3e2004986 */ /* 0x0109e2000c101910 */
[C---:B------:R-:W-:Y:S01]  /*19c60*/  VIADD R17, R0.reuse, UR28 ;  /* 0x0000001c00117c36 */ /* 0x040fe20008000000 */
[----:B------:R-:W-:Y:S01]  /*19c70*/  ISETP.LT.AND P4, PT, R15, UR4, !P1 ;  /* 0x000000040f007c0c */ /* 0x000fe2000cf81270 */
[----:B------:R-:W-:Y:S01]  /*19c80*/  ULDC UR4, c[0x0][0x228] ;  /* 0x00008a0000047ab9 */ /* 0x000fe20000000800 */
[----:B------:R-:W-:Y:S01]  /*19c90*/  ULDC UR8, c[0x0][0x228] ;  /* 0x00008a0000087ab9 */ /* 0x000fe20000000800 */
[----:B-1----:R-:W-:Y:S01]  /*19ca0*/  IMAD.WIDE R2, R0, 0x4, R148 ;  /* 0x0000000400027825 */ /* 0x002fe200078e0294 */
[----:B------:R-:W2:Y:S01]  /*19cb0*/  LDL.LU R250, [R1+0x110] ;  /* 0x0001100001fa7983 */ /* 0x000ea20000300800 */
[----:B------:R-:W-:-:S02]  /*19cc0*/  ULDC UR10, c[0x0][0x228] ;  /* 0x00008a00000a7ab9 */ /* 0x000fc40000000800 */
[C---:B----4-:R-:W-:Y:S01]  /*19cd0*/  IMAD.WIDE R226, R17.reuse, 0x4, R224 ;  /* 0x0000000411e27825 */ /* 0x050fe200078e02e0 */
[----:B------:R1:W-:Y:S03]  /*19ce0*/  @P3 STG.E desc[UR16][R2.64], R251 ;  /* 0x000000fb02003986 */ /* 0x0003e6000c101910 */
[C---:B------:R-:W-:Y:S01]  /*19cf0*/  IMAD.WIDE R244, R17.reuse, 0x4, R18 ;  /* 0x0000000411f47825 */ /* 0x040fe200078e0212 */
[----:B------:R-:W4:Y:S01]  /*19d00*/  LDL.LU R243, [R1+0x10] ;  /* 0x0000100001f37983 */ /* 0x000f220000300800 */
[----:B------:R-:W-:Y:S01]  /*19d10*/  ISETP.LT.AND P1, PT, R14, UR4, !P1 ;  /* 0x000000040e007c0c */ /* 0x000fe2000cf21270 */
[----:B------:R-:W-:Y:S01]  /*19d20*/  ULDC UR4, c[0x0][0x22c] ;  /* 0x00008b0000047ab9 */ /* 0x000fe20000000800 */
[C---:B-1----:R-:W-:Y:S01]  /*19d30*/  IMAD.WIDE R2, R17.reuse, 0x4, R150 ;  /* 0x0000000411027825 */ /* 0x042fe200078e0296 */
[----:B------:R-:W4:Y:S03]  /*19d40*/  LDL.LU R251, [R1+0x554] ;  /* 0x0005540001fb7983 */ /* 0x000f260000300800 */
[----:B------:R-:W-:Y:S01]  /*19d50*/  VIADD R0, R17, UR28 ;  /* 0x0000001c11007c36 */ /* 0x000fe20008000000 */
[----:B---3--:R1:W-:Y:S04]  /*19d60*/  @P5 STG.E desc[UR16][R226.64], R248 ;  /* 0x000000f8e2005986 */ /* 0x0083e8000c101910 */
[----:B--2---:R2:W-:Y:S01]  /*19d70*/  @P6 STG.E desc[UR16][R244.64], R249 ;  /* 0x000000f9f4006986 */ /* 0x0045e2000c101910 */
[----:B-1----:R-:W-:-:S03]  /*19d80*/  VIADD R248, R12, 0xb ;  /* 0x0000000b0cf87836 */ /* 0x002fc60000000000 */
[----:B--2---:R-:W2:Y:S04]  /*19d90*/  LDL.LU R249, [R1+0x534] ;  /* 0x0005340001f97983 */ /* 0x004ea80000300800 */
[----:B------:R1:W-:Y:S01]  /*19da0*/  @P4 STG.E desc[UR16][R2.64], R242 ;  /* 0x000000f202004986 */ /* 0x0003e2000c101910 */
[----:B------:R-:W-:Y:S02]  /*19db0*/  ISETP.GE.AND P4, PT, R248, UR4, PT ;  /* 0x00000004f8007c0c */ /* 0x000fe4000bf86270 */
[----:B------:R-:W-:Y:S02]  /*19dc0*/  ISETP.LT.AND P3, PT, R13, UR6, !P0 ;  /* 0x000000060d007c0c */ /* 0x000fe4000c761270 */
[----:B------:R-:W-:Y:S01]  /*19dd0*/  ISETP.LT.AND P5, PT, R16, UR8, !P0 ;  /* 0x0000000810007c0c */ /* 0x000fe2000c7a1270 */
[C---:B------:R-:W-:Y:S01]  /*19de0*/  IMAD.WIDE R226, R0.reuse, 0x4, R224 ;  /* 0x0000000400e27825 */ /* 0x040fe200078e02e0 */
[----:B------:R-:W-:Y:S01]  /*19df0*/  ISETP.LT.AND P6, PT, R15, UR10, !P0 ;  /* 0x0000000a0f007c0c */ /* 0x000fe2000c7c1270 */
[----:B------:R-:W-:Y:S01]  /*19e00*/  ULDC UR4, c[0x0][0x228] ;  /* 0x00008a0000047ab9 */ /* 0x000fe20000000800 */
[----:B------:R-:W-:Y:S01]  /*19e10*/  ULDC UR6, c[0x0][0x228] ;  /* 0x00008a0000067ab9 */ /* 0x000fe20000000800 */
[----:B------:R-:W-:Y:S01]  /*19e20*/  IMAD.WIDE R244, R0, 0x4, R18 ;  /* 0x0000000400f47825 */ /* 0x000fe200078e0212 */
[----:B------:R-:W-:Y:S01]  /*19e30*/  ULDC UR8, c[0x0][0x228] ;  /* 0x00008a0000087ab9 */ /* 0x000fe20000000800 */
[----:B-1----:R-:W3:Y:S01]  /*19e40*/  LDL.LU R242, [R1+0x544] ;  /* 0x0005440001f27983 */ /* 0x002ee20000300800 */
[----:B------:R-:W-:Y:S01]  /*19e50*/  ULDC UR10, c[0x0][0x228] ;  /* 0x00008a00000a7ab9 */ /* 0x000fe20000000800 */
[----:B------:R-:W-:-:S02]  /*19e60*/  IMAD.WIDE R2, R17, 0x4, R148 ;  /* 0x0000000411027825 */ /* 0x000fc400078e0294 */
[----:B------:R-:W4:Y:S04]  /*19e70*/  LDL.LU R17, [R1+0x310] ;  /* 0x0003100001117983 */ /* 0x000f280000300800 */
[----:B------:R-:W2:Y:S01]  /*19e80*/  LDL.LU R248, [R1+0x400] ;  /* 0x0004000001f87983 */ /* 0x000ea20000300800 */
[----:B------:R-:W-:-:S03]  /*19e90*/  IMAD.WIDE R246, R0, 0x4, R150 ;  /* 0x0000000400f67825 */ /* 0x000fc600078e0296 */
[----:B--2---:R1:W-:Y:S04]  /*19ea0*/  @P1 STG.E desc[UR16][R2.64], R248 ;  /* 0x000000f802001986 */ /* 0x0043e8000c101910 */
[----:B----4-:R2:W-:Y:S01]  /*19eb0*/  @P3 STG.E desc[UR16][R226.64], R17 ;  /* 0x00000011e2003986 */ /* 0x0105e2000c101910 */
[----:B------:R-:W-:Y:S01]  /*19ec0*/  ISETP.LT.AND P3, PT, R14, UR4, !P0 ;  /* 0x000000040e007c0c */ /* 0x000fe2000c761270 */
[----:B------:R-:W-:Y:S02]  /*19ed0*/  ULDC UR4, c[0x0][0x22c] ;  /* 0x00008b0000047ab9 */ /* 0x000fe40000000800 */
[----:B------:R4:W-:Y:S01]  /*19ee0*/  @P5 STG.E desc[UR16][R244.64], R250 ;  /* 0x000000faf4005986 */ /* 0x0009e2000c101910 */
[----:B-1----:R-:W-:-:S03]  /*19ef0*/  VIADD R2, R12, 0xc ;  /* 0x0000000c0c027836 */ /* 0x002fc60000000000 */
[----:B------:R1:W-:Y:S01]  /*19f00*/  @P6 STG.E desc[UR16][R246.64], R243 ;  /* 0x000000f3f6006986 */ /* 0x0003e2000c101910 */
[----:B--2---:R-:W-:Y:S01]  /*19f10*/  VIADD R17, R0, UR28 ;  /* 0x0000001c00117c36 */ /* 0x004fe20008000000 */
[----:B------:R-:W-:Y:S01]  /*19f20*/  ISETP.GE.AND P1, PT, R2, UR4, PT ;  /* 0x0000000402007c0c */ /* 0x000fe2000bf26270 */
[----:B------:R-:W-:Y:S01]  /*19f30*/  IMAD.WIDE R2, R0, 0x4, R148 ;  /* 0x0000000400027825 */ /* 0x000fe200078e0294 */
[----:B----4-:R-:W2:Y:S01]  /*19f40*/  LDL.LU R250, [R1+0x404] ;  /* 0x0004040001fa7983 */ /* 0x010ea20000300800 */
[----:B------:R-:W-:Y:S02]  /*19f50*/  ISETP.LT.AND P0, PT, R13, UR6, !P2 ;  /* 0x000000060d007c0c */ /* 0x000fe4000d701270 */
[----:B------:R-:W-:Y:S02]  /*19f60*/  ISETP.LT.AND P5, PT, R16, UR8, !P2 ;  /* 0x0000000810007c0c */ /* 0x000fe4000d7a1270 */
[----:B------:R-:W-:Y:S01]  /*19f70*/  ISETP.LT.AND P6, PT, R15, UR10, !P2 ;  /* 0x0000000a0f007c0c */ /* 0x000fe2000d7c1270 */
[----:B-1----:R-:W4:Y:S01]  /*19f80*/  LDL.LU R243, [R1+0x314] ;  /* 0x0003140001f37983 */ /* 0x002f220000300800 */
[----:B------:R-:W-:Y:S01]  /*19f90*/  VIADD R248, R12, 0xd ;  /* 0x0000000d0cf87836 */ /* 0x000fe20000000000 */
[----:B------:R-:W-:Y:S01]  /*19fa0*/  ULDC UR4, c[0x0][0x22c] ;  /* 0x00008b0000047ab9 */ /* 0x000fe20000000800 */
[C---:B------:R-:W-:Y:S01]  /*19fb0*/  IMAD.WIDE R226, R17.reuse, 0x4, R224 ;  /* 0x0000000411e27825 */ /* 0x040fe200078e02e0 */
[----:B------:R-:W3:Y:S01]  /*19fc0*/  LDL.LU R0, [R1+0x210] ;  /* 0x0002100001007983 */ /* 0x000ee20000300800 */
[----:B------:R-:W-:Y:S01]  /*19fd0*/  ULDC UR6, c[0x0][0x228] ;  /* 0x00008a0000067ab9 */ /* 0x000fe20000000800 */
[----:B------:R-:W-:Y:S01]  /*19fe0*/  ULDC UR8, c[0x0][0x228] ;  /* 0x00008a0000087ab9 */ /* 0x000fe20000000800 */
[----:B------:R-:W-:Y:S01]  /*19ff0*/  IMAD.WIDE R244, R17, 0x4, R18 ;  /* 0x0000000411f47825 */ /* 0x000fe200078e0212 */
[----:B------:R-:W-:-:S03]  /*1a000*/  ULDC UR10, c[0x0][0x228] ;  /* 0x00008a00000a7ab9 */ /* 0x000fc60000000800 */
[----:B------:R-:W-:Y:S01]  /*1a010*/  IMAD.WIDE R246, R17, 0x4, R150 ;  /* 0x0000000411f67825 */ /* 0x000fe200078e0296 */
[----:B---3--:R-:W-:Y:S01]  /*1a020*/  @P3 STG.E desc[UR16][R2.64], R0 ;  /* 0x0000000002003986 */ /* 0x008fe2000c101910 */
[----:B------:R-:W-:Y:S01]  /*1a030*/  ISETP.GE.AND P3, PT, R248, UR4, PT ;  /* 0x00000004f8007c0c */ /* 0x000fe2000bf66270 */
[----:B------:R-:W-:Y:S02]  /*1a040*/  ULDC UR4, c[0x0][0x228] ;  /* 0x00008a0000047ab9 */ /* 0x000fe40000000800 */
[----:B------:R-:W-:Y:S04]  /*1a050*/  @P0 STG.E desc[UR16][R226.64], R251 ;  /* 0x000000fbe2000986 */ /* 0x000fe8000c101910 */
[----:B------:R1:W-:Y:S04]  /*1a060*/  @P5 STG.E desc[UR16][R244.64], R249 ;  /* 0x000000f9f4005986 */ /* 0x0003e8000c101910 */
[----:B------:R-:W3:Y:S04]  /*1a070*/  LDL.LU R248, [R1+0x14] ;  /* 0x0000140001f87983 */ /* 0x000ee80000300800 */
[----:B------:R2:W-:Y:S04]  /*1a080*/  @P6 STG.E desc[UR16][R246.64], R242 ;  /* 0x000000f2f6006986 */ /* 0x0005e8000c101910 */
[----:B-1----:R-:W3:Y:S04]  /*1a090*/  LDL.LU R249, [R1+0x214] ;  /* 0x0002140001f97983 */ /* 0x002ee80000300800 */
[----:B--2---:R-:W2:Y:S04]  /*1a0a0*/  LDL.LU R247, [R1+0x114] ;  /* 0x0001140001f77983 */ /* 0x004ea80000300800 */
[----:B------:R-:W3:Y:S01]  /*1a0b0*/  LDL.LU R242, [R1+0x558] ;  /* 0x0005580001f27983 */ /* 0x000ee20000300800 */
[----:B------:R-:W-:Y:S01]  /*1a0c0*/  ISETP.LT.AND P2, PT, R14, UR4, !P2 ;  /* 0x000000040e007c0c */ /* 0x000fe2000d741270 */
[----:B------:R-:W-:-:S02]  /*1a0d0*/  ULDC UR4, c[0x0][0x228] ;  /* 0x00008a0000047ab9 */ /* 0x000fc40000000800 */
[----:B------:R-:W-:Y:S01]  /*1a0e0*/  ISETP.LT.AND P0, PT, R13, UR4, !P4 ;  /* 0x000000040d007c0c */ /* 0x000fe2000e701270 */
[C---:B------:R-:W-:Y:S01]  /*1a0f0*/  VIADD R0, R17.reuse, UR28 ;  /* 0x0000001c11007c36 */ /* 0x040fe20008000000 */
[----:B------:R-:W-:Y:S01]  /*1a100*/  ULDC UR4, c[0x0][0x228] ;  /* 0x00008a0000047ab9 */ /* 0x000fe20000000800 */
[----:B------:R-:W-:Y:S01]  /*1a110*/  IMAD.WIDE R2, R17, 0x4, R148 ;  /* 0x0000000411027825 */ /* 0x000fe200078e0294 */
[----:B------:R-:W-:Y:S01]  /*1a120*/  ISETP.LT.AND P6, PT, R16, UR6, !P4 ;  /* 0x0000000610007c0c */ /* 0x000fe2000e7c1270 */
[----:B------:R-:W3:Y:S02]  /*1a130*/  LDL.LU R251, [R1+0x548] ;  /* 0x0005480001fb7983 */ /* 0x000ee40000300800 */
[----:B------:R-:W-:Y:S01]  /*1a140*/  VIADD R244, R12, 0xe ;  /* 0x0000000e0cf47836 */ /* 0x000fe20000000000 */
[----:B------:R-:W-:Y:S01]  /*1a150*/  ISETP.LT.AND P5, PT, R15, UR4, !P4 ;  /* 0x000000040f007c0c */ /* 0x000fe2000e7a1270 */
[----:B------:R-:W-:Y:S01]  /*1a160*/  IMAD.WIDE R226, R0, 0x4, R224 ;  /* 0x0000000400e27825 */ /* 0x000fe200078e02e0 */
[----:B------:R-:W-:Y:S01]  /*1a170*/  ULDC UR4, c[0x0][0x22c] ;  /* 0x00008b0000047ab9 */ /* 0x000fe20000000800 */
[----:B------:R1:W-:Y:S01]  /*1a180*/  @P2 STG.E desc[UR16][R2.64], R250 ;  /* 0x000000fa02002986 */ /* 0x0003e2000c101910 */
[----:B------:R-:W-:Y:S01]  /*1a190*/  ISETP.GE.AND P2, PT, R244, UR4, PT ;  /* 0x00000004f4007c0c */ /* 0x000fe2000bf46270 */
[----:B------:R-:W-:Y:S01]  /*1a1a0*/  ULDC UR4, c[0x0][0x228] ;  /* 0x00008a0000047ab9 */ /* 0x000fe20000000800 */
[----:B------:R-:W-:Y:S01]  /*1a1b0*/  ISETP.LT.AND P4, PT, R14, UR8, !P4 ;  /* 0x000000080e007c0c */ /* 0x000fe2000e781270 */
[----:B----4-:R4:W-:Y:S01]  /*1a1c0*/  @P0 STG.E desc[UR16][R226.64], R243 ;  /* 0x000000f3e2000986 */ /* 0x0109e2000c101910 */
[----:B------:R-:W-:Y:S01]  /*1a1d0*/  ISETP.LT.AND P0, PT, R13, UR4, !P1 ;  /* 0x000000040d007c0c */ /* 0x000fe2000cf01270 */
[C---:B------:R-:W-:Y:S01]  /*1a1e0*/  VIADD R17, R0.reuse, UR28 ;  /* 0x0000001c00117c36 */ /* 0x040fe20008000000 */
[----:B------:R-:W-:Y:S01]  /*1a1f0*/  ULDC UR4, c[0x0][0x228] ;  /* 0x00008a0000047ab9 */ /* 0x000fe20000000800 */
[----:B------:R-:W-:Y:S01]  /*1a200*/  ULDC UR6, c[0x0][0x228] ;  /* 0x00008a0000067ab9 */ /* 0x000fe20000000800 */
[----:B-1----:R-:W-:Y:S01]  /*1a210*/  IMAD.WIDE R2, R0, 0x4, R18 ;  /* 0x0000000400027825 */ /* 0x002fe200078e0212 */
[----:B------:R-:W3:Y:S01]  /*1a220*/  LDL.LU R250, [R1+0x408] ;  /* 0x0004080001fa7983 */ /* 0x000ee20000300800 */
[----:B------:R-:W-:-:S02]  /*1a230*/  ULDC UR8, c[0x0][0x228] ;  /* 0x00008a0000087ab9 */ /* 0x000fc40000000800 */
[C---:B----4-:R-:W-:Y:S01]  /*1a240*/  IMAD.WIDE R226, R0.reuse, 0x4, R150 ;  /* 0x0000000400e27825 */ /* 0x050fe200078e0296 */
[----:B------:R-:W4:Y:S03]  /*1a250*/  LDL.LU R243, [R1+0x318] ;  /* 0x0003180001f37983 */ /* 0x000f260000300800 */
[----:B------:R-:W-:-:S04]  /*1a260*/  IMAD.WIDE R244, R0, 0x4, R148 ;  /* 0x0000000400f47825 */ /* 0x000fc800078e0294 */
[C---:B------:R-:W-:Y:S01]  /*1a270*/  VIADD R0, R17.reuse, UR28 ;  /* 0x0000001c11007c36 */ /* 0x040fe20008000000 */
[----:B--2---:R1:W-:Y:S04]  /*1a280*/  @P6 STG.E desc[UR16][R2.64], R247 ;  /* 0x000000f702006986 */ /* 0x0043e8000c101910 */
[----:B---3--:R2:W-:Y:S04]  /*1a290*/  @P5 STG.E desc[UR16][R226.64], R248 ;  /* 0x000000f8e2005986 */ /* 0x0085e8000c101910 */
[----:B------:R3:W-:Y:S01]  /*1a2a0*/  @P4 STG.E desc[UR16][R244.64], R249 ;  /* 0x000000f9f4004986 */ /* 0x0007e2000c101910 */
[----:B-1----:R-:W-:-:S04]  /*1a2b0*/  IMAD.WIDE R2, R17, 0x4, R224 ;  /* 0x0000000411027825 */ /* 0x002fc800078e02e0 */
[C---:B--2---:R-:W-:Y:S01]  /*1a2c0*/  IMAD.WIDE R226, R17.reuse, 0x4, R150 ;  /* 0x0000000411e27825 */ /* 0x044fe200078e0296 */
[----:B------:R1:W-:Y:S03]  /*1a2d0*/  @P0 STG.E desc[UR16][R2.64], R242 ;  /* 0x000000f202000986 */ /* 0x0003e6000c101910 */
[C---:B---3--:R-:W-:Y:S01]  /*1a2e0*/  IMAD.WIDE R244, R17.reuse, 0x4, R148 ;  /* 0x0000000411f47825 */ /* 0x048fe200078e0294 */
[----:B------:R-:W2:Y:S04]  /*1a2f0*/  LDL.LU R249, [R1+0x118] ;  /* 0x0001180001f97983 */ /* 0x000ea80000300800 */
[----:B-1----:R-:W3:Y:S01]  /*1a300*/  LDL.LU R242, [R1+0x18] ;  /* 0x0000180001f27983 */ /* 0x002ee20000300800 */
[----:B------:R-:W-:-:S03]  /*1a310*/  IMAD.WIDE R2, R17, 0x4, R18 ;  /* 0x0000000411027825 */ /* 0x000fc600078e0212 */
[----:B------:R-:W4:Y:S01]  /*1a320*/  LDL.LU R17, [R1+0x538] ;  /* 0x0005380001117983 */ /* 0x000f220000300800 */
[----:B------:R-:W-:Y:S02]  /*1a330*/  ISETP.LT.AND P4, PT, R16, UR4, !P1 ;  /* 0x0000000410007c0c */ /* 0x000fe4000cf81270 */
[----:B------:R-:W-:Y:S01]  /*1a340*/  ISETP.LT.AND P6, PT, R13, UR10, !P3 ;  /* 0x0000000a0d007c0c */ /* 0x000fe2000dfc1270 */
[----:B------:R-:W-:Y:S01]  /*1a350*/  VIADD R248, R12, 0xf ;  /* 0x0000000f0cf87836 */ /* 0x000fe20000000000 */
[----:B------:R-:W-:Y:S01]  /*1a360*/  ISETP.LT.AND P5, PT, R15, UR6, !P1 ;  /* 0x000000060f007c0c */ /* 0x000fe2000cfa1270 */
[----:B------:R-:W-:Y:S01]  /*1a370*/  IMAD.WIDE R246, R0, 0x4, R224 ;  /* 0x0000000400f67825 */ /* 0x000fe200078e02e0 */
[----:B------:R-:W-:Y:S01]  /*1a380*/  ISETP.LT.AND P1, PT, R14, UR8, !P1 ;  /* 0x000000080e007c0c */ /* 0x000fe2000cf21270 */
[----:B------:R-:W-:Y:S01]  /*1a390*/  ULDC UR4, c[0x0][0x22c] ;  /* 0x00008b0000047ab9 */ /* 0x000fe20000000800 */
[----:B------:R-:W-:Y:S01]  /*1a3a0*/  ULDC UR6, c[0x0][0x228] ;  /* 0x00008a0000067ab9 */ /* 0x000fe20000000800 */
[----:B------:R-:W-:Y:S01]  /*1a3b0*/  ISETP.GE.AND P0, PT, R248, UR4, PT ;  /* 0x00000004f8007c0c */ /* 0x000fe2000bf06270 */
[----:B------:R-:W-:Y:S01]  /*1a3c0*/  ULDC UR4, c[0x0][0x228] ;  /* 0x00008a0000047ab9 */ /* 0x000fe20000000800 */
[----:B------:R-:W3:Y:S01]  /*1a3d0*/  LDL.LU R248, [R1+0x55c] ;  /* 0x00055c0001f87983 */ /* 0x000ee20000300800 */
[----:B------:R-:W-:Y:S01]  /*1a3e0*/  ULDC UR8, c[0x0][0x228] ;  /* 0x00008a0000087ab9 */ /* 0x000fe20000000800 */
[----:B------:R-:W-:-:S02]  /*1a3f0*/  ULDC UR10, c[0x0][0x228] ;  /* 0x00008a00000a7ab9 */ /* 0x000fc40000000800 */
[----:B----4-:R-:W-:Y:S04]  /*1a400*/  @P4 STG.E desc[UR16][R2.64], R17 ;  /* 0x0000001102004986 */ /* 0x010fe8000c101910 */
[----:B------:R-:W-:Y:S04]  /*1a410*/  @P5 STG.E desc[UR16][R226.64], R251 ;  /* 0x000000fbe2005986 */ /* 0x000fe8000c101910 */
[----:B------:R1:W-:Y:S04]  /*1a420*/  @P1 STG.E desc[UR16][R244.64], R250 ;  /* 0x000000faf4001986 */ /* 0x0003e8000c101910 */
[----:B------:R4:W-:Y:S04]  /*1a430*/  @P6 STG.E desc[UR16][R246.64], R243 ;  /* 0x000000f3f6006986 */ /* 0x0009e8000c101910 */
[----:B-1----:R-:W3:Y:S04]  /*1a440*/  LDL.LU R250, [R1+0x53c] ;  /* 0x00053c0001fa7983 */ /* 0x002ee80000300800 */
[----:B----4-:R-:W4:Y:S04]  /*1a450*/  LDL.LU R247, [R1+0x218] ;  /* 0x0002180001f77983 */ /* 0x010f280000300800 */
[----:B------:R-:W4:Y:S01]  /*1a460*/  LDL.LU R243, [R1+0x54c] ;  /* 0x00054c0001f37983 */ /* 0x000f220000300800 */
[----:B------:R-:W-:Y:S01]  /*1a470*/  ISETP.LT.AND P1, PT, R16, UR4, !P3 ;  /* 0x0000000410007c0c */ /* 0x000fe2000df21270 */
[----:B------:R-:W-:-:S02]  /*1a480*/  ULDC UR4, c[0x0][0x228] ;  /* 0x00008a0000047ab9 */ /* 0x000fc40000000800 */
[----:B------:R-:W-:Y:S01]  /*1a490*/  ISETP.LT.AND P4, PT, R15, UR4, !P3 ;  /* 0x000000040f007c0c */ /* 0x000fe2000df81270 */
[----:B------:R-:W-:Y:S01]  /*1a4a0*/  IMAD.WIDE R226, R0, 0x4, R18 ;  /* 0x0000000400e27825 */ /* 0x000fe200078e0212 */
[----:B------:R-:W-:Y:S01]  /*1a4b0*/  ISETP.LT.AND P3, PT, R14, UR6, !P3 ;  /* 0x000000060e007c0c */ /* 0x000fe2000df61270 */
[----:B------:R-:W-:Y:S02]  /*1a4c0*/  ULDC UR4, c[0x0][0x22c] ;  /* 0x00008b0000047ab9 */ /* 0x000fe40000000800 */
[----:B------:R-:W-:Y:S01]  /*1a4d0*/  VIADD R244, R12, 0x10 ;  /* 0x000000100cf47836 */ /* 0x000fe20000000000 */
[----:B------:R-:W-:Y:S01]  /*1a4e0*/  ISETP.LT.AND P5, PT, R13, UR8, !P2 ;  /* 0x000000080d007c0c */ /* 0x000fe2000d7a1270 */
[----:B------:R-:W-:Y:S01]  /*1a4f0*/  IMAD.WIDE R2, R0, 0x4, R150 ;  /* 0x0000000400027825 */ /* 0x000fe200078e0296 */
[----:B------:R-:W-:Y:S01]  /*1a500*/  ISETP.LT.AND P6, PT, R16, UR10, !P2 ;  /* 0x0000000a10007c0c */ /* 0x000fe2000d7c1270 */
[----:B------:R-:W-:Y:S01]  /*1a510*/  ULDC UR6, c[0x0][0x228] ;  /* 0x00008a0000067ab9 */ /* 0x000fe20000000800 */
[----:B--2---:R1:W-:Y:S01]  /*1a520*/  @P1 STG.E desc[UR16][R226.64], R249 ;  /* 0x000000f9e2001986 */ /* 0x0043e2000c101910 */
[----:B------:R-:W-:Y:S01]  /*1a530*/  ISETP.GE.AND P1, PT, R244, UR4, PT ;  /* 0x00000004f4007c0c */ /* 0x000fe2000bf26270 */
[C---:B------:R-:W-:Y:S01]  /*1a540*/  VIADD R17, R0.reuse, UR28 ;  /* 0x0000001c00117c36 */ /* 0x040fe20008000000 */
[----:B------:R-:W-:Y:S01]  /*1a550*/  ULDC UR4, c[0x0][0x228] ;  /* 0x00008a0000047ab9 */ /* 0x000fe20000000800 */
[----:B---3--:R2:W-:Y:S01]  /*1a560*/  @P4 STG.E desc[UR16][R2.64], R242 ;  /* 0x000000f202004986 */ /* 0x0085e2000c101910 */
[----:B------:R-:W-:Y:S01]  /*1a570*/  ISETP.LT.AND P4, PT, R15, UR4, !P2 ;  /* 0x000000040f007c0c */ /* 0x000fe2000d781270 */
[----:B------:R-:W-:Y:S01]  /*1a580*/  IMAD.WIDE R244, R17, 0x4, R18 ;  /* 0x0000000411f47825 */ /* 0x000fe200078e0212 */
[----:B------:R-:W-:Y:S01]  /*1a590*/  ULDC UR4, c[0x0][0x228] ;  /* 0x00008a0000047ab9 */ /* 0x000fe20000000800 */
[----:B------:R-:W-:Y:S01]  /*1a5a0*/  ULDC UR8, c[0x0][0x228] ;  /* 0x00008a0000087ab9 */ /* 0x000fe20000000800 */
[----:B------:R-:W-:Y:S01]  /*1a5b0*/  ULDC UR10, c[0x0][0x228] ;  /* 0x00008a00000a7ab9 */ /* 0x000fe20000000800 */
[----:B-1----:R-:W-:-:S04]  /*1a5c0*/  IMAD.WIDE R226, R0, 0x4, R148 ;  /* 0x0000000400e27825 */ /* 0x002fc800078e0294 */
[C---:B--2---:R-:W-:Y:S01]  /*1a5d0*/  IMAD.WIDE R2, R17.reuse, 0x4, R224 ;  /* 0x0000000411027825 */ /* 0x044fe200078e02e0 */
[----:B------:R-:W2:Y:S01]  /*1a5e0*/  LDL.LU R242, [R1+0x40c] ;  /* 0x00040c0001f27983 */ /* 0x000ea20000300800 */
[----:B------:R-:W-:-:S03]  /*1a5f0*/  IADD3 R0, R17, UR28, RZ ;  /* 0x0000001c11007c10 */ /* 0x000fc6000fffe0ff */
[----:B------:R-:W3:Y:S04]  /*1a600*/  LDL.LU R251, [R1+0x11c] ;  /* 0x00011c0001fb7983 */ /* 0x000ee80000300800 */
[----:B------:R-:W3:Y:S04]  /*1a610*/  LDL.LU R249, [R1+0x1c] ;  /* 0x00001c0001f97983 */ /* 0x000ee80000300800 */
[----:B----4-:R-:W-:Y:S04]  /*1a620*/  @P3 STG.E desc[UR16][R226.64], R247 ;  /* 0x000000f7e2003986 */ /* 0x010fe8000c101910 */
[----:B------:R1:W-:Y:S04]  /*1a630*/  @P5 STG.E desc[UR16][R2.64], R248 ;  /* 0x000000f802005986 */ /* 0x0003e8000c101910 */
[----:B------:R-:W-:Y:S01]  /*1a640*/  @P6 STG.E desc[UR16][R244.64], R250 ;  /* 0x000000faf4006986 */ /* 0x000fe2000c101910 */
[----:B-1----:R-:W-:-:S05]  /*1a650*/  IMAD.WIDE R2, R17, 0x4, R150 ;  /* 0x0000000411027825 */ /* 0x002fca00078e0296 */
[----:B------:R1:W-:Y:S04]  /*1a660*/  @P4 STG.E desc[UR16][R2.64], R243 ;  /* 0x000000f302004986 */ /* 0x0003e8000c101910 */
[----:B-1----:R-:W4:Y:S01]  /*1a670*/  LDL.LU R243, [R1+0x21c] ;  /* 0x00021c0001f37983 */ /* 0x002f220000300800 */
[----:B------:R-:W-:-:S03]  /*1a680*/  IMAD.WIDE R2, R17, 0x4, R148 ;  /* 0x0000000411027825 */ /* 0x000fc600078e0294 */
[----:B------:R-:W4:Y:S04]  /*1a690*/  LDL.LU R250, [R1+0x570] ;  /* 0x0005700001fa7983 */ /* 0x000f280000300800 */
[----:B------:R-:W3:Y:S01]  /*1a6a0*/  LDL.LU R17, [R1+0x31c] ;  /* 0x00031c0001117983 */ /* 0x000ee20000300800 */
[----:B------:R-:W-:Y:S02]  /*1a6b0*/  ISETP.LT.AND P2, PT, R14, UR4, !P2 ;  /* 0x000000040e007c0c */ /* 0x000fe4000d741270 */
[----:B------:R-:W-:Y:S01]  /*1a6c0*/  ISETP.LT.AND P3, PT, R13, UR6, !P0 ;  /* 0x000000060d007c0c */ /* 0x000fe2000c761270 */
[----:B------:R-:W-:Y:S01]  /*1a6d0*/  VIADD R248, R12, 0x11 ;  /* 0x000000110cf87836 */ /* 0x000fe20000000000 */
[----:B------:R-:W-:Y:S01]  /*1a6e0*/  ISETP.LT.AND P5, PT, R16, UR8, !P0 ;  /* 0x0000000810007c0c */ /* 0x000fe2000c7a1270 */
[C---:B------:R-:W-:Y:S01]  /*1a6f0*/  IMAD.WIDE R226, R0.reuse, 0x4, R224 ;  /* 0x0000000400e27825 */ /* 0x040fe200078e02e0 */
[----:B------:R-:W-:Y:S01]  /*1a700*/  ISETP.LT.AND P6, PT, R15, UR10, !P0 ;  /* 0x0000000a0f007c0c */ /* 0x000fe2000c7c1270 */
[----:B------:R-:W-:Y:S01]  /*1a710*/  ULDC UR4, c[0x0][0x22c] ;  /* 0x00008b0000047ab9 */ /* 0x000fe20000000800 */
[----:B------:R-:W-:Y:S01]  /*1a720*/  ULDC UR6, c[0x0][0x228] ;  /* 0x00008a0000067ab9 */ /* 0x000fe20000000800 */
[----:B------:R-:W-:Y:S01]  /*1a730*/  IMAD.WIDE R244, R0, 0x4, R18 ;  /* 0x0000000400f47825 */ /* 0x000fe200078e0212 */
[----:B------:R-:W-:Y:S01]  /*1a740*/  ISETP.GE.AND P4, PT, R248, UR4, PT ;  /* 0x00000004f8007c0c */ /* 0x000fe2000bf86270 */
[----:B------:R-:W-:Y:S01]  /*1a750*/  ULDC UR4, c[0x0][0x228] ;  /* 0x00008a0000047ab9 */ /* 0x000fe20000000800 */
[----:B------:R-:W-:Y:S01]  /*1a760*/  ULDC UR8, c[0x0][0x228] ;  /* 0x00008a0000087ab9 */ /* 0x000fe20000000800 */
[----:B--2---:R1:W-:Y:S01]  /*1a770*/  @P2 STG.E desc[UR16][R2.64], R242 ;  /* 0x000000f202002986 */ /* 0x0043e2000c101910 */
[----:B------:R-:W-:Y:S01]  /*1a780*/  IMAD.WIDE R246, R0, 0x4, R150 ;  /* 0x0000000400f67825 */ /* 0x000fe200078e0296 */
[----:B------:R-:W-:-:S03]  /*1a790*/  ULDC UR10, c[0x0][0x228] ;  /* 0x00008a00000a7ab9 */ /* 0x000fc60000000800 */
[----:B-1----:R-:W-:Y:S01]  /*1a7a0*/  VIADD R2, R12, 0x12 ;  /* 0x000000120c027836 */ /* 0x002fe20000000000 */
[----:B------:R-:W2:Y:S04]  /*1a7b0*/  LDL.LU R242, [R1+0x560] ;  /* 0x0005600001f27983 */ /* 0x000ea80000300800 */
[----:B---3--:R1:W-:Y:S01]  /*1a7c0*/  @P3 STG.E desc[UR16][R226.64], R17 ;  /* 0x00000011e2003986 */ /* 0x0083e2000c101910 */
[----:B------:R-:W-:Y:S01]  /*1a7d0*/  ISETP.LT.AND P3, PT, R14, UR4, !P0 ;  /* 0x000000040e007c0c */ /* 0x000fe2000c761270 */
[----:B------:R-:W-:Y:S02]  /*1a7e0*/  ULDC UR4, c[0x0][0x22c] ;  /* 0x00008b0000047ab9 */ /* 0x000fe40000000800 */
[----:B------:R3:W-:Y:S01]  /*1a7f0*/  @P5 STG.E desc[UR16][R244.64], R251 ;  /* 0x000000fbf4005986 */ /* 0x0007e2000c101910 */
[----:B------:R-:W-:Y:S01]  /*1a800*/  ISETP.GE.AND P2, PT, R2, UR4, PT ;  /* 0x0000000402007c0c */ /* 0x000fe2000bf46270 */
[----:B------:R-:W-:-:S04]  /*1a810*/  IMAD.WIDE R2, R0, 0x4, R148 ;  /* 0x0000000400027825 */ /* 0x000fc800078e0294 */
[----:B-1----:R-:W-:Y:S01]  /*1a820*/  VIADD R17, R0, UR28 ;  /* 0x0000001c00117c36 */ /* 0x002fe20008000000 */
[----:B------:R1:W-:Y:S04]  /*1a830*/  @P6 STG.E desc[UR16][R246.64], R249 ;  /* 0x000000f9f6006986 */ /* 0x0003e8000c101910 */
[----:B---3--:R-:W3:Y:S01]  /*1a840*/  LDL.LU R251, [R1+0x410] ;  /* 0x0004100001fb7983 */ /* 0x008ee20000300800 */
[----:B------:R-:W-:Y:S02]  /*1a850*/  ISETP.LT.AND P0, PT, R13, UR6, !P1 ;  /* 0x000000060d007c0c */ /* 0x000fe4000cf01270 */
[----:B------:R-:W-:Y:S01]  /*1a860*/  ISETP.LT.AND P5, PT, R16, UR8, !P1 ;  /* 0x0000000810007c0c */ /* 0x000fe2000cfa1270 */
[----:B------:R-:W-:Y:S01]  /*1a870*/  VIADD R248, R12, 0x13 ;  /* 0x000000130cf87836 */ /* 0x000fe20000000000 */
[----:B------:R-:W-:Y:S01]  /*1a880*/  ISETP.LT.AND P6, PT, R15, UR10, !P1 ;  /* 0x0000000a0f007c0c */ /* 0x000fe2000cfc1270 */
[----:B------:R-:W-:Y:S01]  /*1a890*/  IMAD.WIDE R226, R17, 0x4, R224 ;  /* 0x0000000411e27825 */ /* 0x000fe200078e02e0 */
[----:B----4-:R4:W-:Y:S01]  /*1a8a0*/  @P3 STG.E desc[UR16][R2.64], R243 ;  /* 0x000000f302003986 */ /* 0x0109e2000c101910 */
[----:B------:R-:W-:Y:S01]  /*1a8b0*/  ULDC UR4, c[0x0][0x22c] ;  /* 0x00008b0000047ab9 */ /* 0x000fe20000000800 */
[----:B------:R-:W-:-:S02]  /*1a8c0*/  ULDC UR6, c[0x0][0x228] ;  /* 0x00008a0000067ab9 */ /* 0x000fc40000000800 */
[----:B-1----:R-:W3:Y:S01]  /*1a8d0*/  LDL.LU R249, [R1+0x320] ;  /* 0x0003200001f97983 */ /* 0x002ee20000300800 */
[C---:B------:R-:W-:Y:S01]  /*1a8e0*/  IMAD.WIDE R244, R17.reuse, 0x4, R18 ;  /* 0x0000000411f47825 */ /* 0x040fe200078e0212 */
[----:B------:R-:W-:Y:S01]  /*1a8f0*/  ULDC UR8, c[0x0][0x228] ;  /* 0x00008a0000087ab9 */ /* 0x000fe20000000800 */
[----:B------:R-:W-:Y:S01]  /*1a900*/  ULDC UR10, c[0x0][0x228] ;  /* 0x00008a00000a7ab9 */ /* 0x000fe20000000800 */
[----:B------:R-:W2:Y:S01]  /*1a910*/  LDL.LU R0, [R1+0x580] ;  /* 0x0005800001007983 */ /* 0x000ea20000300800 */
[----:B------:R-:W-:-:S03]  /*1a920*/  IMAD.WIDE R246, R17, 0x4, R150 ;  /* 0x0000000411f67825 */ /* 0x000fc600078e0296 */
[----:B----4-:R-:W4:Y:S01]  /*1a930*/  LDL.LU R243, [R1+0x220] ;  /* 0x0002200001f37983 */ /* 0x010f220000300800 */
[----:B------:R-:W-:Y:S01]  /*1a940*/  ISETP.GE.AND P3, PT, R248, UR4, PT ;  /* 0x00000004f8007c0c */ /* 0x000fe2000bf66270 */
[----:B------:R-:W-:Y:S02]  /*1a950*/  ULDC UR4, c[0x0][0x228] ;  /* 0x00008a0000047ab9 */ /* 0x000fe40000000800 */
[----:B------:R-:W4:Y:S01]  /*1a960*/  LDL.LU R248, [R1+0x120] ;  /* 0x0001200001f87983 */ /* 0x000f220000300800 */
[----:B------:R-:W-:Y:S01]  /*1a970*/  ISETP.LT.AND P1, PT, R14, UR4, !P1 ;  /* 0x000000040e007c0c */ /* 0x000fe2000cf21270 */
[----:B------:R-:W-:Y:S01]  /*1a980*/  ULDC UR4, c[0x0][0x228] ;  /* 0x00008a0000047ab9 */ /* 0x000fe20000000800 */
[----:B------:R-:W-:Y:S01]  /*1a990*/  IMAD.WIDE R2, R17, 0x4, R148 ;  /* 0x0000000411027825 */ /* 0x000fe200078e0294 */
[----:B--2---:R-:W-:Y:S04]  /*1a9a0*/  @P0 STG.E desc[UR16][R226.64], R0 ;  /* 0x00000000e2000986 */ /* 0x004fe8000c101910 */
[----:B------:R1:W-:Y:S04]  /*1a9b0*/  @P5 STG.E desc[UR16][R244.64], R250 ;  /* 0x000000faf4005986 */ /* 0x0003e8000c101910 */
[----:B------:R2:W-:Y:S04]  /*1a9c0*/  @P6 STG.E desc[UR16][R246.64], R242 ;  /* 0x000000f2f6006986 */ /* 0x0005e8000c101910 */
[----:B-1----:R-:W4:Y:S04]  /*1a9d0*/  LDL.LU R250, [R1+0x20] ;  /* 0x0000200001fa7983 */ /* 0x002f280000300800 */
[----:B--2---:R-:W2:Y:S01]  /*1a9e0*/  LDL.LU R242, [R1+0x584] ;  /* 0x0005840001f27983 */ /* 0x004ea20000300800 */
[----:B------:R-:W-:Y:S01]  /*1a9f0*/  ISETP.LT.AND P0, PT, R13, UR4, !P4 ;  /* 0x000000040d007c0c */ /* 0x000fe2000e701270 */
[----:B------:R-:W-:Y:S01]  /*1aa00*/  VIADD R0, R17, UR28 ;  /* 0x0000001c11007c36 */ /* 0x000fe20008000000 */
[----:B------:R-:W-:Y:S01]  /*1aa10*/  ULDC UR4, c[0x0][0x228] ;  /* 0x00008a0000047ab9 */ /* 0x000fe20000000800 */
[----:B------:R-:W-:Y:S01]  /*1aa20*/  VIADD R244, R12, 0x14 ;  /* 0x000000140cf47836 */ /* 0x000fe20000000000 */
[----:B------:R-:W-:Y:S01]  /*1aa30*/  ISETP.LT.AND P6, PT, R16, UR6, !P4 ;  /* 0x0000000610007c0c */ /* 0x000fe2000e7c1270 */
[----:B------:R-:W-:Y:S01]  /*1aa40*/  IMAD.WIDE R226, R0, 0x4, R224 ;  /* 0x0000000400e27825 */ /* 0x000fe200078e02e0 */
[----:B------:R-:W-:Y:S01]  /*1aa50*/  ISETP.LT.AND P5, PT, R15, UR4, !P4 ;  /* 0x000000040f007c0c */ /* 0x000fe2000e7a1270 */
[----:B------:R-:W-:Y:S01]  /*1aa60*/  ULDC UR4, c[0x0][0x22c] ;  /* 0x00008b0000047ab9 */ /* 0x000fe20000000800 */
[----:B---3--:R1:W-:Y:S01]  /*1aa70*/  @P1 STG.E desc[UR16][R2.64], R251 ;  /* 0x000000fb02001986 */ /* 0x0083e2000c101910 */
[----:B------:R-:W-:Y:S01]  /*1aa80*/  ISETP.GE.AND P1, PT, R244, UR4, PT ;  /* 0x00000004f4007c0c */ /* 0x000fe2000bf26270 */
[----:B------:R-:W-:Y:S01]  /*1aa90*/  ULDC UR4, c[0x0][0x228] ;  /* 0x00008a0000047ab9 */ /* 0x000fe20000000800 */
[----:B------:R-:W-:Y:S01]  /*1aaa0*/  ISETP.LT.AND P4, PT, R14, UR8, !P4 ;  /* 0x000000080e007c0c */ /* 0x000fe2000e781270 */
[C---:B------:R-:W-:Y:S01]  /*1aab0*/  VIADD R17, R0.reuse, UR28 ;  /* 0x0000001c00117c36 */ /* 0x040fe20008000000 */
[----:B------:R3:W-:Y:S01]  /*1aac0*/  @P0 STG.E desc[UR16][R226.64], R249 ;  /* 0x000000f9e2000986 */ /* 0x0007e2000c101910 */
[----:B------:R-:W-:Y:S01]  /*1aad0*/  ISETP.LT.AND P0, PT, R13, UR4, !P2 ;  /* 0x000000040d007c0c */ /* 0x000fe2000d701270 */
[C---:B------:R-:W-:Y:S01]  /*1aae0*/  IMAD.WIDE R244, R0.reuse, 0x4, R148 ;  /* 0x0000000400f47825 */ /* 0x040fe200078e0294 */
[----:B------:R-:W-:Y:S01]  /*1aaf0*/  ULDC UR4, c[0x0][0x228] ;  /* 0x00008a0000047ab9 */ /* 0x000fe20000000800 */
[----:B------:R-:W-:Y:S01]  /*1ab00*/  ULDC UR6, c[0x0][0x228] ;  /* 0x00008a0000067ab9 */ /* 0x000fe20000000800 */
[----:B------:R-:W-:Y:S01]  /*1ab10*/  ULDC UR8, c[0x0][0x228] ;  /* 0x00008a0000087ab9 */ /* 0x000fe20000000800 */
[C---:B-1----:R-:W-:Y:S01]  /*1ab20*/  IMAD.WIDE R2, R0.reuse, 0x4, R18 ;  /* 0x0000000400027825 */ /* 0x042fe200078e0212 */
[----:B------:R-:W2:Y:S03]  /*1ab30*/  LDL.LU R251, [R1+0x574] ;  /* 0x0005740001fb7983 */ /* 0x000ea60000300800 */
[----:B---3--:R-:W-:Y:S01]  /*1ab40*/  IMAD.WIDE R226, R0, 0x4, R150 ;  /* 0x0000000400e27825 */ /* 0x008fe200078e0296 */
[----:B----4-:R1:W-:Y:S04]  /*1ab50*/  @P6 STG.E desc[UR16][R2.64], R243 ;  /* 0x000000f302006986 */ /* 0x0103e8000c101910 */
[----:B------:R-:W3:Y:S01]  /*1ab60*/  LDL.LU R249, [R1+0x564] ;  /* 0x0005640001f97983 */ /* 0x000ee20000300800 */
[----:B------:R-:W-:-:S03]  /*1ab70*/  VIADD R0, R17, UR28 ;  /* 0x0000001c11007c36 */ /* 0x000fc60008000000 */
[----:B------:R4:W-:Y:S01]  /*1ab80*/  @P5 STG.E desc[UR16][R226.64], R248 ;  /* 0x000000f8e2005986 */ /* 0x0009e2000c101910 */
[----:B-1----:R-:W-:-:S03]  /*1ab90*/  IMAD.WIDE R2, R17, 0x4, R224 ;  /* 0x0000000411027825 */ /* 0x002fc600078e02e0 */
[----:B------:R-:W3:Y:S01]  /*1aba0*/  LDL.LU R243, [R1+0x324] ;  /* 0x0003240001f37983 */ /* 0x000ee20000300800 */
[----:B----4-:R-:W-:-:S03]  /*1abb0*/  IMAD.WIDE R226, R17, 0x4, R150 ;  /* 0x0000000411e27825 */ /* 0x010fc600078e0296 */
[----:B------:R1:W-:Y:S04]  /*1abc0*/  @P4 STG.E desc[UR16][R244.64], R250 ;  /* 0x000000faf4004986 */ /* 0x0003e8000c101910 */
[----:B--2---:R2:W-:Y:S04]  /*1abd0*/  @P0 STG.E desc[UR16][R2.64], R242 ;  /* 0x000000f202000986 */ /* 0x0045e8000c101910 */
[----:B-1----:R-:W4:Y:S01]  /*1abe0*/  LDL.LU R250, [R1+0x224] ;  /* 0x0002240001fa7983 */ /* 0x002f220000300800 */
[----:B------:R-:W-:-:S03]  /*1abf0*/  IMAD.WIDE R244, R17, 0x4, R148 ;  /* 0x0000000411f47825 */ /* 0x000fc600078e0294 */
[----:B--2---:R-:W2:Y:S01]  /*1ac00*/  LDL.LU R242, [R1+0x124] ;  /* 0x0001240001f27983 */ /* 0x004ea20000300800 */
[----:B------:R-:W-:-:S03]  /*1ac10*/  IMAD.WIDE R2, R17, 0x4, R18 ;  /* 0x0000000411027825 */ /* 0x000fc600078e0212 */
[----:B------:R-:W4:Y:S01]  /*1ac20*/  LDL.LU R17, [R1+0x414] ;  /* 0x0004140001117983 */ /* 0x000f220000300800 */
[----:B------:R-:W-:Y:S01]  /*1ac30*/  ISETP.LT.AND P4, PT, R16, UR4, !P2 ;  /* 0x0000000410007c0c */ /* 0x000fe2000d781270 */
[----:B------:R-:W-:Y:S01]  /*1ac40*/  VIADD R248, R12, 0x15 ;  /* 0x000000150cf87836 */ /* 0x000fe20000000000 */
[----:B------:R-:W-:Y:S01]  /*1ac50*/  ISETP.LT.AND P5, PT, R15, UR6, !P2 ;  /* 0x000000060f007c0c */ /* 0x000fe2000d7a1270 */
[----:B------:R-:W-:Y:S01]  /*1ac60*/  ULDC UR4, c[0x0][0x22c] ;  /* 0x00008b0000047ab9 */ /* 0x000fe20000000800 */
[----:B------:R-:W-:Y:S02]  /*1ac70*/  ISETP.LT.AND P2, PT, R14, UR8, !P2 ;  /* 0x000000080e007c0c */ /* 0x000fe4000d741270 */
[----:B------:R-:W-:Y:S01]  /*1ac80*/  ISETP.LT.AND P6, PT, R13, UR10, !P3 ;  /* 0x0000000a0d007c0c */ /* 0x000fe2000dfc1270 */
[----:B------:R-:W-:Y:S01]  /*1ac90*/  IMAD.WIDE R246, R0, 0x4, R224 ;  /* 0x0000000400f67825 */ /* 0x000fe200078e02e0 */
[----:B------:R-:W-:Y:S01]  /*1aca0*/  ISETP.GE.AND P0, PT, R248, UR4, PT ;  /* 0x00000004f8007c0c */ /* 0x000fe2000bf06270 */
[----:B------:R-:W-:Y:S01]  /*1acb0*/  ULDC UR4, c[0x0][0x228] ;  /* 0x00008a0000047ab9 */ /* 0x000fe20000000800 */
[----:B------:R-:W2:Y:S01]  /*1acc0*/  LDL.LU R248, [R1+0x24] ;  /* 0x0000240001f87983 */ /* 0x000ea20000300800 */
[----:B------:R-:W-:Y:S01]  /*1acd0*/  ULDC UR6, c[0x0][0x228] ;  /* 0x00008a0000067ab9 */ /* 0x000fe20000000800 */
[----:B------:R-:W-:Y:S01]  /*1ace0*/  ULDC UR8, c[0x0][0x228] ;  /* 0x00008a0000087ab9 */ /* 0x000fe20000000800 */
[----:B------:R-:W-:Y:S01]  /*1acf0*/  ULDC UR10, c[0x0][0x228] ;  /* 0x00008a00000a7ab9 */ /* 0x000fe20000000800 */
[----:B------:R1:W-:Y:S04]  /*1ad00*/  @P4 STG.E desc[UR16][R2.64], R251 ;  /* 0x000000fb02004986 */ /* 0x0003e8000c101910 */
[----:B---3--:R3:W-:Y:S04]  /*1ad10*/  @P5 STG.E desc[UR16][R226.64], R249 ;  /* 0x000000f9e2005986 */ /* 0x0087e8000c101910 */
[----:B-1----:R-:W2:Y:S04]  /*1ad20*/  LDL.LU R251, [R1+0x588] ;  /* 0x0005880001fb7983 */ /* 0x002ea80000300800 */
[----:B---3--:R-:W3:Y:S04]  /*1ad30*/  LDL.LU R249, [R1+0x578] ;  /* 0x0005780001f97983 */ /* 0x008ee80000300800 */
[----:B----4-:R-:W-:Y:S04]  /*1ad40*/  @P2 STG.E desc[UR16][R244.64], R17 ;  /* 0x00000011f4002986 */ /* 0x010fe8000c101910 */
[----:B------:R1:W-:Y:S04]  /*1ad50*/  @P6 STG.E desc[UR16][R246.64], R243 ;  /* 0x000000f3f6006986 */ /* 0x0003e8000c101910 */
[----:B-1----:R-:W4:Y:S01]  /*1ad60*/  LDL.LU R243, [R1+0x568] ;  /* 0x0005680001f37983 */ /* 0x002f220000300800 */
        /* <DEDUP_REMOVED lines=11> */
[----:B------:R1:W-:Y:S01]  /*1ae20*/  @P2 STG.E desc[UR16][R226.64], R250 ;  /* 0x000000fae2002986 */ /* 0x0003e2000c101910 */
[----:B------:R-:W-:Y:S01]  /*1ae30*/  ISETP.GE.AND P2, PT, R244, UR4, PT ;  /* 0x00000004f4007c0c */ /* 0x000fe2000bf46270 */
[C---:B------:R-:W-:Y:S01]  /*1ae40*/  VIADD R17, R0.reuse, UR28 ;  /* 0x0000001c00117c36 */ /* 0x040fe20008000000 */
[----:B------:R-:W-:Y:S01]  /*1ae50*/  ULDC UR4, c[0x0][0x228] ;  /* 0x00008a0000047ab9 */ /* 0x000fe20000000800 */
[----:B--2---:R2:W-:Y:S01]  /*1ae60*/  @P4 STG.E desc[UR16][R2.64], R242 ;  /* 0x000000f202004986 */ /* 0x0045e2000c101910 */
[----:B------:R-:W-:Y:S01]  /*1ae70*/  ISETP.LT.AND P4, PT, R15, UR4, !P1 ;  /* 0x000000040f007c0c */ /* 0x000fe2000cf81270 */
[C---:B------:R-:W-:Y:S01]  /*1ae80*/  IMAD.WIDE R244, R17.reuse, 0x4, R18 ;  /* 0x0000000411f47825 */ /* 0x040fe200078e0212 */
[----:B------:R-:W-:Y:S01]  /*1ae90*/  ULDC UR4, c[0x0][0x228] ;  /* 0x00008a0000047ab9 */ /* 0x000fe20000000800 */
[----:B------:R-:W-:Y:S01]  /*1aea0*/  ULDC UR8, c[0x0][0x228] ;  /* 0x00008a0000087ab9 */ /* 0x000fe20000000800 */
[----:B------:R-:W-:Y:S01]  /*1aeb0*/  ULDC UR10, c[0x0][0x228] ;  /* 0x00008a00000a7ab9 */ /* 0x000fe20000000800 */
[----:B-1----:R-:W-:Y:S01]  /*1aec0*/  IMAD.WIDE R226, R0, 0x4, R148 ;  /* 0x0000000400e27825 */ /* 0x002fe200078e0294 */
[----:B------:R-:W4:Y:S03]  /*1aed0*/  LDL.LU R250, [R1+0x228] ;  /* 0x0002280001fa7983 */ /* 0x000f260000300800 */
[----:B--2---:R-:W-:Y:S01]  /*1aee0*/  IMAD.WIDE R2, R17, 0x4, R224 ;  /* 0x0000000411027825 */ /* 0x004fe200078e02e0 */
[----:B------:R1:W-:Y:S04]  /*1aef0*/  @P3 STG.E desc[UR16][R226.64], R248 ;  /* 0x000000f8e2003986 */ /* 0x0003e8000c101910 */
[----:B------:R2:W-:Y:S01]  /*1af00*/  @P5 STG.E desc[UR16][R2.64], R251 ;  /* 0x000000fb02005986 */ /* 0x0005e2000c101910 */
[----:B------:R-:W-:Y:S01]  /*1af10*/  ISETP.LT.AND P1, PT, R14, UR4, !P1 ;  /* 0x000000040e007c0c */ /* 0x000fe2000cf21270 */
[----:B------:R-:W-:-:S02]  /*1af20*/  ULDC UR4, c[0x0][0x22c] ;  /* 0x00008b0000047ab9 */ /* 0x000fc40000000800 */
[----:B------:R-:W4:Y:S01]  /*1af30*/  LDL.LU R242, [R1+0x128] ;  /* 0x0001280001f27983 */ /* 0x000f220000300800 */
[----:B-1----:R-:W-:Y:S02]  /*1af40*/  VIADD R248, R12, 0x17 ;  /* 0x000000170cf87836 */ /* 0x002fe40000000000 */
[C---:B--2---:R-:W-:Y:S01]  /*1af50*/  IMAD.WIDE R2, R17.reuse, 0x4, R150 ;  /* 0x0000000411027825 */ /* 0x044fe200078e0296 */
[----:B---3--:R1:W-:Y:S04]  /*1af60*/  @P6 STG.E desc[UR16][R244.64], R249 ;  /* 0x000000f9f4006986 */ /* 0x0083e8000c101910 */
[----:B------:R-:W2:Y:S01]  /*1af70*/  LDL.LU R251, [R1+0x58c] ;  /* 0x00058c0001fb7983 */ /* 0x000ea20000300800 */
[----:B------:R-:W-:-:S03]  /*1af80*/  VIADD R0, R17, UR28 ;  /* 0x0000001c11007c36 */ /* 0x000fc60008000000 */
[----:B-1----:R-:W3:Y:S04]  /*1af90*/  LDL.LU R249, [R1+0x57c] ;  /* 0x00057c0001f97983 */ /* 0x002ee80000300800 */
[----:B----4-:R1:W-:Y:S01]  /*1afa0*/  @P4 STG.E desc[UR16][R2.64], R243 ;  /* 0x000000f302004986 */ /* 0x0103e2000c101910 */
[----:B------:R-:W-:Y:S02]  /*1afb0*/  ISETP.GE.AND P4, PT, R248, UR4, PT ;  /* 0x00000004f8007c0c */ /* 0x000fe4000bf86270 */
[----:B------:R-:W-:Y:S02]  /*1afc0*/  ISETP.LT.AND P3, PT, R13, UR6, !P0 ;  /* 0x000000060d007c0c */ /* 0x000fe4000c761270 */
[----:B------:R-:W-:Y:S02]  /*1afd0*/  ISETP.LT.AND P5, PT, R16, UR8, !P0 ;  /* 0x0000000810007c0c */ /* 0x000fe4000c7a1270 */
[----:B------:R-:W-:Y:S01]  /*1afe0*/  ISETP.LT.AND P6, PT, R15, UR10, !P0 ;  /* 0x0000000a0f007c0c */ /* 0x000fe2000c7c1270 */
[----:B------:R-:W-:Y:S01]  /*1aff0*/  IMAD.WIDE R226, R0, 0x4, R224 ;  /* 0x0000000400e27825 */ /* 0x000fe200078e02e0 */
[----:B------:R-:W-:Y:S01]  /*1b000*/  ULDC UR4, c[0x0][0x228] ;  /* 0x00008a0000047ab9 */ /* 0x000fe20000000800 */
[----:B------:R-:W-:Y:S01]  /*1b010*/  ULDC UR6, c[0x0][0x228] ;  /* 0x00008a0000067ab9 */ /* 0x000fe20000000800 */
[----:B------:R-:W-:Y:S01]  /*1b020*/  ULDC UR8, c[0x0][0x228] ;  /* 0x00008a0000087ab9 */ /* 0x000fe20000000800 */
[----:B-1----:R-:W4:Y:S01]  /*1b030*/  LDL.LU R243, [R1+0x56c] ;  /* 0x00056c0001f37983 */ /* 0x002f220000300800 */
[----:B------:R-:W-:Y:S01]  /*1b040*/  IMAD.WIDE R2, R17, 0x4, R148 ;  /* 0x0000000411027825 */ /* 0x000fe200078e0294 */
[----:B------:R-:W-:-:S02]  /*1b050*/  ULDC UR10, c[0x0][0x228] ;  /* 0x00008a00000a7ab9 */ /* 0x000fc40000000800 */
[----:B------:R-:W2:Y:S04]  /*1b060*/  LDL.LU R17, [R1+0x328] ;  /* 0x0003280001117983 */ /* 0x000ea80000300800 */
[----:B------:R-:W3:Y:S01]  /*1b070*/  LDL.LU R248, [R1+0x418] ;  /* 0x0004180001f87983 */ /* 0x000ee20000300800 */
[----:B------:R-:W-:-:S04]  /*1b080*/  IMAD.WIDE R244, R0, 0x4, R18 ;  /* 0x0000000400f47825 */ /* 0x000fc800078e0212 */
[----:B------:R-:W-:Y:S01]  /*1b090*/  IMAD.WIDE R246, R0, 0x4, R150 ;  /* 0x0000000400f67825 */ /* 0x000fe200078e0296 */
[----:B---3--:R1:W-:Y:S04]  /*1b0a0*/  @P1 STG.E desc[UR16][R2.64], R248 ;  /* 0x000000f802001986 */ /* 0x0083e8000c101910 */
[----:B--2---:R2:W-:Y:S01]  /*1b0b0*/  @P3 STG.E desc[UR16][R226.64], R17 ;  /* 0x00000011e2003986 */ /* 0x0045e2000c101910 */
[----:B------:R-:W-:Y:S01]  /*1b0c0*/  ISETP.LT.AND P3, PT, R14, UR4, !P0 ;  /* 0x000000040e007c0c */ /* 0x000fe2000c761270 */
[----:B------:R-:W-:Y:S02]  /*1b0d0*/  ULDC UR4, c[0x0][0x22c] ;  /* 0x00008b0000047ab9 */ /* 0x000fe40000000800 */
[----:B------:R3:W-:Y:S01]  /*1b0e0*/  @P5 STG.E desc[UR16][R244.64], R250 ;  /* 0x000000faf4005986 */ /* 0x0007e2000c101910 */
[----:B-1----:R-:W-:-:S03]  /*1b0f0*/  VIADD R2, R12, 0x18 ;  /* 0x000000180c027836 */ /* 0x002fc60000000000 */
[----:B------:R1:W-:Y:S01]  /*1b100*/  @P6 STG.E desc[UR16][R246.64], R242 ;  /* 0x000000f2f6006986 */ /* 0x0003e2000c101910 */
[----:B--2---:R-:W-:Y:S02]  /*1b110*/  IADD3 R17, R0, UR28, RZ ;  /* 0x0000001c00117c10 */ /* 0x004fe4000fffe0ff */
[----:B------:R-:W-:Y:S01]  /*1b120*/  ISETP.GE.AND P1, PT, R2, UR4, PT ;  /* 0x0000000402007c0c */ /* 0x000fe2000bf26270 */
[----:B------:R-:W-:Y:S01]  /*1b130*/  IMAD.WIDE R2, R0, 0x4, R148 ;  /* 0x0000000400027825 */ /* 0x000fe200078e0294 */
[----:B---3--:R-:W2:Y:S01]  /*1b140*/  LDL.LU R250, [R1+0x41c] ;  /* 0x00041c0001fa7983 */ /* 0x008ea20000300800 */
[----:B------:R-:W-:Y:S01]  /*1b150*/  ISETP.LT.AND P0, PT, R13, UR6, !P2 ;  /* 0x000000060d007c0c */ /* 0x000fe2000d701270 */
[----:B------:R-:W-:Y:S01]  /*1b160*/  ULDC UR4, c[0x0][0x22c] ;  /* 0x00008b0000047ab9 */ /* 0x000fe20000000800 */
[----:B------:R-:W-:Y:S02]  /*1b170*/  ISETP.LT.AND P5, PT, R16, UR8, !P2 ;  /* 0x0000000810007c0c */ /* 0x000fe4000d7a1270 */
[----:B------:R-:W-:Y:S01]  /*1b180*/  ISETP.LT.AND P6, PT, R15, UR10, !P2 ;  /* 0x0000000a0f007c0c */ /* 0x000fe2000d7c1270 */
[----:B-1----:R-:W3:Y:S01]  /*1b190*/  LDL.LU R242, [R1+0x32c] ;  /* 0x00032c0001f27983 */ /* 0x002ee20000300800 */
[----:B------:R-:W-:Y:S01]  /*1b1a0*/  VIADD R248, R12, 0x19 ;  /* 0x000000190cf87836 */ /* 0x000fe20000000000 */
[----:B------:R-:W-:Y:S01]  /*1b1b0*/  ULDC UR6, c[0x0][0x228] ;  /* 0x00008a0000067ab9 */ /* 0x000fe20000000800 */
[C---:B------:R-:W-:Y:S01]  /*1b1c0*/  IMAD.WIDE R226, R17.reuse, 0x4, R224 ;  /* 0x0000000411e27825 */ /* 0x040fe200078e02e0 */
[----:B------:R-:W4:Y:S01]  /*1b1d0*/  LDL.LU R0, [R1+0x28] ;  /* 0x0000280001007983 */ /* 0x000f220000300800 */
[----:B------:R-:W-:Y:S01]  /*1b1e0*/  ULDC UR8, c[0x0][0x228] ;  /* 0x00008a0000087ab9 */ /* 0x000fe20000000800 */
[----:B------:R-:W-:Y:S01]  /*1b1f0*/  ULDC UR10, c[0x0][0x228] ;  /* 0x00008a00000a7ab9 */ /* 0x000fe20000000800 */
[----:B------:R-:W-:-:S04]  /*1b200*/  IMAD.WIDE R244, R17, 0x4, R18 ;  /* 0x0000000411f47825 */ /* 0x000fc800078e0212 */
[----:B------:R-:W-:Y:S01]  /*1b210*/  IMAD.WIDE R246, R17, 0x4, R150 ;  /* 0x0000000411f67825 */ /* 0x000fe200078e0296 */
[----:B----4-:R-:W-:Y:S01]  /*1b220*/  @P3 STG.E desc[UR16][R2.64], R0 ;  /* 0x0000000002003986 */ /* 0x010fe2000c101910 */
[----:B------:R-:W-:Y:S01]  /*1b230*/  ISETP.GE.AND P3, PT, R248, UR4, PT ;  /* 0x00000004f8007c0c */ /* 0x000fe2000bf66270 */
[----:B------:R-:W-:Y:S02]  /*1b240*/  ULDC UR4, c[0x0][0x228] ;  /* 0x00008a0000047ab9 */ /* 0x000fe40000000800 */
[----:B------:R-:W-:Y:S04]  /*1b250*/  @P0 STG.E desc[UR16][R226.64], R251 ;  /* 0x000000fbe2000986 */ /* 0x000fe8000c101910 */
[----:B------:R1:W-:Y:S04]  /*1b260*/  @P5 STG.E desc[UR16][R244.64], R249 ;  /* 0x000000f9f4005986 */ /* 0x0003e8000c101910 */
[----:B------:R-:W4:Y:S04]  /*1b270*/  LDL.LU R248, [R1+0x12c] ;  /* 0x00012c0001f87983 */ /* 0x000f280000300800 */
[----:B------:R2:W-:Y:S04]  /*1b280*/  @P6 STG.E desc[UR16][R246.64], R243 ;  /* 0x000000f3f6006986 */ /* 0x0005e8000c101910 */
[----:B-1----:R-:W4:Y:S04]  /*1b290*/  LDL.LU R249, [R1+0x2c] ;  /* 0x00002c0001f97983 */ /* 0x002f280000300800 */
[----:B--2---:R-:W2:Y:S04]  /*1b2a0*/  LDL.LU R247, [R1+0x22c] ;  /* 0x00022c0001f77983 */ /* 0x004ea80000300800 */
[----:B------:R-:W4:Y:S01]  /*1b2b0*/  LDL.LU R243, [R1+0x590] ;  /* 0x0005900001f37983 */ /* 0x000f220000300800 */
[----:B------:R-:W-:Y:S01]  /*1b2c0*/  ISETP.LT.AND P2, PT, R14, UR4, !P2 ;  /* 0x000000040e007c0c */ /* 0x000fe2000d741270 */
[----:B------:R-:W-:-:S02]  /*1b2d0*/  ULDC UR4, c[0x0][0x228] ;  /* 0x00008a0000047ab9 */ /* 0x000fc40000000800 */
[----:B------:R-:W-:Y:S01]  /*1b2e0*/  ISETP.LT.AND P0, PT, R13, UR4, !P4 ;  /* 0x000000040d007c0c */ /* 0x000fe2000e701270 */
[C---:B------:R-:W-:Y:S01]  /*1b2f0*/  VIADD R0, R17.reuse, UR28 ;  /* 0x0000001c11007c36 */ /* 0x040fe20008000000 */
[----:B------:R-:W-:Y:S01]  /*1b300*/  ULDC UR4, c[0x0][0x228] ;  /* 0x00008a0000047ab9 */ /* 0x000fe20000000800 */
[----:B------:R-:W-:Y:S01]  /*1b310*/  IMAD.WIDE R2, R17, 0x4, R148 ;  /* 0x0000000411027825 */ /* 0x000fe200078e0294 */
[----:B------:R-:W-:Y:S01]  /*1b320*/  ISETP.LT.AND P6, PT, R16, UR6, !P4 ;  /* 0x0000000610007c0c */ /* 0x000fe2000e7c1270 */
[----:B------:R-:W4:Y:S02]  /*1b330*/  LDL.LU R251, [R1+0x5a0] ;  /* 0x0005a00001fb7983 */ /* 0x000f240000300800 */
        /* <DEDUP_REMOVED lines=8> */
[----:B---3--:R3:W-:Y:S01]  /*1b3c0*/  @P0 STG.E desc[UR16][R226.64], R242 ;  /* 0x000000f2e2000986 */ /* 0x0087e2000c101910 */
[----:B------:R-:W-:Y:S01]  /*1b3d0*/  ISETP.LT.AND P0, PT, R13, UR4, !P1 ;  /* 0x000000040d007c0c */ /* 0x000fe2000cf01270 */
[C---:B------:R-:W-:Y:S01]  /*1b3e0*/  VIADD R17, R0.reuse, UR28 ;  /* 0x0000001c00117c36 */ /* 0x040fe20008000000 */
[----:B------:R-:W-:Y:S01]  /*1b3f0*/  ULDC UR4, c[0x0][0x228] ;  /* 0x00008a0000047ab9 */ /* 0x000fe20000000800 */
[----:B------:R-:W-:Y:S01]  /*1b400*/  ULDC UR6, c[0x0][0x228] ;  /* 0x00008a0000067ab9 */ /* 0x000fe20000000800 */
[----:B-1----:R-:W-:Y:S01]  /*1b410*/  IMAD.WIDE R2, R0, 0x4, R18 ;  /* 0x0000000400027825 */ /* 0x002fe200078e0212 */
[----:B------:R-:W4:Y:S01]  /*1b420*/  LDL.LU R250, [R1+0x420] ;  /* 0x0004200001fa7983 */ /* 0x000f220000300800 */
[----:B------:R-:W-:-:S02]  /*1b430*/  ULDC UR8, c[0x0][0x228] ;  /* 0x00008a0000087ab9 */ /* 0x000fc40000000800 */
[C---:B---3--:R-:W-:Y:S01]  /*1b440*/  IMAD.WIDE R226, R0.reuse, 0x4, R150 ;  /* 0x0000000400e27825 */ /* 0x048fe200078e0296 */
[----:B------:R-:W3:Y:S03]  /*1b450*/  LDL.LU R242, [R1+0x330] ;  /* 0x0003300001f27983 */ /* 0x000ee60000300800 */
[----:B------:R-:W-:-:S04]  /*1b460*/  IMAD.WIDE R244, R0, 0x4, R148 ;  /* 0x0000000400f47825 */ /* 0x000fc800078e0294 */
[C---:B------:R-:W-:Y:S01]  /*1b470*/  VIADD R0, R17.reuse, UR28 ;  /* 0x0000001c11007c36 */ /* 0x040fe20008000000 */
[----:B--2---:R1:W-:Y:S04]  /*1b480*/  @P6 STG.E desc[UR16][R2.64], R247 ;  /* 0x000000f702006986 */ /* 0x0043e8000c101910 */
[----:B----4-:R2:W-:Y:S04]  /*1b490*/  @P5 STG.E desc[UR16][R226.64], R248 ;  /* 0x000000f8e2005986 */ /* 0x0105e8000c101910 */
[----:B------:R4:W-:Y:S01]  /*1b4a0*/  @P4 STG.E desc[UR16][R244.64], R249 ;  /* 0x000000f9f4004986 */ /* 0x0009e2000c101910 */
[----:B-1----:R-:W-:-:S04]  /*1b4b0*/  IMAD.WIDE R2, R17, 0x4, R224 ;  /* 0x0000000411027825 */ /* 0x002fc800078e02e0 */
[C---:B--2---:R-:W-:Y:S01]  /*1b4c0*/  IMAD.WIDE R226, R17.reuse, 0x4, R150 ;  /* 0x0000000411e27825 */ /* 0x044fe200078e0296 */
[----:B------:R1:W-:Y:S03]  /*1b4d0*/  @P0 STG.E desc[UR16][R2.64], R243 ;  /* 0x000000f302000986 */ /* 0x0003e6000c101910 */
[C---:B----4-:R-:W-:Y:S01]  /*1b4e0*/  IMAD.WIDE R244, R17.reuse, 0x4, R148 ;  /* 0x0000000411f47825 */ /* 0x050fe200078e0294 */
[----:B------:R-:W2:Y:S04]  /*1b4f0*/  LDL.LU R249, [R1+0x230] ;  /* 0x0002300001f97983 */ /* 0x000ea80000300800 */
[----:B-1----:R-:W4:Y:S01]  /*1b500*/  LDL.LU R243, [R1+0x130] ;  /* 0x0001300001f37983 */ /* 0x002f220000300800 */
[----:B------:R-:W-:-:S03]  /*1b510*/  IMAD.WIDE R2, R17, 0x4, R18 ;  /* 0x0000000411027825 */ /* 0x000fc600078e0212 */
[----:B------:R-:W3:Y:S01]  /*1b520*/  LDL.LU R17, [R1+0x5b0] ;  /* 0x0005b00001117983 */ /* 0x000ee20000300800 */
[----:B------:R-:W-:Y:S01]  /*1b530*/  ISETP.LT.AND P4, PT, R16, UR4, !P1 ;  /* 0x0000000410007c0c */ /* 0x000fe2000cf81270 */
[----:B------:R-:W-:Y:S01]  /*1b540*/  VIADD R248, R12, 0x1b ;  /* 0x0000001b0cf87836 */ /* 0x000fe20000000000 */
[----:B------:R-:W-:Y:S01]  /*1b550*/  ISETP.LT.AND P5, PT, R15, UR6, !P1 ;  /* 0x000000060f007c0c */ /* 0x000fe2000cfa1270 */
[----:B------:R-:W-:Y:S01]  /*1b560*/  ULDC UR4, c[0x0][0x22c] ;  /* 0x00008b0000047ab9 */ /* 0x000fe20000000800 */
[----:B------:R-:W-:Y:S01]  /*1b570*/  ISETP.LT.AND P1, PT, R14, UR8, !P1 ;  /* 0x000000080e007c0c */ /* 0x000fe2000cf21270 */
[----:B------:R-:W-:Y:S01]  /*1b580*/  IMAD.WIDE R246, R0, 0x4, R224 ;  /* 0x0000000400f67825 */ /* 0x000fe200078e02e0 */
[----:B------:R-:W-:Y:S01]  /*1b590*/  ISETP.GE.AND P0, PT, R248, UR4, PT ;  /* 0x00000004f8007c0c */ /* 0x000fe2000bf06270 */
[----:B------:R-:W-:Y:S01]  /*1b5a0*/  ULDC UR4, c[0x0][0x228] ;  /* 0x00008a0000047ab9 */ /* 0x000fe20000000800 */
[----:B------:R-:W-:Y:S01]  /*1b5b0*/  ISETP.LT.AND P6, PT, R13, UR10, !P3 ;  /* 0x0000000a0d007c0c */ /* 0x000fe2000dfc1270 */
[----:B------:R-:W-:Y:S01]  /*1b5c0*/  ULDC UR6, c[0x0][0x228] ;  /* 0x00008a0000067ab9 */ /* 0x000fe20000000800 */
[----:B------:R-:W-:Y:S01]  /*1b5d0*/  ULDC UR8, c[0x0][0x228] ;  /* 0x00008a0000087ab9 */ /* 0x000fe20000000800 */
[----:B------:R-:W-:-:S02]  /*1b5e0*/  ULDC UR10, c[0x0][0x228] ;  /* 0x00008a00000a7ab9 */ /* 0x000fc40000000800 */
[----:B---3--:R1:W-:Y:S04]  /*1b5f0*/  @P4 STG.E desc[UR16][R2.64], R17 ;  /* 0x0000001102004986 */ /* 0x0083e8000c101910 */
[----:B------:R-:W-:Y:S04]  /*1b600*/  @P5 STG.E desc[UR16][R226.64], R251 ;  /* 0x000000fbe2005986 */ /* 0x000fe8000c101910 */
[----:B------:R3:W-:Y:S01]  /*1b610*/  @P1 STG.E desc[UR16][R244.64], R250 ;  /* 0x000000faf4001986 */ /* 0x0007e2000c101910 */
[----:B------:R-:W-:Y:S01]  /*1b620*/  ISETP.LT.AND P1, PT, R16, UR4, !P3 ;  /* 0x0000000410007c0c */ /* 0x000fe2000df21270 */
[----:B------:R-:W-:Y:S01]  /*1b630*/  ULDC UR4, c[0x0][0x228] ;  /* 0x00008a0000047ab9 */ /* 0x000fe20000000800 */
[----:B-1----:R-:W-:Y:S01]  /*1b640*/  VIADD R3, R12, 0x1c ;  /* 0x0000001c0c037836 */ /* 0x002fe20000000000 */
[----:B------:R-:W-:Y:S01]  /*1b650*/  ISETP.LT.AND P4, PT, R15, UR4, !P3 ;  /* 0x000000040f007c0c */ /* 0x000fe2000df81270 */
[----:B------:R1:W-:Y:S01]  /*1b660*/  @P6 STG.E desc[UR16][R246.64], R242 ;  /* 0x000000f2f6006986 */ /* 0x0003e2000c101910 */
[----:B------:R-:W-:-:S03]  /*1b670*/  ULDC UR4, c[0x0][0x22c] ;  /* 0x00008b0000047ab9 */ /* 0x000fc60000000800 */
[----:B------:R-:W4:Y:S01]  /*1b680*/  LDL.LU R17, [R1+0x594] ;  /* 0x0005940001117983 */ /* 0x000f220000300800 */
[----:B---3--:R-:W-:-:S03]  /*1b690*/  IMAD.WIDE R244, R0, 0x4, R18 ;  /* 0x0000000400f47825 */ /* 0x008fc600078e0212 */
[----:B------:R-:W3:Y:S04]  /*1b6a0*/  LDL.LU R250, [R1+0x5b4] ;  /* 0x0005b40001fa7983 */ /* 0x000ee80000300800 */
[----:B--2---:R2:W-:Y:S01]  /*1b6b0*/  @P1 STG.E desc[UR16][R244.64], R249 ;  /* 0x000000f9f4001986 */ /* 0x0045e2000c101910 */
[----:B------:R-:W-:Y:S01]  /*1b6c0*/  ISETP.GE.AND P1, PT, R3, UR4, PT ;  /* 0x0000000403007c0c */ /* 0x000fe2000bf26270 */
[----:B------:R-:W-:Y:S01]  /*1b6d0*/  IMAD.WIDE R226, R0, 0x4, R150 ;  /* 0x0000000400e27825 */ /* 0x000fe200078e0296 */
[----:B------:R-:W-:Y:S01]  /*1b6e0*/  ISETP.LT.AND P3, PT, R14, UR6, !P3 ;  /* 0x000000060e007c0c */ /* 0x000fe2000df61270 */
[----:B-1----:R-:W3:Y:S01]  /*1b6f0*/  LDL.LU R242, [R1+0x5a4] ;  /* 0x0005a40001f27983 */ /* 0x002ee20000300800 */
[----:B------:R-:W-:Y:S01]  /*1b700*/  ISETP.LT.AND P5, PT, R13, UR8, !P2 ;  /* 0x000000080d007c0c */ /* 0x000fe2000d7a1270 */
[----:B------:R-:W-:Y:S01]  /*1b710*/  VIADD R2, R0, UR28 ;  /* 0x0000001c00027c36 */ /* 0x000fe20008000000 */
[----:B------:R-:W-:Y:S01]  /*1b720*/  ISETP.LT.AND P6, PT, R16, UR10, !P2 ;  /* 0x0000000a10007c0c */ /* 0x000fe2000d7c1270 */
[----:B------:R-:W3:Y:S01]  /*1b730*/  LDL.LU R3, [R1+0x30] ;  /* 0x0000300001037983 */ /* 0x000ee20000300800 */
[----:B------:R-:W-:-:S03]  /*1b740*/  ULDC UR4, c[0x0][0x228] ;  /* 0x00008a0000047ab9 */ /* 0x000fc60000000800 */
[----:B----4-:R1:W-:Y:S01]  /*1b750*/  @P4 STG.E desc[UR16][R226.64], R243 ;  /* 0x000000f3e2004986 */ /* 0x0103e2000c101910 */
[----:B--2---:R-:W-:Y:S01]  /*1b760*/  IMAD.WIDE R244, R0, 0x4, R148 ;  /* 0x0000000400f47825 */ /* 0x004fe200078e0294 */
[----:B------:R-:W-:Y:S01]  /*1b770*/  ULDC UR6, c[0x0][0x228] ;  /* 0x00008a0000067ab9 */ /* 0x000fe20000000800 */
[----:B------:R-:W-:Y:S01]  /*1b780*/  ULDC UR8, c[0x0][0x228] ;  /* 0x00008a0000087ab9 */ /* 0x000fe20000000800 */
[----:B------:R-:W-:Y:S01]  /*1b790*/  ULDC UR10, c[0x0][0x228] ;  /* 0x00008a00000a7ab9 */ /* 0x000fe20000000800 */
[----:B-1----:R-:W2:Y:S04]  /*1b7a0*/  LDL.LU R243, [R1+0x424] ;  /* 0x0004240001f37983 */ /* 0x002ea80000300800 */
[----:B------:R-:W4:Y:S04]  /*1b7b0*/  LDL.LU R248, [R1+0x334] ;  /* 0x0003340001f87983 */ /* 0x000f280000300800 */
[----:B------:R-:W4:Y:S04]  /*1b7c0*/  LDL.LU R251, [R1+0x234] ;  /* 0x0002340001fb7983 */ /* 0x000f280000300800 */
[----:B------:R-:W4:Y:S01]  /*1b7d0*/  LDL.LU R249, [R1+0x134] ;  /* 0x0001340001f97983 */ /* 0x000f220000300800 */
[----:B------:R-:W-:Y:S01]  /*1b7e0*/  ISETP.LT.AND P4, PT, R15, UR4, !P2 ;  /* 0x000000040f007c0c */ /* 0x000fe2000d781270 */
[----:B------:R-:W-:Y:S01]  /*1b7f0*/  IMAD.WIDE R226, R2, 0x4, R224 ;  /* 0x0000000402e27825 */ /* 0x000fe200078e02e0 */
[----:B------:R-:W-:-:S02]  /*1b800*/  ULDC UR4, c[0x0][0x228] ;  /* 0x00008a0000047ab9 */ /* 0x000fc40000000800 */
[----:B------:R-:W-:Y:S01]  /*1b810*/  ISETP.LT.AND P2, PT, R14, UR4, !P2 ;  /* 0x000000040e007c0c */ /* 0x000fe2000d741270 */
[----:B------:R-:W-:Y:S01]  /*1b820*/  IMAD.WIDE R246, R2, 0x4, R18 ;  /* 0x0000000402f67825 */ /* 0x000fe200078e0212 */
[----:B------:R-:W-:-:S03]  /*1b830*/  ULDC UR4, c[0x0][0x22c] ;  /* 0x00008b0000047ab9 */ /* 0x000fc60000000800 */
[----:B------:R-:W-:Y:S01]  /*1b840*/  VIADD R0, R2, UR28 ;  /* 0x0000001c02007c36 */ /* 0x000fe20008000000 */
[----:B---3--:R-:W-:Y:S01]  /*1b850*/  @P3 STG.E desc[UR16][R244.64], R3 ;  /* 0x00000003f4003986 */ /* 0x008fe2000c101910 */
[----:B------:R-:W-:Y:S01]  /*1b860*/  ISETP.LT.AND P3, PT, R13, UR6, !P0 ;  /* 0x000000060d007c0c */ /* 0x000fe2000c761270 */
[----:B------:R-:W-:Y:S02]  /*1b870*/  ULDC UR6, c[0x0][0x228] ;  /* 0x00008a0000067ab9 */ /* 0x000fe40000000800 */
[----:B------:R1:W-:Y:S01]  /*1b880*/  @P5 STG.E desc[UR16][R226.64], R17 ;  /* 0x00000011e2005986 */ /* 0x0003e2000c101910 */
[----:B------:R-:W-:Y:S01]  /*1b890*/  ISETP.LT.AND P5, PT, R16, UR8, !P0 ;  /* 0x0000000810007c0c */ /* 0x000fe2000c7a1270 */
[----:B------:R-:W-:Y:S02]  /*1b8a0*/  ULDC UR8, c[0x0][0x228] ;  /* 0x00008a0000087ab9 */ /* 0x000fe40000000800 */
[----:B------:R-:W-:Y:S01]  /*1b8b0*/  @P6 STG.E desc[UR16][R246.64], R250 ;  /* 0x000000faf6006986 */ /* 0x000fe2000c101910 */
[----:B------:R-:W-:Y:S01]  /*1b8c0*/  ISETP.LT.AND P6, PT, R15, UR10, !P0 ;  /* 0x0000000a0f007c0c */ /* 0x000fe2000c7c1270 */
[----:B------:R-:W-:Y:S01]  /*1b8d0*/  ULDC UR10, c[0x0][0x228] ;  /* 0x00008a00000a7ab9 */ /* 0x000fe20000000800 */
[----:B-1----:R-:W-:-:S04]  /*1b8e0*/  IMAD.WIDE R226, R2, 0x4, R150 ;  /* 0x0000000402e27825 */ /* 0x002fc800078e0296 */
[----:B------:R-:W-:Y:S01]  /*1b8f0*/  VIADD R17, R12, 0x1d ;  /* 0x0000001d0c117836 */ /* 0x000fe20000000000 */
[----:B------:R1:W-:Y:S01]  /*1b900*/  @P4 STG.E desc[UR16][R226.64], R242 ;  /* 0x000000f2e2004986 */ /* 0x0003e2000c101910 */
[----:B------:R-:W-:-:S03]  /*1b910*/  IMAD.WIDE R2, R2, 0x4, R148 ;  /* 0x0000000402027825 */ /* 0x000fc600078e0294 */
[----:B------:R-:W-:Y:S01]  /*1b920*/  ISETP.GE.AND P4, PT, R17, UR4, PT ;  /* 0x0000000411007c0c */ /* 0x000fe2000bf86270 */
[C---:B------:R-:W-:Y:S01]  /*1b930*/  IMAD.WIDE R244, R0.reuse, 0x4, R18 ;  /* 0x0000000400f47825 */ /* 0x040fe200078e0212 */
[----:B--2---:R2:W-:Y:S01]  /*1b940*/  @P2 STG.E desc[UR16][R2.64], R243 ;  /* 0x000000f302002986 */ /* 0x0045e2000c101910 */
[----:B------:R-:W-:Y:S02]  /*1b950*/  ULDC UR4, c[0x0][0x228] ;  /* 0x00008a0000047ab9 */ /* 0x000fe40000000800 */
[C---:B-1----:R-:W-:Y:S01]  /*1b960*/  IMAD.WIDE R226, R0.reuse, 0x4, R224 ;  /* 0x0000000400e27825 */ /* 0x042fe200078e02e0 */
[----:B------:R-:W3:Y:S03]  /*1b970*/  LDL.LU R242, [R1+0x34] ;  /* 0x0000340001f27983 */ /* 0x000ee60000300800 */
[----:B------:R-:W-:Y:S01]  /*1b980*/  IMAD.WIDE R246, R0, 0x4, R150 ;  /* 0x0000000400f67825 */ /* 0x000fe200078e0296 */
[----:B----4-:R1:W-:Y:S01]  /*1b990*/  @P3 STG.E desc[UR16][R226.64], R248 ;  /* 0x000000f8e2003986 */ /* 0x0103e2000c101910 */
[----:B------:R-:W-:Y:S01]  /*1b9a0*/  ISETP.LT.AND P3, PT, R14, UR4, !P0 ;  /* 0x000000040e007c0c */ /* 0x000fe2000c761270 */
[----:B------:R-:W-:Y:S01]  /*1b9b0*/  ULDC UR4, c[0x0][0x22c] ;  /* 0x00008b0000047ab9 */ /* 0x000fe20000000800 */
[----:B--2---:R-:W-:Y:S01]  /*1b9c0*/  VIADD R2, R12, 0x1e ;  /* 0x0000001e0c027836 */ /* 0x004fe20000000000 */
[----:B------:R-:W2:Y:S01]  /*1b9d0*/  LDL.LU R250, [R1+0x5b8] ;  /* 0x0005b80001fa7983 */ /* 0x000ea20000300800 */
[----:B------:R-:W-:-:S03]  /*1b9e0*/  VIADD R17, R0, UR28 ;  /* 0x0000001c00117c36 */ /* 0x000fc60008000000 */
[----:B------:R-:W4:Y:S01]  /*1b9f0*/  LDL.LU R243, [R1+0x5a8] ;  /* 0x0005a80001f37983 */ /* 0x000f220000300800 */
[----:B------:R-:W-:Y:S01]  /*1ba00*/  ISETP.GE.AND P2, PT, R2, UR4, PT ;  /* 0x0000000402007c0c */ /* 0x000fe2000bf46270 */
[----:B------:R-:W-:Y:S02]  /*1ba10*/  IMAD.WIDE R2, R0, 0x4, R148 ;  /* 0x0000000400027825 */ /* 0x000fe400078e0294 */
[----:B------:R1:W-:Y:S01]  /*1ba20*/  @P5 STG.E desc[UR16][R244.64], R251 ;  /* 0x000000fbf4005986 */ /* 0x0003e2000c101910 */
[----:B------:R-:W-:Y:S01]  /*1ba30*/  ISETP.LT.AND P0, PT, R13, UR6, !P1 ;  /* 0x000000060d007c0c */ /* 0x000fe2000cf01270 */
[----:B-1----:R-:W-:Y:S01]  /*1ba40*/  VIADD R248, R12, 0x1f ;  /* 0x0000001f0cf87836 */ /* 0x002fe20000000000 */
[----:B------:R-:W-:Y:S01]  /*1ba50*/  ULDC UR4, c[0x0][0x22c] ;  /* 0x00008b0000047ab9 */ /* 0x000fe20000000800 */
[----:B------:R1:W-:Y:S04]  /*1ba60*/  @P6 STG.E desc[UR16][R246.64], R249 ;  /* 0x000000f9f6006986 */ /* 0x0003e8000c101910 */
[----:B------:R-:W4:Y:S01]  /*1ba70*/  LDL.LU R251, [R1+0x428] ;  /* 0x0004280001fb7983 */ /* 0x000f220000300800 */
[----:B------:R-:W-:Y:S01]  /*1ba80*/  ISETP.LT.AND P5, PT, R16, UR8, !P1 ;  /* 0x0000000810007c0c */ /* 0x000fe2000cfa1270 */
[----:B------:R-:W-:Y:S01]  /*1ba90*/  IMAD.WIDE R226, R17, 0x4, R224 ;  /* 0x0000000411e27825 */ /* 0x000fe200078e02e0 */
[----:B------:R-:W-:Y:S01]  /*1baa0*/  ISETP.LT.AND P6, PT, R15, UR10, !P1 ;  /* 0x0000000a0f007c0c */ /* 0x000fe2000cfc1270 */
[----:B-1----:R-:W4:Y:S01]  /*1bab0*/  LDL.LU R249, [R1+0x338] ;  /* 0x0003380001f97983 */ /* 0x002f220000300800 */
[----:B------:R-:W-:Y:S01]  /*1bac0*/  ULDC UR6, c[0x0][0x228] ;  /* 0x00008a0000067ab9 */ /* 0x000fe20000000800 */
[C---:B------:R-:W-:Y:S01]  /*1bad0*/  IMAD.WIDE R244, R17.reuse, 0x4, R18 ;  /* 0x0000000411f47825 */ /* 0x040fe200078e0212 */
[----:B------:R-:W-:Y:S01]  /*1bae0*/  ULDC UR8, c[0x0][0x228] ;  /* 0x00008a0000087ab9 */ /* 0x000fe20000000800 */
[----:B------:R-:W2:Y:S01]  /*1baf0*/  LDL.LU R0, [R1+0x598] ;  /* 0x0005980001007983 */ /* 0x000ea20000300800 */
[----:B------:R-:W-:Y:S01]  /*1bb00*/  ULDC UR10, c[0x0][0x228] ;  /* 0x00008a00000a7ab9 */ /* 0x000fe20000000800 */
[----:B------:R-:W-:-:S02]  /*1bb10*/  IMAD.WIDE R246, R17, 0x4, R150 ;  /* 0x0000000411f67825 */ /* 0x000fc400078e0296 */
[----:B---3--:R1:W-:Y:S01]  /*1bb20*/  @P3 STG.E desc[UR16][R2.64], R242 ;  /* 0x000000f202003986 */ /* 0x0083e2000c101910 */
[----:B------:R-:W-:Y:S01]  /*1bb30*/  ISETP.GE.AND P3, PT, R248, UR4, PT ;  /* 0x00000004f8007c0c */ /* 0x000fe2000bf66270 */
[----:B------:R-:W-:Y:S02]  /*1bb40*/  ULDC UR4, c[0x0][0x228] ;  /* 0x00008a0000047ab9 */ /* 0x000fe40000000800 */
[----:B-1----:R-:W3:Y:S04]  /*1bb50*/  LDL.LU R242, [R1+0x238] ;  /* 0x0002380001f27983 */ /* 0x002ee80000300800 */
[----:B------:R-:W3:Y:S04]  /*1bb60*/  LDL.LU R248, [R1+0x138] ;  /* 0x0001380001f87983 */ /* 0x000ee80000300800 */
[----:B--2---:R-:W-:Y:S04]  /*1bb70*/  @P0 STG.E desc[UR16][R226.64], R0 ;  /* 0x00000000e2000986 */ /* 0x004fe8000c101910 */
[----:B------:R1:W-:Y:S04]  /*1bb80*/  @P5 STG.E desc[UR16][R244.64], R250 ;  /* 0x000000faf4005986 */ /* 0x0003e8000c101910 */
[----:B----4-:R2:W-:Y:S04]  /*1bb90*/  @P6 STG.E desc[UR16][R246.64], R243 ;  /* 0x000000f3f6006986 */ /* 0x0105e8000c101910 */
[----:B-1----:R-:W4:Y:S04]  /*1bba0*/  LDL.LU R250, [R1+0x38] ;  /* 0x0000380001fa7983 */ /* 0x002f280000300800 */
[----:B--2---:R-:W2:Y:S01]  /*1bbb0*/  LDL.LU R243, [R1+0x59c] ;  /* 0x00059c0001f37983 */ /* 0x004ea20000300800 */
[----:B------:R-:W-:Y:S01]  /*1bbc0*/  ISETP.LT.AND P1, PT, R14, UR4, !P1 ;  /* 0x000000040e007c0c */ /* 0x000fe2000cf21270 */
[----:B------:R-:W-:-:S02]  /*1bbd0*/  ULDC UR4, c[0x0][0x228] ;  /* 0x00008a0000047ab9 */ /* 0x000fc40000000800 */
[----:B------:R-:W-:Y:S02]  /*1bbe0*/  ISETP.LT.AND P0, PT, R13, UR4, !P4 ;  /* 0x000000040d007c0c */ /* 0x000fe4000e701270 */
[C---:B------:R-:W-:Y:S01]  /*1bbf0*/  IADD3 R0, R17.reuse, UR28, RZ ;  /* 0x0000001c11007c10 */ /* 0x040fe2000fffe0ff */
[----:B------:R-:W-:Y:S01]  /*1bc00*/  IMAD.WIDE R2, R17, 0x4, R148 ;  /* 0x0000000411027825 */ /* 0x000fe200078e0294 */
[----:B------:R-:W-:Y:S01]  /*1bc10*/  ULDC UR4, c[0x0][0x228] ;  /* 0x00008a0000047ab9 */ /* 0x000fe20000000800 */
[----:B------:R-:W-:Y:S01]  /*1bc20*/  ISETP.LT.AND P6, PT, R16, UR6, !P4 ;  /* 0x0000000610007c0c */ /* 0x000fe2000e7c1270 */
[----:B------:R-:W-:Y:S01]  /*1bc30*/  ULDC UR6, c[0x0][0x228] ;  /* 0x00008a0000067ab9 */ /* 0x000fe20000000800 */
        /* <DEDUP_REMOVED lines=8> */
[----:B------:R1:W-:Y:S01]  /*1bcc0*/  @P0 STG.E desc[UR16][R226.64], R249 ;  /* 0x000000f9e2000986 */ /* 0x0003e2000c101910 */
[----:B------:R-:W-:Y:S01]  /*1bcd0*/  ISETP.LT.AND P0, PT, R13, UR4, !P2 ;  /* 0x000000040d007c0c */ /* 0x000fe2000d701270 */
[C---:B------:R-:W-:Y:S01]  /*1bce0*/  VIADD R17, R0.reuse, UR28 ;  /* 0x0000001c00117c36 */ /* 0x040fe20008000000 */
[----:B------:R-:W-:Y:S01]  /*1bcf0*/  ULDC UR4, c[0x0][0x228] ;  /* 0x00008a0000047ab9 */ /* 0x000fe20000000800 */
[----:B-1----:R-:W-:Y:S01]  /*1bd00*/  IMAD.WIDE R2, R0, 0x4, R18 ;  /* 0x0000000400027825 */ /* 0x002fe200078e0212 */
[----:B------:R-:W2:Y:S01]  /*1bd10*/  LDL.LU R251, [R1+0x5bc] ;  /* 0x0005bc0001fb7983 */ /* 0x000ea20000300800 */
[----:B------:R-:W-:-:S02]  /*1bd20*/  ULDC UR8, c[0x0][0x228] ;  /* 0x00008a0000087ab9 */ /* 0x000fc40000000800 */
[C---:B------:R-:W-:Y:S01]  /*1bd30*/  IMAD.WIDE R226, R0.reuse, 0x4, R150 ;  /* 0x0000000400e27825 */ /* 0x040fe200078e0296 */
[----:B------:R-:W2:Y:S03]  /*1bd40*/  LDL.LU R249, [R1+0x5ac] ;  /* 0x0005ac0001f97983 */ /* 0x000ea60000300800 */
[----:B------:R-:W-:-:S04]  /*1bd50*/  IMAD.WIDE R244, R0, 0x4, R148 ;  /* 0x0000000400f47825 */ /* 0x000fc800078e0294 */
[C---:B------:R-:W-:Y:S01]  /*1bd60*/  VIADD R0, R17.reuse, UR28 ;  /* 0x0000001c11007c36 */ /* 0x040fe20008000000 */
[----:B---3--:R1:W-:Y:S04]  /*1bd70*/  @P6 STG.E desc[UR16][R2.64], R242 ;  /* 0x000000f202006986 */ /* 0x0083e8000c101910 */
[----:B------:R3:W-:Y:S01]  /*1bd80*/  @P5 STG.E desc[UR16][R226.64], R248 ;  /* 0x000000f8e2005986 */ /* 0x0007e2000c101910 */
[----:B-1----:R-:W-:-:S03]  /*1bd90*/  IMAD.WIDE R2, R17, 0x4, R224 ;  /* 0x0000000411027825 */ /* 0x002fc600078e02e0 */
[----:B------:R-:W2:Y:S01]  /*1bda0*/  LDL.LU R242, [R1+0x33c] ;  /* 0x00033c0001f27983 */ /* 0x000ea20000300800 */
[----:B---3--:R-:W-:-:S03]  /*1bdb0*/  IMAD.WIDE R226, R17, 0x4, R150 ;  /* 0x0000000411e27825 */ /* 0x008fc600078e0296 */
[----:B----4-:R1:W-:Y:S04]  /*1bdc0*/  @P4 STG.E desc[UR16][R244.64], R250 ;  /* 0x000000faf4004986 */ /* 0x0103e8000c101910 */
[----:B--2---:R2:W-:Y:S04]  /*1bdd0*/  @P0 STG.E desc[UR16][R2.64], R243 ;  /* 0x000000f302000986 */ /* 0x0045e8000c101910 */
[----:B-1----:R-:W3:Y:S01]  /*1bde0*/  LDL.LU R250, [R1+0x23c] ;  /* 0x00023c0001fa7983 */ /* 0x002ee20000300800 */
[----:B------:R-:W-:-:S03]  /*1bdf0*/  IMAD.WIDE R244, R17, 0x4, R148 ;  /* 0x0000000411f47825 */ /* 0x000fc600078e0294 */
[----:B--2---:R-:W2:Y:S01]  /*1be00*/  LDL.LU R243, [R1+0x13c] ;  /* 0x00013c0001f37983 */ /* 0x004ea20000300800 */
[----:B------:R-:W-:-:S03]  /*1be10*/  IMAD.WIDE R2, R17, 0x4, R18 ;  /* 0x0000000411027825 */ /* 0x000fc600078e0212 */
[----:B------:R-:W4:Y:S01]  /*1be20*/  LDL.LU R17, [R1+0x42c] ;  /* 0x00042c0001117983 */ /* 0x000f220000300800 */
[----:B------:R-:W-:Y:S02]  /*1be30*/  ISETP.LT.AND P4, PT, R16, UR4, !P2 ;  /* 0x0000000410007c0c */ /* 0x000fe4000d781270 */
        /* <DEDUP_REMOVED lines=13> */
[----:B------:R1:W-:Y:S04]  /*1bf10*/  @P5 STG.E desc[UR16][R226.64], R249 ;  /* 0x000000f9e2005986 */ /* 0x0003e8000c101910 */
[----:B-1----:R-:W2:Y:S04]  /*1bf20*/  LDL.LU R251, [R1+0x5e0] ;  /* 0x0005e00001fb7983 */ /* 0x002ea80000300800 */
[----:B------:R-:W2:Y:S04]  /*1bf30*/  LDL.LU R249, [R1+0x5c0] ;  /* 0x0005c00001f97983 */ /* 0x000ea80000300800 */
        /* <DEDUP_REMOVED lines=13> */
[----:B---3--:R1:W-:Y:S01]  /*1c010*/  @P2 STG.E desc[UR16][R2.64], R250 ;  /* 0x000000fa02002986 */ /* 0x0083e2000c101910 */
[----:B------:R-:W-:Y:S01]  /*1c020*/  ISETP.GE.AND P2, PT, R244, UR4, PT ;  /* 0x00000004f4007c0c */ /* 0x000fe2000bf46270 */
[----:B------:R-:W-:Y:S01]  /*1c030*/  ULDC UR4, c[0x0][0x228] ;  /* 0x00008a0000047ab9 */ /* 0x000fe20000000800 */
[----:B------:R-:W-:Y:S01]  /*1c040*/  ISETP.LT.AND P6, PT, R16, UR10, !P1 ;  /* 0x0000000a10007c0c */ /* 0x000fe2000cfc1270 */
[----:B--2---:R2:W-:Y:S01]  /*1c050*/  @P4 STG.E desc[UR16][R226.64], R243 ;  /* 0x000000f3e2004986 */ /* 0x0045e2000c101910 */
[----:B------:R-:W-:Y:S01]  /*1c060*/  ISETP.LT.AND P4, PT, R15, UR4, !P1 ;  /* 0x000000040f007c0c */ /* 0x000fe2000cf81270 */
[C---:B------:R-:W-:Y:S01]  /*1c070*/  VIADD R17, R0.reuse, UR28 ;  /* 0x0000001c00117c36 */ /* 0x040fe20008000000 */
[----:B------:R-:W-:Y:S01]  /*1c080*/  ULDC UR4, c[0x0][0x228] ;  /* 0x00008a0000047ab9 */ /* 0x000fe20000000800 */
[----:B------:R-:W-:Y:S01]  /*1c090*/  ULDC UR8, c[0x0][0x228] ;  /* 0x00008a0000087ab9 */ /* 0x000fe20000000800 */
[----:B------:R-:W-:Y:S01]  /*1c0a0*/  ULDC UR10, c[0x0][0x228] ;  /* 0x00008a00000a7ab9 */ /* 0x000fe20000000800 */
[----:B-1----:R-:W-:Y:S01]  /*1c0b0*/  IMAD.WIDE R2, R0, 0x4, R148 ;  /* 0x0000000400027825 */ /* 0x002fe200078e0294 */
[----:B------:R-:W3:Y:S03]  /*1c0c0*/  LDL.LU R250, [R1+0x140] ;  /* 0x0001400001fa7983 */ /* 0x000ee60000300800 */
[C---:B--2---:R-:W-:Y:S01]  /*1c0d0*/  IMAD.WIDE R226, R17.reuse, 0x4, R224 ;  /* 0x0000000411e27825 */ /* 0x044fe200078e02e0 */
[----:B------:R1:W-:Y:S03]  /*1c0e0*/  @P3 STG.E desc[UR16][R2.64], R248 ;  /* 0x000000f802003986 */ /* 0x0003e6000c101910 */
[----:B------:R-:W-:Y:S01]  /*1c0f0*/  IMAD.WIDE R244, R17, 0x4, R18 ;  /* 0x0000000411f47825 */ /* 0x000fe200078e0212 */
[----:B------:R-:W2:Y:S01]  /*1c100*/  LDL.LU R243, [R1+0x40] ;  /* 0x0000400001f37983 */ /* 0x000ea20000300800 */
[----:B------:R-:W-:Y:S01]  /*1c110*/  ISETP.LT.AND P1, PT, R14, UR4, !P1 ;  /* 0x000000040e007c0c */ /* 0x000fe2000cf21270 */
[----:B------:R-:W-:-:S02]  /*1c120*/  ULDC UR4, c[0x0][0x22c] ;  /* 0x00008b0000047ab9 */ /* 0x000fc40000000800 */
[----:B------:R1:W-:Y:S02]  /*1c130*/  @P5 STG.E desc[UR16][R226.64], R251 ;  /* 0x000000fbe2005986 */ /* 0x0003e4000c101910 */
[C---:B-1----:R-:W-:Y:S02]  /*1c140*/  IMAD.WIDE R2, R17.reuse, 0x4, R150 ;  /* 0x0000000411027825 */ /* 0x042fe400078e0296 */
[----:B------:R1:W-:Y:S02]  /*1c150*/  @P6 STG.E desc[UR16][R244.64], R249 ;  /* 0x000000f9f4006986 */ /* 0x0003e4000c101910 */
[----:B------:R-:W-:Y:S02]  /*1c160*/  VIADD R248, R12, 0x23 ;  /* 0x000000230cf87836 */ /* 0x000fe40000000000 */
[----:B------:R-:W-:Y:S01]  /*1c170*/  VIADD R0, R17, UR28 ;  /* 0x0000001c11007c36 */ /* 0x000fe20008000000 */
[----:B------:R-:W2:Y:S04]  /*1c180*/  LDL.LU R251, [R1+0x5e4] ;  /* 0x0005e40001fb7983 */ /* 0x000ea80000300800 */
[----:B-1----:R-:W2:Y:S04]  /*1c190*/  LDL.LU R249, [R1+0x5c4] ;  /* 0x0005c40001f97983 */ /* 0x002ea80000300800 */
[----:B----4-:R1:W-:Y:S01]  /*1c1a0*/  @P4 STG.E desc[UR16][R2.64], R242 ;  /* 0x000000f202004986 */ /* 0x0103e2000c101910 */
[----:B------:R-:W-:-:S02]  /*1c1b0*/  ISETP.GE.AND P4, PT, R248, UR4, PT ;  /* 0x00000004f8007c0c */ /* 0x000fc4000bf86270 */
        /* <DEDUP_REMOVED lines=10> */
[----:B------:R-:W3:Y:S04]  /*1c260*/  LDL.LU R17, [R1+0x340] ;  /* 0x0003400001117983 */ /* 0x000ee80000300800 */
[----:B------:R-:W2:Y:S01]  /*1c270*/  LDL.LU R248, [R1+0x430] ;  /* 0x0004300001f87983 */ /* 0x000ea20000300800 */
[----:B------:R-:W-:-:S04]  /*1c280*/  IMAD.WIDE R244, R0, 0x4, R18 ;  /* 0x0000000400f47825 */ /* 0x000fc800078e0212 */
[----:B------:R-:W-:Y:S01]  /*1c290*/  IMAD.WIDE R246, R0, 0x4, R150 ;  /* 0x0000000400f67825 */ /* 0x000fe200078e0296 */
[----:B--2---:R1:W-:Y:S04]  /*1c2a0*/  @P1 STG.E desc[UR16][R2.64], R248 ;  /* 0x000000f802001986 */ /* 0x0043e8000c101910 */
[----:B---3--:R2:W-:Y:S01]  /*1c2b0*/  @P3 STG.E desc[UR16][R226.64], R17 ;  /* 0x00000011e2003986 */ /* 0x0085e2000c101910 */
        /* <DEDUP_REMOVED lines=8> */
[----:B---3--:R-:W2:Y:S01]  /*1c340*/  LDL.LU R250, [R1+0x434] ;  /* 0x0004340001fa7983 */ /* 0x008ea20000300800 */
[----:B------:R-:W-:Y:S02]  /*1c350*/  ISETP.LT.AND P0, PT, R13, UR6, !P2 ;  /* 0x000000060d007c0c */ /* 0x000fe4000d701270 */
        /* <DEDUP_REMOVED lines=9> */
[----:B------:R-:W-:Y:S01]  /*1c3f0*/  IMAD.WIDE R244, R17, 0x4, R18 ;  /* 0x0000000411f47825 */ /* 0x000fe200078e0212 */
[----:B------:R-:W-:-:S03]  /*1c400*/  ULDC UR10, c[0x0][0x228] ;  /* 0x00008a00000a7ab9 */ /* 0x000fc60000000800 */
        /* <DEDUP_REMOVED lines=37> */
[----:B------:R-:W-:Y:S01]  /*1c660*/  IMAD.WIDE R244, R0, 0x4, R148 ;  /* 0x0000000400f47825 */ /* 0x000fe200078e0294 */
[C---:B------:R-:W-:Y:S01]  /*1c670*/  IADD3 R0, R17.reuse, UR28, RZ ;  /* 0x0000001c11007c10 */ /* 0x040fe2000fffe0ff */
        /* <DEDUP_REMOVED lines=21> */
[----:B------:R-:W4:Y:S01]  /*1c7d0*/  LDL.LU R248, [R1+0x5ec] ;  /* 0x0005ec0001f87983 */ /* 0x000f220000300800 */
[----:B------:R-:W-:Y:S01]  /*1c7e0*/  ULDC UR8, c[0x0][0x228] ;  /* 0x00008a0000087ab9 */ /* 0x000fe20000000800 */
[----:B------:R-:W-:-:S02]  /*1c7f0*/  ULDC UR10, c[0x0][0x228] ;  /* 0x00008a00000a7ab9 */ /* 0x000fc40000000800 */
[----:B---3--:R-:W-:Y:S04]  /*1c800*/  @P4 STG.E desc[UR16][R2.64], R17 ;  /* 0x0000001102004986 */ /* 0x008fe8000c101910 */
[----:B------:R-:W-:Y:S04]  /*1c810*/  @P5 STG.E desc[UR16][R226.64], R251 ;  /* 0x000000fbe2005986 */ /* 0x000fe8000c101910 */
[----:B------:R1:W-:Y:S04]  /*1c820*/  @P1 STG.E desc[UR16][R244.64], R250 ;  /* 0x000000faf4001986 */ /* 0x0003e8000c101910 */
[----:B------:R3:W-:Y:S04]  /*1c830*/  @P6 STG.E desc[UR16][R246.64], R243 ;  /* 0x000000f3f6006986 */ /* 0x0007e8000c101910 */
[----:B-1----:R-:W4:Y:S04]  /*1c840*/  LDL.LU R250, [R1+0x5cc] ;  /* 0x0005cc0001fa7983 */ /* 0x002f280000300800 */
[----:B---3--:R-:W3:Y:S04]  /*1c850*/  LDL.LU R247, [R1+0x248] ;  /* 0x0002480001f77983 */ /* 0x008ee80000300800 */
[----:B------:R-:W3:Y:S01]  /*1c860*/  LDL.LU R243, [R1+0x5dc] ;  /* 0x0005dc0001f37983 */ /* 0x000ee20000300800 */
        /* <DEDUP_REMOVED lines=15> */
[----:B----4-:R2:W-:Y:S01]  /*1c960*/  @P4 STG.E desc[UR16][R2.64], R242 ;  /* 0x000000f202004986 */ /* 0x0105e2000c101910 */
[----:B------:R-:W-:Y:S01]  /*1c970*/  ISETP.LT.AND P4, PT, R15, UR4, !P2 ;  /* 0x000000040f007c0c */ /* 0x000fe2000d781270 */
[----:B------:R-:W-:Y:S01]  /*1c980*/  IMAD.WIDE R244, R17, 0x4, R18 ;  /* 0x0000000411f47825 */ /* 0x000fe200078e0212 */
[----:B------:R-:W-:Y:S01]  /*1c990*/  ULDC UR4, c[0x0][0x228] ;  /* 0x00008a0000047ab9 */ /* 0x000fe20000000800 */
[----:B------:R-:W-:Y:S01]  /*1c9a0*/  ULDC UR8, c[0x0][0x228] ;  /* 0x00008a0000087ab9 */ /* 0x000fe20000000800 */
[----:B------:R-:W-:Y:S01]  /*1c9b0*/  ULDC UR10, c[0x0][0x228] ;  /* 0x00008a00000a7ab9 */ /* 0x000fe20000000800 */
[----:B-1----:R-:W-:-:S04]  /*1c9c0*/  IMAD.WIDE R226, R0, 0x4, R148 ;  /* 0x0000000400e27825 */ /* 0x002fc800078e0294 */
[C---:B--2---:R-:W-:Y:S01]  /*1c9d0*/  IMAD.WIDE R2, R17.reuse, 0x4, R224 ;  /* 0x0000000411027825 */ /* 0x044fe200078e02e0 */
[----:B------:R-:W2:Y:S04]  /*1c9e0*/  LDL.LU R242, [R1+0x43c] ;  /* 0x00043c0001f27983 */ /* 0x000ea80000300800 */
[----:B------:R-:W4:Y:S01]  /*1c9f0*/  LDL.LU R251, [R1+0x14c] ;  /* 0x00014c0001fb7983 */ /* 0x000f220000300800 */
[----:B------:R-:W-:-:S03]  /*1ca00*/  VIADD R0, R17, UR28 ;  /* 0x0000001c11007c36 */ /* 0x000fc60008000000 */
[----:B------:R-:W4:Y:S04]  /*1ca10*/  LDL.LU R249, [R1+0x4c] ;  /* 0x00004c0001f97983 */ /* 0x000f280000300800 */
[----:B---3--:R-:W-:Y:S04]  /*1ca20*/  @P3 STG.E desc[UR16][R226.64], R247 ;  /* 0x000000f7e2003986 */ /* 0x008fe8000c101910 */
[----:B------:R1:W-:Y:S04]  /*1ca30*/  @P5 STG.E desc[UR16][R2.64], R248 ;  /* 0x000000f802005986 */ /* 0x0003e8000c101910 */
[----:B------:R-:W-:Y:S01]  /*1ca40*/  @P6 STG.E desc[UR16][R244.64], R250 ;  /* 0x000000faf4006986 */ /* 0x000fe2000c101910 */
[----:B-1----:R-:W-:-:S05]  /*1ca50*/  IMAD.WIDE R2, R17, 0x4, R150 ;  /* 0x0000000411027825 */ /* 0x002fca00078e0296 */
[----:B------:R1:W-:Y:S04]  /*1ca60*/  @P4 STG.E desc[UR16][R2.64], R243 ;  /* 0x000000f302004986 */ /* 0x0003e8000c101910 */
[----:B-1----:R-:W3:Y:S01]  /*1ca70*/  LDL.LU R243, [R1+0x24c] ;  /* 0x00024c0001f37983 */ /* 0x002ee20000300800 */
[----:B------:R-:W-:-:S03]  /*1ca80*/  IMAD.WIDE R2, R17, 0x4, R148 ;  /* 0x0000000411027825 */ /* 0x000fc600078e0294 */
[----:B------:R-:W3:Y:S04]  /*1ca90*/  LDL.LU R250, [R1+0x600] ;  /* 0x0006000001fa7983 */ /* 0x000ee80000300800 */
[----:B------:R-:W4:Y:S01]  /*1caa0*/  LDL.LU R17, [R1+0x34c] ;  /* 0x00034c0001117983 */ /* 0x000f220000300800 */
        /* <DEDUP_REMOVED lines=17> */
[----:B----4-:R1:W-:Y:S01]  /*1cbc0*/  @P3 STG.E desc[UR16][R226.64], R17 ;  /* 0x00000011e2003986 */ /* 0x0103e2000c101910 */
[----:B------:R-:W-:Y:S01]  /*1cbd0*/  ISETP.LT.AND P3, PT, R14, UR4, !P0 ;  /* 0x000000040e007c0c */ /* 0x000fe2000c761270 */
[----:B------:R-:W-:Y:S02]  /*1cbe0*/  ULDC UR4, c[0x0][0x22c] ;  /* 0x00008b0000047ab9 */ /* 0x000fe40000000800 */
[----:B------:R4:W-:Y:S01]  /*1cbf0*/  @P5 STG.E desc[UR16][R244.64], R251 ;  /* 0x000000fbf4005986 */ /* 0x0009e2000c101910 */
[----:B------:R-:W-:Y:S01]  /*1cc00*/  ISETP.GE.AND P2, PT, R2, UR4, PT ;  /* 0x0000000402007c0c */ /* 0x000fe2000bf46270 */
[----:B------:R-:W-:-:S04]  /*1cc10*/  IMAD.WIDE R2, R0, 0x4, R148 ;  /* 0x0000000400027825 */ /* 0x000fc800078e0294 */
[----:B-1----:R-:W-:Y:S01]  /*1cc20*/  VIADD R17, R0, UR28 ;  /* 0x0000001c00117c36 */ /* 0x002fe20008000000 */
[----:B------:R1:W-:Y:S04]  /*1cc30*/  @P6 STG.E desc[UR16][R246.64], R249 ;  /* 0x000000f9f6006986 */ /* 0x0003e8000c101910 */
[----:B----4-:R-:W4:Y:S01]  /*1cc40*/  LDL.LU R251, [R1+0x440] ;  /* 0x0004400001fb7983 */ /* 0x010f220000300800 */
[----:B------:R-:W-:Y:S02]  /*1cc50*/  ISETP.LT.AND P0, PT, R13, UR6, !P1 ;  /* 0x000000060d007c0c */ /* 0x000fe4000cf01270 */
[----:B------:R-:W-:Y:S01]  /*1cc60*/  ISETP.LT.AND P5, PT, R16, UR8, !P1 ;  /* 0x0000000810007c0c */ /* 0x000fe2000cfa1270 */
[----:B------:R-:W-:Y:S01]  /*1cc70*/  VIADD R248, R12, 0x2b ;  /* 0x0000002b0cf87836 */ /* 0x000fe20000000000 */
[----:B------:R-:W-:Y:S01]  /*1cc80*/  ISETP.LT.AND P6, PT, R15, UR10, !P1 ;  /* 0x0000000a0f007c0c */ /* 0x000fe2000cfc1270 */
[----:B------:R-:W-:Y:S01]  /*1cc90*/  IMAD.WIDE R226, R17, 0x4, R224 ;  /* 0x0000000411e27825 */ /* 0x000fe200078e02e0 */
[----:B---3--:R3:W-:Y:S01]  /*1cca0*/  @P3 STG.E desc[UR16][R2.64], R243 ;  /* 0x000000f302003986 */ /* 0x0087e2000c101910 */
[----:B------:R-:W-:Y:S01]  /*1ccb0*/  ULDC UR4, c[0x0][0x22c] ;  /* 0x00008b0000047ab9 */ /* 0x000fe20000000800 */
[----:B------:R-:W-:-:S02]  /*1ccc0*/  ULDC UR6, c[0x0][0x228] ;  /* 0x00008a0000067ab9 */ /* 0x000fc40000000800 */
[----:B-1----:R-:W4:Y:S01]  /*1ccd0*/  LDL.LU R249, [R1+0x350] ;  /* 0x0003500001f97983 */ /* 0x002f220000300800 */
[C---:B------:R-:W-:Y:S01]  /*1cce0*/  IMAD.WIDE R244, R17.reuse, 0x4, R18 ;  /* 0x0000000411f47825 */ /* 0x040fe200078e0212 */
[----:B------:R-:W-:Y:S01]  /*1ccf0*/  ULDC UR8, c[0x0][0x228] ;  /* 0x00008a0000087ab9 */ /* 0x000fe20000000800 */
[----:B------:R-:W-:Y:S01]  /*1cd00*/  ULDC UR10, c[0x0][0x228] ;  /* 0x00008a00000a7ab9 */ /* 0x000fe20000000800 */
[----:B------:R-:W2:Y:S01]  /*1cd10*/  LDL.LU R0, [R1+0x610] ;  /* 0x0006100001007983 */ /* 0x000ea20000300800 */
[----:B------:R-:W-:-:S03]  /*1cd20*/  IMAD.WIDE R246, R17, 0x4, R150 ;  /* 0x0000000411f67825 */ /* 0x000fc600078e0296 */
[----:B---3--:R-:W3:Y:S01]  /*1cd30*/  LDL.LU R243, [R1+0x250] ;  /* 0x0002500001f37983 */ /* 0x008ee20000300800 */
[----:B------:R-:W-:Y:S01]  /*1cd40*/  ISETP.GE.AND P3, PT, R248, UR4, PT ;  /* 0x00000004f8007c0c */ /* 0x000fe2000bf66270 */
[----:B------:R-:W-:Y:S02]  /*1cd50*/  ULDC UR4, c[0x0][0x228] ;  /* 0x00008a0000047ab9 */ /* 0x000fe40000000800 */
[----:B------:R-:W3:Y:S01]  /*1cd60*/  LDL.LU R248, [R1+0x150] ;  /* 0x0001500001f87983 */ /* 0x000ee20000300800 */
[----:B------:R-:W-:Y:S01]  /*1cd70*/  ISETP.LT.AND P1, PT, R14, UR4, !P1 ;  /* 0x000000040e007c0c */ /* 0x000fe2000cf21270 */
[----:B------:R-:W-:Y:S01]  /*1cd80*/  ULDC UR4, c[0x0][0x228] ;  /* 0x00008a0000047ab9 */ /* 0x000fe20000000800 */
[----:B------:R-:W-:Y:S01]  /*1cd90*/  IMAD.WIDE R2, R17, 0x4, R148 ;  /* 0x0000000411027825 */ /* 0x000fe200078e0294 */
[----:B--2---:R-:W-:Y:S04]  /*1cda0*/  @P0 STG.E desc[UR16][R226.64], R0 ;  /* 0x00000000e2000986 */ /* 0x004fe8000c101910 */
[----:B------:R1:W-:Y:S04]  /*1cdb0*/  @P5 STG.E desc[UR16][R244.64], R250 ;  /* 0x000000faf4005986 */ /* 0x0003e8000c101910 */
[----:B------:R2:W-:Y:S04]  /*1cdc0*/  @P6 STG.E desc[UR16][R246.64], R242 ;  /* 0x000000f2f6006986 */ /* 0x0005e8000c101910 */
[----:B-1----:R-:W3:Y:S04]  /*1cdd0*/  LDL.LU R250, [R1+0x50] ;  /* 0x0000500001fa7983 */ /* 0x002ee80000300800 */
        /* <DEDUP_REMOVED lines=9> */
[----:B----4-:R1:W-:Y:S01]  /*1ce70*/  @P1 STG.E desc[UR16][R2.64], R251 ;  /* 0x000000fb02001986 */ /* 0x0103e2000c101910 */
        /* <DEDUP_REMOVED lines=12> */
[----:B----4-:R-:W-:Y:S01]  /*1cf40*/  IMAD.WIDE R226, R0, 0x4, R150 ;  /* 0x0000000400e27825 */ /* 0x010fe200078e0296 */
[----:B---3--:R1:W-:Y:S04]  /*1cf50*/  @P6 STG.E desc[UR16][R2.64], R243 ;  /* 0x000000f302006986 */ /* 0x0083e8000c101910 */
        /* <DEDUP_REMOVED lines=64> */
[----:B---3--:R1:W-:Y:S01]  /*1d360*/  @P6 STG.E desc[UR16][R244.64], R249 ;  /* 0x000000f9f4006986 */ /* 0x0083e2000c101910 */
[----:B------:R-:W-:-:S03]  /*1d370*/  IADD3 R0, R17, UR28, RZ ;  /* 0x0000001c11007c10 */ /* 0x000fc6000fffe0ff */
[----:B------:R-:W2:Y:S04]  /*1d380*/  LDL.LU R251, [R1+0x61c] ;  /* 0x00061c0001fb7983 */ /* 0x000ea80000300800 */
[----:B-1----:R-:W3:Y:S04]  /*1d390*/  LDL.LU R249, [R1+0x60c] ;  /* 0x00060c0001f97983 */ /* 0x002ee80000300800 */
[----:B----4-:R1:W-:Y:S01]  /*1d3a0*/  @P4 STG.E desc[UR16][R2.64], R243 ;  /* 0x000000f302004986 */ /* 0x0103e2000c101910 */
[----:B------:R-:W-:Y:S02]  /*1d3b0*/  ISETP.GE.AND P4, PT, R248, UR4, PT ;  /* 0x00000004f8007c0c */ /* 0x000fe4000bf86270 */
[----:B------:R-:W-:-:S02]  /*1d3c0*/  ISETP.LT.AND P3, PT, R13, UR6, !P0 ;  /* 0x000000060d007c0c */ /* 0x000fc4000c761270 */
[----:B------:R-:W-:Y:S02]  /*1d3d0*/  ISETP.LT.AND P5, PT, R16, UR8, !P0 ;  /* 0x0000000810007c0c */ /* 0x000fe4000c7a1270 */
[----:B------:R-:W-:Y:S01]  /*1d3e0*/  ISETP.LT.AND P6, PT, R15, UR10, !P0 ;  /* 0x0000000a0f007c0c */ /* 0x000fe2000c7c1270 */
[C---:B------:R-:W-:Y:S01]  /*1d3f0*/  IMAD.WIDE R226, R0.reuse, 0x4, R224 ;  /* 0x0000000400e27825 */ /* 0x040fe200078e02e0 */
[----:B------:R-:W-:Y:S01]  /*1d400*/  ULDC UR4, c[0x0][0x228] ;  /* 0x00008a0000047ab9 */ /* 0x000fe20000000800 */
[----:B------:R-:W-:Y:S01]  /*1d410*/  ULDC UR6, c[0x0][0x228] ;  /* 0x00008a0000067ab9 */ /* 0x000fe20000000800 */
[----:B------:R-:W-:Y:S01]  /*1d420*/  ULDC UR8, c[0x0][0x228] ;  /* 0x00008a0000087ab9 */ /* 0x000fe20000000800 */
[----:B-1----:R-:W4:Y:S01]  /*1d430*/  LDL.LU R243, [R1+0x5fc] ;  /* 0x0005fc0001f37983 */ /* 0x002f220000300800 */
[----:B------:R-:W-:Y:S01]  /*1d440*/  IMAD.WIDE R2, R17, 0x4, R148 ;  /* 0x0000000411027825 */ /* 0x000fe200078e0294 */
[----:B------:R-:W-:Y:S02]  /*1d450*/  ULDC UR10, c[0x0][0x228] ;  /* 0x00008a00000a7ab9 */ /* 0x000fe40000000800 */
        /* <DEDUP_REMOVED lines=115> */
[----:B------:R-:W2:Y:S01]  /*1db90*/  LDL.LU R249, [R1+0x454] ;  /* 0x0004540001f97983 */ /* 0x000ea20000300800 */
[C---:B------:R-:W-:Y:S01]  /*1dba0*/  IMAD.WIDE R246, R2.reuse, 0x4, R18 ;  /* 0x0000000402f67825 */ /* 0x040fe200078e0212 */
[----:B------:R-:W-:Y:S02]  /*1dbb0*/  ULDC UR10, c[0x0][0x228] ;  /* 0x00008a00000a7ab9 */ /* 0x000fe40000000800 */
[----:B------:R-:W4:Y:S04]  /*1dbc0*/  LDL.LU R248, [R1+0x364] ;  /* 0x0003640001f87983 */ /* 0x000f280000300800 */
[----:B------:R-:W4:Y:S04]  /*1dbd0*/  LDL.LU R251, [R1+0x264] ;  /* 0x0002640001fb7983 */ /* 0x000f280000300800 */
[----:B-1----:R-:W4:Y:S01]  /*1dbe0*/  LDL.LU R243, [R1+0x164] ;  /* 0x0001640001f37983 */ /* 0x002f220000300800 */
[----:B------:R-:W-:Y:S01]  /*1dbf0*/  ISETP.LT.AND P4, PT, R15, UR4, !P2 ;  /* 0x000000040f007c0c */ /* 0x000fe2000d781270 */
[----:B------:R-:W-:Y:S01]  /*1dc00*/  IMAD.WIDE R226, R2, 0x4, R224 ;  /* 0x0000000402e27825 */ /* 0x000fe200078e02e0 */
[----:B------:R-:W-:-:S02]  /*1dc10*/  ULDC UR4, c[0x0][0x228] ;  /* 0x00008a0000047ab9 */ /* 0x000fc40000000800 */
[----:B------:R-:W-:Y:S01]  /*1dc20*/  ISETP.LT.AND P2, PT, R14, UR4, !P2 ;  /* 0x000000040e007c0c */ /* 0x000fe2000d741270 */
[----:B------:R-:W-:Y:S01]  /*1dc30*/  VIADD R0, R2, UR28 ;  /* 0x0000001c02007c36 */ /* 0x000fe20008000000 */
[----:B------:R-:W-:Y:S01]  /*1dc40*/  ULDC UR4, c[0x0][0x22c] ;  /* 0x00008b0000047ab9 */ /* 0x000fe20000000800 */
        /* <DEDUP_REMOVED lines=25> */
[----:B------:R-:W-:-:S03]  /*1dde0*/  IADD3 R17, R0, UR28, RZ ;  /* 0x0000001c00117c10 */ /* 0x000fc6000fffe0ff */
        /* <DEDUP_REMOVED lines=26> */
[----:B-1----:R-:W2:Y:S04]  /*1df90*/  LDL.LU R250, [R1+0x68] ;  /* 0x0000680001fa7983 */ /* 0x002ea80000300800 */
[----:B----4-:R1:W-:Y:S04]  /*1dfa0*/  @P6 STG.E desc[UR16][R246.64], R249 ;  /* 0x000000f9f6006986 */ /* 0x0103e8000c101910 */
[----:B-1----:R-:W4:Y:S01]  /*1dfb0*/  LDL.LU R249, [R1+0x62c] ;  /* 0x00062c0001f97983 */ /* 0x002f220000300800 */
[----:B------:R-:W-:Y:S01]  /*1dfc0*/  ISETP.LT.AND P1, PT, R14, UR4, !P1 ;  /* 0x000000040e007c0c */ /* 0x000fe2000cf21270 */
[----:B------:R-:W-:-:S02]  /*1dfd0*/  ULDC UR4, c[0x0][0x228] ;  /* 0x00008a0000047ab9 */ /* 0x000fc40000000800 */
[----:B------:R-:W-:Y:S01]  /*1dfe0*/  ISETP.LT.AND P0, PT, R13, UR4, !P4 ;  /* 0x000000040d007c0c */ /* 0x000fe2000e701270 */
[----:B------:R-:W-:Y:S01]  /*1dff0*/  ULDC UR4, c[0x0][0x228] ;  /* 0x00008a0000047ab9 */ /* 0x000fe20000000800 */
[C---:B------:R-:W-:Y:S01]  /*1e000*/  VIADD R0, R17.reuse, UR28 ;  /* 0x0000001c11007c36 */ /* 0x040fe20008000000 */
[----:B------:R-:W-:Y:S01]  /*1e010*/  ISETP.LT.AND P6, PT, R16, UR6, !P4 ;  /* 0x0000000610007c0c */ /* 0x000fe2000e7c1270 */
[----:B------:R-:W-:Y:S01]  /*1e020*/  IMAD.WIDE R2, R17, 0x4, R148 ;  /* 0x0000000411027825 */ /* 0x000fe200078e0294 */
[----:B------:R-:W-:Y:S01]  /*1e030*/  ISETP.LT.AND P5, PT, R15, UR4, !P4 ;  /* 0x000000040f007c0c */ /* 0x000fe2000e7a1270 */
[----:B------:R-:W-:Y:S01]  /*1e040*/  ULDC UR4, c[0x0][0x22c] ;  /* 0x00008b0000047ab9 */ /* 0x000fe20000000800 */
[----:B------:R-:W-:Y:S01]  /*1e050*/  ISETP.LT.AND P4, PT, R14, UR8, !P4 ;  /* 0x000000080e007c0c */ /* 0x000fe2000e781270 */
[----:B------:R-:W-:Y:S01]  /*1e060*/  IMAD.WIDE R226, R0, 0x4, R224 ;  /* 0x0000000400e27825 */ /* 0x000fe200078e02e0 */
[----:B------:R-:W-:-:S03]  /*1e070*/  ULDC UR6, c[0x0][0x228] ;  /* 0x00008a0000067ab9 */ /* 0x000fc60000000800 */
[C---:B------:R-:W-:Y:S01]  /*1e080*/  VIADD R244, R12.reuse, 0x38 ;  /* 0x000000380cf47836 */ /* 0x040fe20000000000 */
[----:B------:R1:W-:Y:S01]  /*1e090*/  @P1 STG.E desc[UR16][R2.64], R251 ;  /* 0x000000fb02001986 */ /* 0x0003e2000c101910 */
[----:B------:R-:W-:Y:S01]  /*1e0a0*/  VIADD R17, R12, 0x39 ;  /* 0x000000390c117836 */ /* 0x000fe20000000000 */
[----:B------:R-:W-:Y:S02]  /*1e0b0*/  ULDC UR8, c[0x0][0x228] ;  /* 0x00008a0000087ab9 */ /* 0x000fe40000000800 */
[----:B------:R1:W-:Y:S01]  /*1e0c0*/  @P0 STG.E desc[UR16][R226.64], R243 ;  /* 0x000000f3e2000986 */ /* 0x0003e2000c101910 */
[----:B------:R-:W-:Y:S01]  /*1e0d0*/  ISETP.GE.AND P1, PT, R244, UR4, PT ;  /* 0x00000004f4007c0c */ /* 0x000fe2000bf26270 */
[----:B------:R-:W-:Y:S01]  /*1e0e0*/  IMAD.WIDE R244, R0, 0x4, R148 ;  /* 0x0000000400f47825 */ /* 0x000fe200078e0294 */
[----:B------:R-:W-:-:S03]  /*1e0f0*/  ULDC UR4, c[0x0][0x228] ;  /* 0x00008a0000047ab9 */ /* 0x000fc60000000800 */
[C---:B-1----:R-:W-:Y:S01]  /*1e100*/  IMAD.WIDE R2, R0.reuse, 0x4, R18 ;  /* 0x0000000400027825 */ /* 0x042fe200078e0212 */
[----:B------:R-:W-:Y:S01]  /*1e110*/  ISETP.LT.AND P0, PT, R13, UR4, !P2 ;  /* 0x000000040d007c0c */ /* 0x000fe2000d701270 */
[----:B------:R-:W-:Y:S01]  /*1e120*/  ULDC UR4, c[0x0][0x228] ;  /* 0x00008a0000047ab9 */ /* 0x000fe20000000800 */
[----:B------:R-:W4:Y:S01]  /*1e130*/  LDL.LU R251, [R1+0x64c] ;  /* 0x00064c0001fb7983 */ /* 0x000f220000300800 */
[----:B------:R-:W-:-:S03]  /*1e140*/  IMAD.WIDE R226, R0, 0x4, R150 ;  /* 0x0000000400e27825 */ /* 0x000fc600078e0296 */
[----:B------:R-:W4:Y:S04]  /*1e150*/  LDL.LU R243, [R1+0x63c] ;  /* 0x00063c0001f37983 */ /* 0x000f280000300800 */
[----:B---3--:R1:W-:Y:S04]  /*1e160*/  @P6 STG.E desc[UR16][R2.64], R242 ;  /* 0x000000f202006986 */ /* 0x0083e8000c101910 */
[----:B------:R-:W-:Y:S04]  /*1e170*/  @P5 STG.E desc[UR16][R226.64], R248 ;  /* 0x000000f8e2005986 */ /* 0x000fe8000c101910 */
[----:B-1----:R-:W3:Y:S04]  /*1e180*/  LDL.LU R242, [R1+0x36c] ;  /* 0x00036c0001f27983 */ /* 0x002ee80000300800 */
[----:B--2---:R1:W-:Y:S01]  /*1e190*/  @P4 STG.E desc[UR16][R244.64], R250 ;  /* 0x000000faf4004986 */ /* 0x0043e2000c101910 */
[----:B------:R-:W-:Y:S01]  /*1e1a0*/  ISETP.LT.AND P4, PT, R16, UR4, !P2 ;  /* 0x0000000410007c0c */ /* 0x000fe2000d781270 */
[----:B------:R-:W-:Y:S01]  /*1e1b0*/  ULDC UR4, c[0x0][0x22c] ;  /* 0x00008b0000047ab9 */ /* 0x000fe20000000800 */
[----:B-1----:R-:W-:Y:S01]  /*1e1c0*/  VIADD R244, R0, UR28 ;  /* 0x0000001c00f47c36 */ /* 0x002fe20008000000 */
[----:B------:R-:W2:Y:S03]  /*1e1d0*/  LDL.LU R250, [R1+0x26c] ;  /* 0x00026c0001fa7983 */ /* 0x000ea60000300800 */
[----:B------:R-:W-:-:S05]  /*1e1e0*/  IMAD.WIDE R2, R244, 0x4, R224 ;  /* 0x00000004f4027825 */ /* 0x000fca00078e02e0 */
[----:B----4-:R1:W-:Y:S01]  /*1e1f0*/  @P0 STG.E desc[UR16][R2.64], R249 ;  /* 0x000000f902000986 */ /* 0x0103e2000c101910 */
[----:B------:R-:W-:Y:S02]  /*1e200*/  ISETP.GE.AND P0, PT, R17, UR4, PT ;  /* 0x0000000411007c0c */ /* 0x000fe4000bf06270 */
[----:B------:R-:W-:Y:S02]  /*1e210*/  ISETP.LT.AND P5, PT, R15, UR6, !P2 ;  /* 0x000000060f007c0c */ /* 0x000fe4000d7a1270 */
[----:B------:R-:W-:Y:S01]  /*1e220*/  ISETP.LT.AND P6, PT, R13, UR10, !P3 ;  /* 0x0000000a0d007c0c */ /* 0x000fe2000dfc1270 */
[----:B------:R-:W-:Y:S01]  /*1e230*/  VIADD R0, R244, UR28 ;  /* 0x0000001cf4007c36 */ /* 0x000fe20008000000 */
[----:B-1----:R-:W4:Y:S01]  /*1e240*/  LDL.LU R249, [R1+0x16c] ;  /* 0x00016c0001f97983 */ /* 0x002f220000300800 */
[----:B------:R-:W-:Y:S01]  /*1e250*/  ISETP.LT.AND P2, PT, R14, UR8, !P2 ;  /* 0x000000080e007c0c */ /* 0x000fe2000d741270 */
[C---:B------:R-:W-:Y:S01]  /*1e260*/  IMAD.WIDE R2, R244.reuse, 0x4, R18 ;  /* 0x00000004f4027825 */ /* 0x040fe200078e0212 */
[----:B------:R-:W-:Y:S01]  /*1e270*/  ULDC UR4, c[0x0][0x228] ;  /* 0x00008a0000047ab9 */ /* 0x000fe20000000800 */
[----:B------:R-:W3:Y:S01]  /*1e280*/  LDL.LU R17, [R1+0x45c] ;  /* 0x00045c0001117983 */ /* 0x000ee20000300800 */
[----:B------:R-:W-:Y:S01]  /*1e290*/  ULDC UR6, c[0x0][0x228] ;  /* 0x00008a0000067ab9 */ /* 0x000fe20000000800 */
[C---:B------:R-:W-:Y:S01]  /*1e2a0*/  IMAD.WIDE R226, R244.reuse, 0x4, R150 ;  /* 0x00000004f4e27825 */ /* 0x040fe200078e0296 */
[----:B------:R-:W-:Y:S01]  /*1e2b0*/  ULDC UR8, c[0x0][0x228] ;  /* 0x00008a0000087ab9 */ /* 0x000fe20000000800 */
[----:B------:R-:W4:Y:S01]  /*1e2c0*/  LDL.LU R248, [R1+0x6c] ;  /* 0x00006c0001f87983 */ /* 0x000f220000300800 */
[----:B------:R-:W-:Y:S01]  /*1e2d0*/  ULDC UR10, c[0x0][0x228] ;  /* 0x00008a00000a7ab9 */ /* 0x000fe20000000800 */
[----:B------:R-:W-:-:S04]  /*1e2e0*/  IMAD.WIDE R244, R244, 0x4, R148 ;  /* 0x00000004f4f47825 */ /* 0x000fc800078e0294 */
[----:B------:R-:W-:Y:S01]  /*1e2f0*/  IMAD.WIDE R246, R0, 0x4, R224 ;  /* 0x0000000400f67825 */ /* 0x000fe200078e02e0 */
[----:B------:R1:W-:Y:S04]  /*1e300*/  @P4 STG.E desc[UR16][R2.64], R251 ;  /* 0x000000fb02004986 */ /* 0x0003e8000c101910 */
[----:B------:R1:W-:Y:S04]  /*1e310*/  @P5 STG.E desc[UR16][R226.64], R243 ;  /* 0x000000f3e2005986 */ /* 0x0003e8000c101910 */
[----:B-1----:R-:W4:Y:S04]  /*1e320*/  LDL.LU R251, [R1+0x670] ;  /* 0x0006700001fb7983 */ /* 0x002f280000300800 */
[----:B------:R-:W4:Y:S04]  /*1e330*/  LDL.LU R243, [R1+0x650] ;  /* 0x0006500001f37983 */ /* 0x000f280000300800 */
[----:B---3--:R-:W-:Y:S04]  /*1e340*/  @P2 STG.E desc[UR16][R244.64], R17 ;  /* 0x00000011f4002986 */ /* 0x008fe8000c101910 */
[----:B------:R1:W-:Y:S04]  /*1e350*/  @P6 STG.E desc[UR16][R246.64], R242 ;  /* 0x000000f2f6006986 */ /* 0x0003e8000c101910 */
[----:B-1----:R-:W3:Y:S01]  /*1e360*/  LDL.LU R242, [R1+0x660] ;  /* 0x0006600001f27983 */ /* 0x002ee20000300800 */
        /* <DEDUP_REMOVED lines=10> */
[----:B--2---:R1:W-:Y:S01]  /*1e410*/  @P2 STG.E desc[UR16][R2.64], R250 ;  /* 0x000000fa02002986 */ /* 0x0043e2000c101910 */
        /* <DEDUP_REMOVED lines=8> */
[----:B------:R-:W-:Y:S01]  /*1e4a0*/  ULDC UR10, c[0x0][0x228] ;  /* 0x00008a00000a7ab9 */ /* 0x000fe20000000800 */
[----:B-1----:R-:W-:Y:S01]  /*1e4b0*/  IMAD.WIDE R2, R0, 0x4, R148 ;  /* 0x0000000400027825 */ /* 0x002fe200078e0294 */
[----:B------:R-:W4:Y:S03]  /*1e4c0*/  LDL.LU R250, [R1+0x270] ;  /* 0x0002700001fa7983 */ /* 0x000f260000300800 */
[C---:B--2---:R-:W-:Y:S01]  /*1e4d0*/  IMAD.WIDE R226, R17.reuse, 0x4, R224 ;  /* 0x0000000411e27825 */ /* 0x044fe200078e02e0 */
[----:B------:R1:W-:Y:S03]  /*1e4e0*/  @P3 STG.E desc[UR16][R2.64], R248 ;  /* 0x000000f802003986 */ /* 0x0003e6000c101910 */
[----:B------:R-:W-:Y:S01]  /*1e4f0*/  IMAD.WIDE R244, R17, 0x4, R18 ;  /* 0x0000000411f47825 */ /* 0x000fe200078e0212 */
[----:B------:R2:W-:Y:S01]  /*1e500*/  @P5 STG.E desc[UR16][R226.64], R251 ;  /* 0x000000fbe2005986 */ /* 0x0005e2000c101910 */
[----:B------:R-:W-:Y:S01]  /*1e510*/  ISETP.LT.AND P1, PT, R14, UR4, !P1 ;  /* 0x000000040e007c0c */ /* 0x000fe2000cf21270 */
[----:B------:R-:W-:-:S02]  /*1e520*/  ULDC UR4, c[0x0][0x22c] ;  /* 0x00008b0000047ab9 */ /* 0x000fc40000000800 */
[----:B------:R-:W-:Y:S01]  /*1e530*/  @P6 STG.E desc[UR16][R244.64], R243 ;  /* 0x000000f3f4006986 */ /* 0x000fe2000c101910 */
[----:B-1----:R-:W-:-:S03]  /*1e540*/  IMAD.WIDE R2, R17, 0x4, R150 ;  /* 0x0000000411027825 */ /* 0x002fc600078e0296 */
[----:B------:R-:W4:Y:S01]  /*1e550*/  LDL.LU R249, [R1+0x170] ;  /* 0x0001700001f97983 */ /* 0x000f220000300800 */
[----:B------:R-:W-:Y:S02]  /*1e560*/  VIADD R248, R12, 0x3b ;  /* 0x0000003b0cf87836 */ /* 0x000fe40000000000 */
[----:B------:R-:W-:Y:S01]  /*1e570*/  VIADD R0, R17, UR28 ;  /* 0x0000001c11007c36 */ /* 0x000fe20008000000 */
[----:B---3--:R1:W-:Y:S02]  /*1e580*/  @P4 STG.E desc[UR16][R2.64], R242 ;  /* 0x000000f202004986 */ /* 0x0083e4000c101910 */
[----:B------:R-:W-:Y:S02]  /*1e590*/  ISETP.GE.AND P4, PT, R248, UR4, PT ;  /* 0x00000004f8007c0c */ /* 0x000fe4000bf86270 */
[----:B------:R-:W-:Y:S02]  /*1e5a0*/  ISETP.LT.AND P3, PT, R13, UR6, !P0 ;  /* 0x000000060d007c0c */ /* 0x000fe4000c761270 */
[----:B------:R-:W-:-:S02]  /*1e5b0*/  ISETP.LT.AND P5, PT, R16, UR8, !P0 ;  /* 0x0000000810007c0c */ /* 0x000fc4000c7a1270 */
[----:B------:R-:W-:Y:S01]  /*1e5c0*/  ISETP.LT.AND P6, PT, R15, UR10, !P0 ;  /* 0x0000000a0f007c0c */ /* 0x000fe2000c7c1270 */
[C---:B--2---:R-:W-:Y:S01]  /*1e5d0*/  IMAD.WIDE R226, R0.reuse, 0x4, R224 ;  /* 0x0000000400e27825 */ /* 0x044fe200078e02e0 */
[----:B------:R-:W-:Y:S01]  /*1e5e0*/  ULDC UR4, c[0x0][0x228] ;  /* 0x00008a0000047ab9 */ /* 0x000fe20000000800 */
[----:B------:R-:W-:Y:S01]  /*1e5f0*/  ULDC UR6, c[0x0][0x228] ;  /* 0x00008a0000067ab9 */ /* 0x000fe20000000800 */
[----:B------:R-:W-:Y:S01]  /*1e600*/  ULDC UR8, c[0x0][0x228] ;  /* 0x00008a0000087ab9 */ /* 0x000fe20000000800 */
[----:B-1----:R-:W2:Y:S01]  /*1e610*/  LDL.LU R242, [R1+0x370] ;  /* 0x0003700001f27983 */ /* 0x002ea20000300800 */
[----:B------:R-:W-:Y:S01]  /*1e620*/  IMAD.WIDE R2, R17, 0x4, R148 ;  /* 0x0000000411027825 */ /* 0x000fe200078e0294 */
[----:B------:R-:W-:Y:S02]  /*1e630*/  ULDC UR10, c[0x0][0x228] ;  /* 0x00008a00000a7ab9 */ /* 0x000fe40000000800 */
[----:B------:R-:W3:Y:S04]  /*1e640*/  LDL.LU R251, [R1+0x654] ;  /* 0x0006540001fb7983 */ /* 0x000ee80000300800 */
[----:B------:R-:W3:Y:S04]  /*1e650*/  LDL.LU R243, [R1+0x664] ;  /* 0x0006640001f37983 */ /* 0x000ee80000300800 */
[----:B------:R-:W4:Y:S04]  /*1e660*/  LDL.LU R17, [R1+0x460] ;  /* 0x0004600001117983 */ /* 0x000f280000300800 */
[----:B------:R-:W2:Y:S01]  /*1e670*/  LDL.LU R248, [R1+0x470] ;  /* 0x0004700001f87983 */ /* 0x000ea20000300800 */
[----:B------:R-:W-:-:S04]  /*1e680*/  IMAD.WIDE R244, R0, 0x4, R18 ;  /* 0x0000000400f47825 */ /* 0x000fc800078e0212 */
[----:B------:R-:W-:Y:S01]  /*1e690*/  IMAD.WIDE R246, R0, 0x4, R150 ;  /* 0x0000000400f67825 */ /* 0x000fe200078e0296 */
        /* <DEDUP_REMOVED lines=15> */
[C---:B------:R-:W-:Y:S01]  /*1e790*/  IMAD.WIDE R226, R17.reuse, 0x4, R224 ;  /* 0x0000000411e27825 */ /* 0x040fe200078e02e0 */
[----:B------:R-:W-:Y:S01]  /*1e7a0*/  ULDC UR4, c[0x0][0x22c] ;  /* 0x00008b0000047ab9 */ /* 0x000fe20000000800 */
[----:B------:R-:W-:Y:S01]  /*1e7b0*/  ULDC UR6, c[0x0][0x228] ;  /* 0x00008a0000067ab9 */ /* 0x000fe20000000800 */
[----:B------:R-:W3:Y:S01]  /*1e7c0*/  LDL.LU R0, [R1+0x674] ;  /* 0x0006740001007983 */ /* 0x000ee20000300800 */
[----:B------:R-:W-:Y:S01]  /*1e7d0*/  IMAD.WIDE R244, R17, 0x4, R18 ;  /* 0x0000000411f47825 */ /* 0x000fe200078e0212 */
[----:B------:R-:W-:Y:S01]  /*1e7e0*/  ULDC UR8, c[0x0][0x228] ;  /* 0x00008a0000087ab9 */ /* 0x000fe20000000800 */
[----:B------:R-:W-:-:S02]  /*1e7f0*/  ULDC UR10, c[0x0][0x228] ;  /* 0x00008a00000a7ab9 */ /* 0x000fc40000000800 */
[----:B------:R-:W-:Y:S01]  /*1e800*/  IMAD.WIDE R246, R17, 0x4, R150 ;  /* 0x0000000411f67825 */ /* 0x000fe200078e0296 */
[----:B------:R1:W-:Y:S04]  /*1e810*/  @P3 STG.E desc[UR16][R2.64], R242 ;  /* 0x000000f202003986 */ /* 0x0003e8000c101910 */
[----:B-1----:R-:W4:Y:S01]  /*1e820*/  LDL.LU R242, [R1+0x998] ;  /* 0x0009980001f27983 */ /* 0x002f220000300800 */
[----:B------:R-:W-:-:S03]  /*1e830*/  VIADD R248, R12, 0x3d ;  /* 0x0000003d0cf87836 */ /* 0x000fc60000000000 */
[----:B---3--:R-:W-:Y:S04]  /*1e840*/  @P0 STG.E desc[UR16][R226.64], R0 ;  /* 0x00000000e2000986 */ /* 0x008fe8000c101910 */
[----:B------:R1:W-:Y:S04]  /*1e850*/  @P5 STG.E desc[UR16][R244.64], R251 ;  /* 0x000000fbf4005986 */ /* 0x0003e8000c101910 */
[----:B------:R3:W-:Y:S04]  /*1e860*/  @P6 STG.E desc[UR16][R246.64], R243 ;  /* 0x000000f3f6006986 */ /* 0x0007e8000c101910 */
[----:B-1----:R-:W4:Y:S04]  /*1e870*/  LDL.LU R251, [R1+0x374] ;  /* 0x0003740001fb7983 */ /* 0x002f280000300800 */
[----:B---3--:R-:W3:Y:S04]  /*1e880*/  LDL.LU R246, [R1+0x274] ;  /* 0x0002740001f67983 */ /* 0x008ee80000300800 */
[----:B------:R-:W3:Y:S04]  /*1e890*/  LDL.LU R247, [R1+0x174] ;  /* 0x0001740001f77983 */ /* 0x000ee80000300800 */
[----:B------:R-:W3:Y:S01]  /*1e8a0*/  LDL.LU R243, [R1+0x678] ;  /* 0x0006780001f37983 */ /* 0x000ee20000300800 */
[----:B------:R-:W-:Y:S01]  /*1e8b0*/  ISETP.GE.AND P3, PT, R248, UR4, PT ;  /* 0x00000004f8007c0c */ /* 0x000fe2000bf66270 */
[----:B------:R-:W-:-:S02]  /*1e8c0*/  ULDC UR4, c[0x0][0x228] ;  /* 0x00008a0000047ab9 */ /* 0x000fc40000000800 */
[----:B------:R-:W-:Y:S01]  /*1e8d0*/  ISETP.LT.AND P2, PT, R14, UR4, !P2 ;  /* 0x000000040e007c0c */ /* 0x000fe2000d741270 */
[----:B------:R-:W-:Y:S01]  /*1e8e0*/  ULDC UR4, c[0x0][0x228] ;  /* 0x00008a0000047ab9 */ /* 0x000fe20000000800 */
[C---:B------:R-:W-:Y:S01]  /*1e8f0*/  IADD3 R0, R17.reuse, UR28, RZ ;  /* 0x0000001c11007c10 */ /* 0x040fe2000fffe0ff */
[----:B------:R-:W-:Y:S01]  /*1e900*/  IMAD.WIDE R2, R17, 0x4, R148 ;  /* 0x0000000411027825 */ /* 0x000fe200078e0294 */
[----:B------:R-:W-:Y:S01]  /*1e910*/  ISETP.LT.AND P0, PT, R13, UR4, !P4 ;  /* 0x000000040d007c0c */ /* 0x000fe2000e701270 */
[----:B------:R-:W-:Y:S01]  /*1e920*/  ULDC UR4, c[0x0][0x228] ;  /* 0x00008a0000047ab9 */ /* 0x000fe20000000800 */
[----:B------:R-:W-:Y:S01]  /*1e930*/  ISETP.LT.AND P6, PT, R16, UR6, !P4 ;  /* 0x0000000610007c0c */ /* 0x000fe2000e7c1270 */
[----:B------:R-:W-:Y:S01]  /*1e940*/  IMAD.WIDE R226, R0, 0x4, R224 ;  /* 0x0000000400e27825 */ /* 0x000fe200078e02e0 */
[----:B------:R-:W-:Y:S01]  /*1e950*/  ISETP.LT.AND P5, PT, R15, UR4, !P4 ;  /* 0x000000040f007c0c */ /* 0x000fe2000e7a1270 */
[----:B------:R-:W-:Y:S01]  /*1e960*/  ULDC UR4, c[0x0][0x22c] ;  /* 0x00008b0000047ab9 */ /* 0x000fe20000000800 */
[----:B------:R-:W-:Y:S01]  /*1e970*/  ISETP.LT.AND P4, PT, R14, UR8, !P4 ;  /* 0x000000080e007c0c */ /* 0x000fe2000e781270 */
[C---:B------:R-:W-:Y:S01]  /*1e980*/  VIADD R244, R12.reuse, 0x3e ;  /* 0x0000003e0cf47836 */ /* 0x040fe20000000000 */
[----:B------:R-:W3:Y:S01]  /*1e990*/  LDL.LU R248, [R1+0x668] ;  /* 0x0006680001f87983 */ /* 0x000ee20000300800 */
[----:B------:R-:W-:Y:S01]  /*1e9a0*/  VIADD R17, R12, 0x3f ;  /* 0x0000003f0c117836 */ /* 0x000fe20000000000 */
[----:B------:R-:W-:Y:S01]  /*1e9b0*/  ULDC UR6, c[0x0][0x228] ;  /* 0x00008a0000067ab9 */ /* 0x000fe20000000800 */
[----:B------:R-:W-:Y:S01]  /*1e9c0*/  ULDC UR8, c[0x0][0x228] ;  /* 0x00008a0000087ab9 */ /* 0x000fe20000000800 */
[----:B--2---:R1:W-:Y:S01]  /*1e9d0*/  @P2 STG.E desc[UR16][R2.64], R250 ;  /* 0x000000fa02002986 */ /* 0x0043e2000c101910 */
[----:B------:R-:W-:Y:S01]  /*1e9e0*/  ISETP.GE.AND P2, PT, R244, UR4, PT ;  /* 0x00000004f4007c0c */ /* 0x000fe2000bf46270 */
[C---:B------:R-:W-:Y:S01]  /*1e9f0*/  IMAD.WIDE R244, R0.reuse, 0x4, R148 ;  /* 0x0000000400f47825 */ /* 0x040fe200078e0294 */
[----:B------:R-:W-:Y:S01]  /*1ea00*/  ULDC UR4, c[0x0][0x228] ;  /* 0x00008a0000047ab9 */ /* 0x000fe20000000800 */
[----:B----4-:R2:W-:Y:S01]  /*1ea10*/  @P0 STG.E desc[UR16][R226.64], R249 ;  /* 0x000000f9e2000986 */ /* 0x0105e2000c101910 */
[----:B------:R-:W-:Y:S01]  /*1ea20*/  ISETP.LT.AND P0, PT, R13, UR4, !P1 ;  /* 0x000000040d007c0c */ /* 0x000fe2000cf01270 */
[----:B------:R-:W-:Y:S01]  /*1ea30*/  ULDC UR4, c[0x0][0x228] ;  /* 0x00008a0000047ab9 */ /* 0x000fe20000000800 */
[C---:B-1----:R-:W-:Y:S01]  /*1ea40*/  IMAD.WIDE R2, R0.reuse, 0x4, R18 ;  /* 0x0000000400027825 */ /* 0x042fe200078e0212 */
[----:B------:R-:W4:Y:S03]  /*1ea50*/  LDL.LU R250, [R1+0x478] ;  /* 0x0004780001fa7983 */ /* 0x000f260000300800 */
[----:B--2---:R-:W-:Y:S01]  /*1ea60*/  IMAD.WIDE R226, R0, 0x4, R150 ;  /* 0x0000000400e27825 */ /* 0x004fe200078e0296 */
[----:B------:R-:W2:Y:S04]  /*1ea70*/  LDL.LU R249, [R1+0x468] ;  /* 0x0004680001f97983 */ /* 0x000ea80000300800 */
[----:B---3--:R-:W-:Y:S04]  /*1ea80*/  @P6 STG.E desc[UR16][R2.64], R246 ;  /* 0x000000f602006986 */ /* 0x008fe8000c101910 */
[----:B------:R-:W-:Y:S04]  /*1ea90*/  @P5 STG.E desc[UR16][R226.64], R247 ;  /* 0x000000f7e2005986 */ /* 0x000fe8000c101910 */
[----:B------:R1:W-:Y:S01]  /*1eaa0*/  @P4 STG.E desc[UR16][R244.64], R251 ;  /* 0x000000fbf4004986 */ /* 0x0003e2000c101910 */
[----:B------:R-:W-:Y:S01]  /*1eab0*/  ISETP.LT.AND P4, PT, R16, UR4, !P1 ;  /* 0x0000000410007c0c */ /* 0x000fe2000cf81270 */
[----:B------:R-:W-:Y:S01]  /*1eac0*/  ULDC UR4, c[0x0][0x22c] ;  /* 0x00008b0000047ab9 */ /* 0x000fe20000000800 */
[----:B-1----:R-:W-:Y:S01]  /*1ead0*/  VIADD R244, R0, UR28 ;  /* 0x0000001c00f47c36 */ /* 0x002fe20008000000 */
[----:B------:R-:W3:Y:S03]  /*1eae0*/  LDL.LU R251, [R1+0x278] ;  /* 0x0002780001fb7983 */ /* 0x000ee60000300800 */
[----:B------:R-:W-:-:S05]  /*1eaf0*/  IMAD.WIDE R2, R244, 0x4, R224 ;  /* 0x00000004f4027825 */ /* 0x000fca00078e02e0 */
[----:B------:R1:W-:Y:S01]  /*1eb00*/  @P0 STG.E desc[UR16][R2.64], R243 ;  /* 0x000000f302000986 */ /* 0x0003e2000c101910 */
[----:B------:R-:W-:Y:S02]  /*1eb10*/  ISETP.GE.AND P0, PT, R17, UR4, PT ;  /* 0x0000000411007c0c */ /* 0x000fe4000bf06270 */
[----:B------:R-:W-:Y:S01]  /*1eb20*/  ISETP.LT.AND P5, PT, R15, UR6, !P1 ;  /* 0x000000060f007c0c */ /* 0x000fe2000cfa1270 */
[C---:B------:R-:W-:Y:S01]  /*1eb30*/  VIADD R0, R244.reuse, UR28 ;  /* 0x0000001cf4007c36 */ /* 0x040fe20008000000 */
[----:B-1----:R-:W3:Y:S01]  /*1eb40*/  LDL.LU R243, [R1+0x178] ;  /* 0x0001780001f37983 */ /* 0x002ee20000300800 */
[----:B------:R-:W-:Y:S01]  /*1eb50*/  IMAD.WIDE R2, R244, 0x4, R18 ;  /* 0x00000004f4027825 */ /* 0x000fe200078e0212 */
[----:B------:R-:W-:Y:S01]  /*1eb60*/  ULDC UR4, c[0x0][0x228] ;  /* 0x00008a0000047ab9 */ /* 0x000fe20000000800 */
[----:B------:R-:W-:Y:S01]  /*1eb70*/  ISETP.LT.AND P6, PT, R13, UR10, !P3 ;  /* 0x0000000a0d007c0c */ /* 0x000fe2000dfc1270 */
[----:B------:R-:W4:Y:S01]  /*1eb80*/  LDL.LU R17, [R1+0x658] ;  /* 0x0006580001117983 */ /* 0x000f220000300800 */
[----:B------:R-:W-:Y:S01]  /*1eb90*/  ISETP.LT.AND P1, PT, R14, UR8, !P1 ;  /* 0x000000080e007c0c */ /* 0x000fe2000cf21270 */
[C---:B------:R-:W-:Y:S01]  /*1eba0*/  IMAD.WIDE R226, R244.reuse, 0x4, R150 ;  /* 0x00000004f4e27825 */ /* 0x040fe200078e0296 */
[----:B------:R-:W-:Y:S01]  /*1ebb0*/  ULDC UR6, c[0x0][0x228] ;  /* 0x00008a0000067ab9 */ /* 0x000fe20000000800 */
[----:B------:R-:W-:Y:S01]  /*1ebc0*/  ULDC UR8, c[0x0][0x228] ;  /* 0x00008a0000087ab9 */ /* 0x000fe20000000800 */
[----:B------:R-:W-:Y:S01]  /*1ebd0*/  ULDC UR10, c[0x0][0x228] ;  /* 0x00008a00000a7ab9 */ /* 0x000fe20000000800 */
[----:B------:R-:W-:-:S04]  /*1ebe0*/  IMAD.WIDE R244, R244, 0x4, R148 ;  /* 0x00000004f4f47825 */ /* 0x000fc800078e0294 */
[----:B------:R-:W-:Y:S01]  /*1ebf0*/  IMAD.WIDE R246, R0, 0x4, R224 ;  /* 0x0000000400f67825 */ /* 0x000fe200078e02e0 */
[----:B----4-:R1:W-:Y:S04]  /*1ec00*/  @P4 STG.E desc[UR16][R2.64], R17 ;  /* 0x0000001102004986 */ /* 0x0103e8000c101910 */
[----:B------:R-:W-:Y:S04]  /*1ec10*/  @P5 STG.E desc[UR16][R226.64], R248 ;  /* 0x000000f8e2005986 */ /* 0x000fe8000c101910 */
[----:B------:R4:W-:Y:S01]  /*1ec20*/  @P1 STG.E desc[UR16][R244.64], R250 ;  /* 0x000000faf4001986 */ /* 0x0009e2000c101910 */
[----:B------:R-:W-:Y:S01]  /*1ec30*/  ISETP.LT.AND P1, PT, R16, UR4, !P3 ;  /* 0x0000000410007c0c */ /* 0x000fe2000df21270 */
[----:B------:R-:W-:Y:S01]  /*1ec40*/  ULDC UR4, c[0x0][0x228] ;  /* 0x00008a0000047ab9 */ /* 0x000fe20000000800 */
[----:B-1----:R-:W-:Y:S01]  /*1ec50*/  VIADD R3, R12, 0x40 ;  /* 0x000000400c037836 */ /* 0x002fe20000000000 */
[----:B------:R-:W-:Y:S01]  /*1ec60*/  ISETP.LT.AND P4, PT, R15, UR4, !P3 ;  /* 0x000000040f007c0c */ /* 0x000fe2000df81270 */
[----:B------:R-:W3:Y:S01]  /*1ec70*/  LDL.LU R17, [R1+0x67c] ;  /* 0x00067c0001117983 */ /* 0x000ee20000300800 */
[----:B------:R-:W-:Y:S01]  /*1ec80*/  ULDC UR4, c[0x0][0x22c] ;  /* 0x00008b0000047ab9 */ /* 0x000fe20000000800 */
[----:B----4-:R-:W-:-:S02]  /*1ec90*/  IMAD.WIDE R244, R0, 0x4, R18 ;  /* 0x0000000400f47825 */ /* 0x010fc400078e0212 */
[----:B--2---:R1:W-:Y:S04]  /*1eca0*/  @P6 STG.E desc[UR16][R246.64], R249 ;  /* 0x000000f9f6006986 */ /* 0x0043e8000c101910 */
[----:B------:R-:W2:Y:S04]  /*1ecb0*/  LDL.LU R250, [R1+0x65c] ;  /* 0x00065c0001fa7983 */ /* 0x000ea80000300800 */
[----:B---3--:R3:W-:Y:S01]  /*1ecc0*/  @P1 STG.E desc[UR16][R244.64], R251 ;  /* 0x000000fbf4001986 */ /* 0x0087e2000c101910 */
[----:B------:R-:W-:Y:S01]  /*1ecd0*/  ISETP.GE.AND P1, PT, R3, UR4, PT ;  /* 0x0000000403007c0c */ /* 0x000fe2000bf26270 */
[----:B------:R-:W-:Y:S01]  /*1ece0*/  IMAD.WIDE R226, R0, 0x4, R150 ;  /* 0x0000000400e27825 */ /* 0x000fe200078e0296 */
[----:B------:R-:W-:Y:S01]  /*1ecf0*/  ISETP.LT.AND P3, PT, R14, UR6, !P3 ;  /* 0x000000060e007c0c */ /* 0x000fe2000df61270 */
[----:B-1----:R-:W4:Y:S01]  /*1ed00*/  LDL.LU R249, [R1+0x66c] ;  /* 0x00066c0001f97983 */ /* 0x002f220000300800 */
[----:B------:R-:W-:Y:S01]  /*1ed10*/  ISETP.LT.AND P5, PT, R13, UR8, !P2 ;  /* 0x000000080d007c0c */ /* 0x000fe2000d7a1270 */
[----:B------:R-:W-:Y:S01]  /*1ed20*/  VIADD R2, R0, UR28 ;  /* 0x0000001c00027c36 */ /* 0x000fe20008000000 */
[----:B------:R-:W-:Y:S01]  /*1ed30*/  ULDC UR4, c[0x0][0x228] ;  /* 0x00008a0000047ab9 */ /* 0x000fe20000000800 */
[----:B------:R-:W2:Y:S01]  /*1ed40*/  LDL.LU R3, [R1+0x378] ;  /* 0x0003780001037983 */ /* 0x000ea20000300800 */
[----:B------:R-:W-:-:S03]  /*1ed50*/  ISETP.LT.AND P6, PT, R16, UR10, !P2 ;  /* 0x0000000a10007c0c */ /* 0x000fc6000d7c1270 */
[----:B------:R1:W-:Y:S01]  /*1ed60*/  @P4 STG.E desc[UR16][R226.64], R243 ;  /* 0x000000f3e2004986 */ /* 0x0003e2000c101910 */
[----:B------:R-:W-:Y:S01]  /*1ed70*/  ISETP.LT.AND P4, PT, R15, UR4, !P2 ;  /* 0x000000040f007c0c */ /* 0x000fe2000d781270 */
[----:B---3--:R-:W-:Y:S01]  /*1ed80*/  IMAD.WIDE R244, R0, 0x4, R148 ;  /* 0x0000000400f47825 */ /* 0x008fe200078e0294 */
[----:B------:R-:W-:Y:S01]  /*1ed90*/  ULDC UR4, c[0x0][0x228] ;  /* 0x00008a0000047ab9 */ /* 0x000fe20000000800 */
[----:B------:R-:W-:Y:S01]  /*1eda0*/  ULDC UR6, c[0x0][0x228] ;  /* 0x00008a0000067ab9 */ /* 0x000fe20000000800 */
[----:B------:R-:W-:Y:S01]  /*1edb0*/  ULDC UR8, c[0x0][0x228] ;  /* 0x00008a0000087ab9 */ /* 0x000fe20000000800 */
[----:B------:R-:W-:Y:S01]  /*1edc0*/  IMAD.WIDE R246, R2, 0x4, R18 ;  /* 0x0000000402f67825 */ /* 0x000fe200078e0212 */
[----:B------:R-:W-:-:S03]  /*1edd0*/  ULDC UR10, c[0x0][0x228] ;  /* 0x00008a00000a7ab9 */ /* 0x000fc60000000800 */
[----:B-1----:R-:W-:Y:S01]  /*1ede0*/  IMAD.WIDE R226, R2, 0x4, R224 ;  /* 0x0000000402e27825 */ /* 0x002fe200078e02e0 */
[----:B------:R-:W3:Y:S01]  /*1edf0*/  LDL.LU R243, [R1+0x47c] ;  /* 0x00047c0001f37983 */ /* 0x000ee20000300800 */
[----:B------:R-:W-:Y:S01]  /*1ee00*/  ISETP.LT.AND P2, PT, R14, UR4, !P2 ;  /* 0x000000040e007c0c */ /* 0x000fe2000d741270 */
[----:B------:R-:W-:Y:S02]  /*1ee10*/  ULDC UR4, c[0x0][0x22c] ;  /* 0x00008b0000047ab9 */ /* 0x000fe40000000800 */
[----:B------:R-:W3:Y:S04]  /*1ee20*/  LDL.LU R248, [R1+0x27c] ;  /* 0x00027c0001f87983 */ /* 0x000ee80000300800 */
[----:B------:R-:W3:Y:S04]  /*1ee30*/  LDL.LU R251, [R1+0x17c] ;  /* 0x00017c0001fb7983 */ /* 0x000ee80000300800 */
[----:B--2---:R-:W-:Y:S04]  /*1ee40*/  @P3 STG.E desc[UR16][R244.64], R3 ;  /* 0x00000003f4003986 */ /* 0x004fe8000c101910 */
[----:B------:R1:W-:Y:S04]  /*1ee50*/  @P5 STG.E desc[UR16][R226.64], R17 ;  /* 0x00000011e2005986 */ /* 0x0003e8000c101910 */
[----:B------:R-:W-:Y:S01]  /*1ee60*/  @P6 STG.E desc[UR16][R246.64], R250 ;  /* 0x000000faf6006986 */ /* 0x000fe2000c101910 */
[----:B-1----:R-:W-:-:S04]  /*1ee70*/  IMAD.WIDE R226, R2, 0x4, R150 ;  /* 0x0000000402e27825 */ /* 0x002fc800078e0296 */
[----:B------:R-:W-:Y:S01]  /*1ee80*/  VIADD R17, R12, 0x41 ;  /* 0x000000410c117836 */ /* 0x000fe20000000000 */
[----:B----4-:R1:W-:Y:S04]  /*1ee90*/  @P4 STG.E desc[UR16][R226.64], R249 ;  /* 0x000000f9e2004986 */ /* 0x0103e8000c101910 */
[----:B------:R-:W-:Y:S01]  /*1eea0*/  ISETP.GE.AND P4, PT, R17, UR4, PT ;  /* 0x0000000411007c0c */ /* 0x000fe2000bf86270 */
[C---:B------:R-:W-:Y:S01]  /*1eeb0*/  VIADD R0, R2.reuse, UR28 ;  /* 0x0000001c02007c36 */ /* 0x040fe20008000000 */
[----:B------:R-:W-:Y:S01]  /*1eec0*/  ISETP.LT.AND P3, PT, R13, UR6, !P0 ;  /* 0x000000060d007c0c */ /* 0x000fe2000c761270 */
[----:B-1----:R-:W2:Y:S01]  /*1eed0*/  LDL.LU R249, [R1+0x37c] ;  /* 0x00037c0001f97983 */ /* 0x002ea20000300800 */
[----:B------:R-:W-:Y:S01]  /*1eee0*/  IMAD.WIDE R2, R2, 0x4, R148 ;  /* 0x0000000402027825 */ /* 0x000fe200078e0294 */
[----:B------:R-:W-:Y:S01]  /*1eef0*/  ISETP.LT.AND P5, PT, R16, UR8, !P0 ;  /* 0x0000000810007c0c */ /* 0x000fe2000c7a1270 */
[----:B------:R-:W-:Y:S01]  /*1ef00*/  ULDC UR4, c[0x0][0x228] ;  /* 0x00008a0000047ab9 */ /* 0x000fe20000000800 */
[----:B------:R-:W4:Y:S01]  /*1ef10*/  LDL.LU R250, [R1+0x680] ;  /* 0x0006800001fa7983 */ /* 0x000f220000300800 */
[----:B------:R-:W-:Y:S01]  /*1ef20*/  ISETP.LT.AND P6, PT, R15, UR10, !P0 ;  /* 0x0000000a0f007c0c */ /* 0x000fe2000c7c1270 */
[C---:B------:R-:W-:Y:S01]  /*1ef30*/  IMAD.WIDE R226, R0.reuse, 0x4, R224 ;  /* 0x0000000400e27825 */ /* 0x040fe200078e02e0 */
[----:B------:R-:W-:Y:S01]  /*1ef40*/  ULDC UR6, c[0x0][0x228] ;  /* 0x00008a0000067ab9 */ /* 0x000fe20000000800 */
[----:B------:R-:W2:Y:S01]  /*1ef50*/  LDL.LU R17, [R1+0x46c] ;  /* 0x00046c0001117983 */ /* 0x000ea20000300800 */
[----:B------:R-:W-:Y:S01]  /*1ef60*/  ULDC UR8, c[0x0][0x228] ;  /* 0x00008a0000087ab9 */ /* 0x000fe20000000800 */
[----:B------:R-:W-:Y:S01]  /*1ef70*/  IMAD.WIDE R244, R0, 0x4, R18 ;  /* 0x0000000400f47825 */ /* 0x000fe200078e0212 */
[----:B------:R-:W-:Y:S01]  /*1ef80*/  ULDC UR10, c[0x0][0x228] ;  /* 0x00008a00000a7ab9 */ /* 0x000fe20000000800 */
[----:B---3--:R1:W-:Y:S01]  /*1ef90*/  @P2 STG.E desc[UR16][R2.64], R243 ;  /* 0x000000f302002986 */ /* 0x0083e2000c101910 */
[----:B------:R-:W-:Y:S01]  /*1efa0*/  ISETP.LT.AND P2, PT, R14, UR4, !P0 ;  /* 0x000000040e007c0c */ /* 0x000fe2000c741270 */
[----:B------:R-:W-:Y:S01]  /*1efb0*/  ULDC UR4, c[0x0][0x22c] ;  /* 0x00008b0000047ab9 */ /* 0x000fe20000000800 */
[----:B------:R-:W-:-:S04]  /*1efc0*/  IMAD.WIDE R246, R0, 0x4, R150 ;  /* 0x0000000400f67825 */ /* 0x000fc800078e0296 */
[----:B-1----:R-:W-:Y:S01]  /*1efd0*/  VIADD R2, R12, 0x42 ;  /* 0x000000420c027836 */ /* 0x002fe20000000000 */
[----:B------:R-:W3:Y:S04]  /*1efe0*/  LDL.LU R243, [R1+0x994] ;  /* 0x0009940001f37983 */ /* 0x000ee80000300800 */
[----:B--2---:R1:W-:Y:S01]  /*1eff0*/  @P3 STG.E desc[UR16][R226.64], R17 ;  /* 0x00000011e2003986 */ /* 0x0043e2000c101910 */
[----:B------:R-:W-:Y:S01]  /*1f000*/  ISETP.GE.AND P3, PT, R2, UR4, PT ;  /* 0x0000000402007c0c */ /* 0x000fe2000bf66270 */
[----:B------:R-:W-:Y:S01]  /*1f010*/  IMAD.WIDE R2, R0, 0x4, R148 ;  /* 0x0000000400027825 */ /* 0x000fe200078e0294 */
[----:B------:R-:W-:Y:S01]  /*1f020*/  ISETP.LT.AND P0, PT, R13, UR6, !P1 ;  /* 0x000000060d007c0c */ /* 0x000fe2000cf01270 */
[----:B------:R-:W-:Y:S01]  /*1f030*/  @P5 STG.E desc[UR16][R244.64], R248 ;  /* 0x000000f8f4005986 */ /* 0x000fe2000c101910 */
[----:B------:R-:W-:Y:S01]  /*1f040*/  ULDC UR4, c[0x0][0x22c] ;  /* 0x00008b0000047ab9 */ /* 0x000fe20000000800 */
[----:B------:R-:W-:-:S02]  /*1f050*/  ULDC UR6, c[0x0][0x228] ;  /* 0x00008a0000067ab9 */ /* 0x000fc40000000800 */
[----:B------:R2:W-:Y:S01]  /*1f060*/  @P6 STG.E desc[UR16][R246.64], R251 ;  /* 0x000000fbf6006986 */ /* 0x0005e2000c101910 */
[----:B-1----:R-:W-:-:S03]  /*1f070*/  VIADD R17, R0, UR28 ;  /* 0x0000001c00117c36 */ /* 0x002fc60008000000 */
[----:B------:R1:W-:Y:S04]  /*1f080*/  @P2 STG.E desc[UR16][R2.64], R249 ;  /* 0x000000f902002986 */ /* 0x0003e8000c101910 */
[----:B--2---:R-:W2:Y:S04]  /*1f090*/  LDL.LU R251, [R1+0x180] ;  /* 0x0001800001fb7983 */ /* 0x004ea80000300800 */
[----:B------:R-:W4:Y:S04]  /*1f0a0*/  LDL.LU R0, [R1+0x690] ;  /* 0x0006900001007983 */ /* 0x000f280000300800 */
[----:B-1----:R-:W3:Y:S01]  /*1f0b0*/  LDL.LU R3, [R1+0x6a0] ;  /* 0x0006a00001037983 */ /* 0x002ee20000300800 */
[----:B------:R-:W-:-:S02]  /*1f0c0*/  ISETP.LT.AND P5, PT, R16, UR8, !P1 ;  /* 0x0000000810007c0c */ /* 0x000fc4000cfa1270 */
[----:B------:R-:W-:Y:S01]  /*1f0d0*/  ISETP.LT.AND P6, PT, R15, UR10, !P1 ;  /* 0x0000000a0f007c0c */ /* 0x000fe2000cfc1270 */
[----:B------:R-:W-:Y:S01]  /*1f0e0*/  VIADD R248, R12, 0x43 ;  /* 0x000000430cf87836 */ /* 0x000fe20000000000 */
[----:B------:R-:W2:Y:S01]  /*1f0f0*/  LDL.LU R249, [R1+0x78] ;  /* 0x0000780001f97983 */ /* 0x000ea20000300800 */
[C---:B------:R-:W-:Y:S01]  /*1f100*/  IMAD.WIDE R226, R17.reuse, 0x4, R224 ;  /* 0x0000000411e27825 */ /* 0x040fe200078e02e0 */
[----:B------:R-:W-:Y:S01]  /*1f110*/  ULDC UR8, c[0x0][0x228] ;  /* 0x00008a0000087ab9 */ /* 0x000fe20000000800 */
[----:B------:R-:W-:Y:S01]  /*1f120*/  ULDC UR10, c[0x0][0x228] ;  /* 0x00008a00000a7ab9 */ /* 0x000fe20000000800 */
[----:B------:R-:W-:Y:S01]  /*1f130*/  ISETP.GE.AND P2, PT, R248, UR4, PT ;  /* 0x00000004f8007c0c */ /* 0x000fe2000bf46270 */
[C---:B------:R-:W-:Y:S01]  /*1f140*/  IMAD.WIDE R244, R17.reuse, 0x4, R18 ;  /* 0x0000000411f47825 */ /* 0x040fe200078e0212 */
[----:B------:R-:W2:Y:S01]  /*1f150*/  LDL.LU R248, [R1+0x280] ;  /* 0x0002800001f87983 */ /* 0x000ea20000300800 */
[----:B------:R-:W-:Y:S02]  /*1f160*/  ULDC UR4, c[0x0][0x228] ;  /* 0x00008a0000047ab9 */ /* 0x000fe40000000800 */
[----:B------:R-:W-:Y:S01]  /*1f170*/  IMAD.WIDE R246, R17, 0x4, R150 ;  /* 0x0000000411f67825 */ /* 0x000fe200078e0296 */
[----:B------:R-:W-:Y:S01]  /*1f180*/  ISETP.LT.AND P1, PT, R14, UR4, !P1 ;  /* 0x000000040e007c0c */ /* 0x000fe2000cf21270 */
[----:B------:R-:W-:Y:S01]  /*1f190*/  ULDC UR4, c[0x0][0x228] ;  /* 0x00008a0000047ab9 */ /* 0x000fe20000000800 */
[----:B---3--:R-:W-:Y:S04]  /*1f1a0*/  @P0 STG.E desc[UR16][R226.64], R3 ;  /* 0x00000003e2000986 */ /* 0x008fe8000c101910 */
[----:B----4-:R-:W-:Y:S04]  /*1f1b0*/  @P5 STG.E desc[UR16][R244.64], R0 ;  /* 0x00000000f4005986 */ /* 0x010fe8000c101910 */
[----:B------:R1:W-:Y:S04]  /*1f1c0*/  @P6 STG.E desc[UR16][R246.64], R250 ;  /* 0x000000faf6006986 */ /* 0x0003e8000c101910 */
[----:B-1----:R-:W3:Y:S04]  /*1f1d0*/  LDL.LU R246, [R1+0x80] ;  /* 0x0000800001f67983 */ /* 0x002ee80000300800 */
[----:B------:R-:W4:Y:S04]  /*1f1e0*/  LDL.LU R247, [R1+0x70] ;  /* 0x0000700001f77983 */ /* 0x000f280000300800 */
[----:B------:R-:W4:Y:S01]  /*1f1f0*/  LDL.LU R250, [R1+0x6a4] ;  /* 0x0006a40001fa7983 */ /* 0x000f220000300800 */
        /* <DEDUP_REMOVED lines=9> */
[----:B--2---:R1:W-:Y:S01]  /*1f290*/  @P1 STG.E desc[UR16][R2.64], R248 ;  /* 0x000000f802001986 */ /* 0x0043e2000c101910 */
[----:B------:R-:W-:Y:S01]  /*1f2a0*/  ULDC UR6, c[0x0][0x228] ;  /* 0x00008a0000067ab9 */ /* 0x000fe20000000800 */
[----:B------:R-:W-:Y:S01]  /*1f2b0*/  ULDC UR8, c[0x0][0x228] ;  /* 0x00008a0000087ab9 */ /* 0x000fe20000000800 */
[----:B------:R-:W-:Y:S01]  /*1f2c0*/  VIADD R244, R12, 0x44 ;  /* 0x000000440cf47836 */ /* 0x000fe20000000000 */
[----:B------:R2:W-:Y:S04]  /*1f2d0*/  @P0 STG.E desc[UR16][R226.64], R251 ;  /* 0x000000fbe2000986 */ /* 0x0005e8000c101910 */
[----:B------:R-:W-:Y:S01]  /*1f2e0*/  ISETP.GE.AND P1, PT, R244, UR4, PT ;  /* 0x00000004f4007c0c */ /* 0x000fe2000bf26270 */
[C---:B------:R-:W-:Y:S01]  /*1f2f0*/  IMAD.WIDE R244, R0.reuse, 0x4, R148 ;  /* 0x0000000400f47825 */ /* 0x040fe200078e0294 */
[----:B------:R-:W-:Y:S01]  /*1f300*/  ULDC UR4, c[0x0][0x228] ;  /* 0x00008a0000047ab9 */ /* 0x000fe20000000800 */
[----:B-1----:R-:W4:Y:S02]  /*1f310*/  LDL.LU R248, [R1+0x284] ;  /* 0x0002840001f87983 */ /* 0x002f240000300800 */
[C---:B------:R-:W-:Y:S01]  /*1f320*/  IMAD.WIDE R2, R0.reuse, 0x4, R18 ;  /* 0x0000000400027825 */ /* 0x040fe200078e0212 */
[----:B------:R-:W-:Y:S01]  /*1f330*/  ISETP.LT.AND P0, PT, R13, UR4, !P3 ;  /* 0x000000040d007c0c */ /* 0x000fe2000df01270 */
[----:B------:R-:W-:Y:S01]  /*1f340*/  ULDC UR4, c[0x0][0x228] ;  /* 0x00008a0000047ab9 */ /* 0x000fe20000000800 */
[----:B--2---:R-:W2:Y:S01]  /*1f350*/  LDL.LU R251, [R1+0x184] ;  /* 0x0001840001fb7983 */ /* 0x004ea20000300800 */
[----:B------:R-:W-:-:S04]  /*1f360*/  IMAD.WIDE R226, R0, 0x4, R150 ;  /* 0x0000000400e27825 */ /* 0x000fc800078e0296 */
[----:B------:R-:W-:Y:S01]  /*1f370*/  VIADD R17, R12, 0x45 ;  /* 0x000000450c117836 */ /* 0x000fe20000000000 */
[----:B---3--:R-:W-:Y:S04]  /*1f380*/  @P6 STG.E desc[UR16][R2.64], R246 ;  /* 0x000000f602006986 */ /* 0x008fe8000c101910 */
[----:B----4-:R-:W-:Y:S04]  /*1f390*/  @P5 STG.E desc[UR16][R226.64], R247 ;  /* 0x000000f7e2005986 */ /* 0x010fe8000c101910 */
        /* <DEDUP_REMOVED lines=9> */
[C---:B------:R-:W-:Y:S01]  /*1f430*/  IMAD.WIDE R226, R244.reuse, 0x4, R150 ;  /* 0x00000004f4e27825 */ /* 0x040fe200078e0296 */
[----:B-1----:R-:W4:Y:S03]  /*1f440*/  LDL.LU R250, [R1+0x84] ;  /* 0x0000840001fa7983 */ /* 0x002f260000300800 */
[C---:B------:R-:W-:Y:S01]  /*1f450*/  IMAD.WIDE R2, R244.reuse, 0x4, R18 ;  /* 0x00000004f4027825 */ /* 0x040fe200078e0212 */
[----:B------:R-:W-:Y:S01]  /*1f460*/  IADD3 R0, R244, UR28, RZ ;  /* 0x0000001cf4007c10 */ /* 0x000fe2000fffe0ff */
[----:B------:R-:W-:Y:S01]  /*1f470*/  ULDC UR4, c[0x0][0x228] ;  /* 0x00008a0000047ab9 */ /* 0x000fe20000000800 */
[----:B------:R-:W2:Y:S01]  /*1f480*/  LDL.LU R17, [R1+0x694] ;  /* 0x0006940001117983 */ /* 0x000ea20000300800 */
[----:B------:R-:W-:Y:S01]  /*1f490*/  ISETP.LT.AND P3, PT, R14, UR8, !P3 ;  /* 0x000000080e007c0c */ /* 0x000fe2000df61270 */
[----:B------:R-:W-:Y:S01]  /*1f4a0*/  IMAD.WIDE R244, R244, 0x4, R148 ;  /* 0x00000004f4f47825 */ /* 0x000fe200078e0294 */
[----:B------:R-:W-:Y:S01]  /*1f4b0*/  ISETP.LT.AND P6, PT, R13, UR10, !P2 ;  /* 0x0000000a0d007c0c */ /* 0x000fe2000d7c1270 */
[----:B------:R-:W-:Y:S01]  /*1f4c0*/  ULDC UR6, c[0x0][0x228] ;  /* 0x00008a0000067ab9 */ /* 0x000fe20000000800 */
[----:B------:R-:W-:Y:S01]  /*1f4d0*/  ULDC UR8, c[0x0][0x228] ;  /* 0x00008a0000087ab9 */ /* 0x000fe20000000800 */
[----:B------:R-:W-:Y:S01]  /*1f4e0*/  IMAD.WIDE R246, R0, 0x4, R224 ;  /* 0x0000000400f67825 */ /* 0x000fe200078e02e0 */
[----:B------:R-:W-:Y:S01]  /*1f4f0*/  ULDC UR10, c[0x0][0x228] ;  /* 0x00008a00000a7ab9 */ /* 0x000fe20000000800 */
[----:B--2---:R1:W-:Y:S04]  /*1f500*/  @P4 STG.E desc[UR16][R2.64], R17 ;  /* 0x0000001102004986 */ /* 0x0043e8000c101910 */
[----:B---3--:R2:W-:Y:S04]  /*1f510*/  @P5 STG.E desc[UR16][R226.64], R240 ;  /* 0x000000f0e2005986 */ /* 0x0085e8000c101910 */
[----:B------:R3:W-:Y:S01]  /*1f520*/  @P3 STG.E desc[UR16][R244.64], R248 ;  /* 0x000000f8f4003986 */ /* 0x0007e2000c101910 */
[----:B------:R-:W-:Y:S01]  /*1f530*/  ISETP.LT.AND P3, PT, R16, UR4, !P2 ;  /* 0x0000000410007c0c */ /* 0x000fe2000d761270 */
[----:B------:R-:W-:Y:S01]  /*1f540*/  ULDC UR4, c[0x0][0x228] ;  /* 0x00008a0000047ab9 */ /* 0x000fe20000000800 */
[----:B-1----:R-:W-:Y:S01]  /*1f550*/  IMAD.WIDE R2, R0, 0x4, R18 ;  /* 0x0000000400027825 */ /* 0x002fe200078e0212 */
[----:B------:R1:W-:Y:S01]  /*1f560*/  @P6 STG.E desc[UR16][R246.64], R251 ;  /* 0x000000fbf6006986 */ /* 0x0003e2000c101910 */
[----:B------:R-:W-:Y:S01]  /*1f570*/  ISETP.LT.AND P4, PT, R15, UR4, !P2 ;  /* 0x000000040f007c0c */ /* 0x000fe2000d781270 */
[----:B------:R-:W-:Y:S01]  /*1f580*/  ULDC UR4, c[0x0][0x22c] ;  /* 0x00008b0000047ab9 */ /* 0x000fe20000000800 */
[----:B--2---:R-:W-:Y:S01]  /*1f590*/  VIADD R240, R12, 0x46 ;  /* 0x000000460cf07836 */ /* 0x004fe20000000000 */
[----:B---3--:R-:W2:Y:S04]  /*1f5a0*/  LDL.LU R245, [R1+0x74] ;  /* 0x0000740001f57983 */ /* 0x008ea80000300800 */
[----:B-1----:R-:W3:Y:S04]  /*1f5b0*/  LDL.LU R246, [R1+0x698] ;  /* 0x0006980001f67983 */ /* 0x002ee80000300800 */
[----:B------:R-:W3:Y:S04]  /*1f5c0*/  LDL.LU R247, [R1+0x688] ;  /* 0x0006880001f77983 */ /* 0x000ee80000300800 */
[----:B------:R-:W3:Y:S04]  /*1f5d0*/  LDL.LU R248, [R1+0x288] ;  /* 0x0002880001f87983 */ /* 0x000ee80000300800 */
[----:B----4-:R1:W-:Y:S01]  /*1f5e0*/  @P3 STG.E desc[UR16][R2.64], R250 ;  /* 0x000000fa02003986 */ /* 0x0103e2000c101910 */
[----:B------:R-:W-:Y:S01]  /*1f5f0*/  ISETP.GE.AND P3, PT, R240, UR4, PT ;  /* 0x00000004f0007c0c */ /* 0x000fe2000bf66270 */
[----:B------:R-:W-:Y:S01]  /*1f600*/  IMAD.WIDE R226, R0, 0x4, R150 ;  /* 0x0000000400e27825 */ /* 0x000fe200078e0296 */
[----:B------:R-:W-:Y:S01]  /*1f610*/  ISETP.LT.AND P2, PT, R14, UR6, !P2 ;  /* 0x000000060e007c0c */ /* 0x000fe2000d741270 */
[----:B------:R-:W4:Y:S01]  /*1f620*/  LDL.LU R251, [R1+0x188] ;  /* 0x0001880001fb7983 */ /* 0x000f220000300800 */
[----:B------:R-:W-:Y:S01]  /*1f630*/  ISETP.LT.AND P5, PT, R13, UR8, !P1 ;  /* 0x000000080d007c0c */ /* 0x000fe2000cfa1270 */
[----:B------:R-:W-:Y:S01]  /*1f640*/  VIADD R17, R0, UR28 ;  /* 0x0000001c00117c36 */ /* 0x000fe20008000000 */
[----:B------:R-:W-:Y:S01]  /*1f650*/  ISETP.LT.AND P6, PT, R16, UR10, !P1 ;  /* 0x0000000a10007c0c */ /* 0x000fe2000cfc1270 */
[----:B------:R-:W-:Y:S01]  /*1f660*/  ULDC UR4, c[0x0][0x228] ;  /* 0x00008a0000047ab9 */ /* 0x000fe20000000800 */
[----:B------:R-:W-:Y:S01]  /*1f670*/  ULDC UR6, c[0x0][0x228] ;  /* 0x00008a0000067ab9 */ /* 0x000fe20000000800 */
[----:B------:R-:W-:Y:S01]  /*1f680*/  ULDC UR8, c[0x0][0x228] ;  /* 0x00008a0000087ab9 */ /* 0x000fe20000000800 */
[----:B------:R-:W-:Y:S01]  /*1f690*/  ULDC UR10, c[0x0][0x228] ;  /* 0x00008a00000a7ab9 */ /* 0x000fe20000000800 */
[----:B-1----:R-:W4:Y:S04]  /*1f6a0*/  LDL.LU R250, [R1+0x88] ;  /* 0x0000880001fa7983 */ /* 0x002f280000300800 */
[----:B------:R-:W3:Y:S01]  /*1f6b0*/  LDL.LU R240, [R1+0x6a8] ;  /* 0x0006a80001f07983 */ /* 0x000ee20000300800 */
[----:B------:R-:W-:-:S04]  /*1f6c0*/  IMAD.WIDE R2, R0, 0x4, R148 ;  /* 0x0000000400027825 */ /* 0x000fc800078e0294 */
[----:B------:R-:W-:Y:S01]  /*1f6d0*/  VIADD R0, R17, UR28 ;  /* 0x0000001c11007c36 */ /* 0x000fe20008000000 */
[----:B--2---:R1:W-:Y:S04]  /*1f6e0*/  @P4 STG.E desc[UR16][R226.64], R245 ;  /* 0x000000f5e2004986 */ /* 0x0043e8000c101910 */
[----:B------:R2:W-:Y:S01]  /*1f6f0*/  @P2 STG.E desc[UR16][R2.64], R241 ;  /* 0x000000f102002986 */ /* 0x0005e2000c101910 */
[----:B------:R-:W-:Y:S01]  /*1f700*/  ISETP.LT.AND P2, PT, R15, UR4, !P1 ;  /* 0x000000040f007c0c */ /* 0x000fe2000cf41270 */
[----:B------:R-:W-:Y:S01]  /*1f710*/  ULDC UR4, c[0x0][0x228] ;  /* 0x00008a0000047ab9 */ /* 0x000fe20000000800 */
[----:B-1----:R-:W-:-:S04]  /*1f720*/  IMAD.WIDE R226, R17, 0x4, R224 ;  /* 0x0000000411e27825 */ /* 0x002fc800078e02e0 */
[C---:B------:R-:W-:Y:S01]  /*1f730*/  IMAD.WIDE R244, R17.reuse, 0x4, R18 ;  /* 0x0000000411f47825 */ /* 0x040fe200078e0212 */
[----:B------:R-:W-:Y:S01]  /*1f740*/  ISETP.LT.AND P1, PT, R14, UR4, !P1 ;  /* 0x000000040e007c0c */ /* 0x000fe2000cf21270 */
[----:B------:R-:W-:Y:S02]  /*1f750*/  ULDC UR4, c[0x0][0x22c] ;  /* 0x00008b0000047ab9 */ /* 0x000fe40000000800 */
[----:B--2---:R-:W-:Y:S01]  /*1f760*/  IMAD.WIDE R2, R17, 0x4, R150 ;  /* 0x0000000411027825 */ /* 0x004fe200078e0296 */
[----:B------:R-:W-:Y:S01]  /*1f770*/  ISETP.LT.AND P4, PT, R15, UR10, !P0 ;  /* 0x0000000a0f007c0c */ /* 0x000fe2000c781270 */
[----:B------:R-:W-:Y:S01]  /*1f780*/  ULDC UR10, c[0x0][0x228] ;  /* 0x00008a00000a7ab9 */ /* 0x000fe20000000800 */
[----:B---3--:R-:W-:Y:S04]  /*1f790*/  @P5 STG.E desc[UR16][R226.64], R240 ;  /* 0x000000f0e2005986 */ /* 0x008fe8000c101910 */
[----:B------:R1:W-:Y:S01]  /*1f7a0*/  @P6 STG.E desc[UR16][R244.64], R246 ;  /* 0x000000f6f4006986 */ /* 0x0003e2000c101910 */
[----:B------:R-:W-:Y:S01]  /*1f7b0*/  ISETP.LT.AND P6, PT, R13, UR6, !P0 ;  /* 0x000000060d007c0c */ /* 0x000fe2000c7c1270 */
[----:B------:R-:W-:Y:S01]  /*1f7c0*/  ULDC UR6, c[0x0][0x228] ;  /* 0x00008a0000067ab9 */ /* 0x000fe20000000800 */
[----:B------:R-:W-:Y:S01]  /*1f7d0*/  ISETP.LT.AND P5, PT, R16, UR8, !P0 ;  /* 0x0000000810007c0c */ /* 0x000fe2000c7a1270 */
[----:B------:R2:W-:Y:S01]  /*1f7e0*/  @P2 STG.E desc[UR16][R2.64], R247 ;  /* 0x000000f702002986 */ /* 0x0005e2000c101910 */
[----:B------:R-:W-:Y:S01]  /*1f7f0*/  ULDC UR8, c[0x0][0x228] ;  /* 0x00008a0000087ab9 */ /* 0x000fe20000000800 */
[----:B-1----:R-:W-:-:S02]  /*1f800*/  VIADD R246, R12, 0x47 ;  /* 0x000000470cf67836 */ /* 0x002fc40000000000 */
[----:B------:R-:W-:Y:S01]  /*1f810*/  IMAD.WIDE R226, R0, 0x4, R224 ;  /* 0x0000000400e27825 */ /* 0x000fe200078e02e0 */
[----:B--2---:R-:W2:Y:S02]  /*1f820*/  LDL.LU R247, [R1+0x68c] ;  /* 0x00068c0001f77983 */ /* 0x004ea40000300800 */
[----:B------:R-:W-:Y:S01]  /*1f830*/  ISETP.GE.AND P2, PT, R246, UR4, PT ;  /* 0x00000004f6007c0c */ /* 0x000fe2000bf46270 */
[----:B------:R-:W-:Y:S02]  /*1f840*/  ULDC UR4, c[0x0][0x228] ;  /* 0x00008a0000047ab9 */ /* 0x000fe40000000800 */
[----:B------:R-:W-:Y:S01]  /*1f850*/  ISETP.LT.AND P0, PT, R14, UR4, !P0 ;  /* 0x000000040e007c0c */ /* 0x000fe2000c701270 */
[----:B------:R-:W-:Y:S01]  /*1f860*/  IMAD.WIDE R2, R17, 0x4, R148 ;  /* 0x0000000411027825 */ /* 0x000fe200078e0294 */
[----:B------:R-:W-:-:S03]  /*1f870*/  ULDC UR4, c[0x0][0x22c] ;  /* 0x00008b0000047ab9 */ /* 0x000fc60000000800 */
[C---:B------:R-:W-:Y:S01]  /*1f880*/  IMAD.WIDE R240, R0.reuse, 0x4, R18 ;  /* 0x0000000400f07825 */ /* 0x040fe200078e0212 */
[----:B------:R1:W-:Y:S03]  /*1f890*/  @P1 STG.E desc[UR16][R2.64], R248 ;  /* 0x000000f802001986 */ /* 0x0003e6000c101910 */
[C---:B------:R-:W-:Y:S01]  /*1f8a0*/  IMAD.WIDE R244, R0.reuse, 0x4, R150 ;  /* 0x0000000400f47825 */ /* 0x040fe200078e0296 */
[----:B----4-:R3:W-:Y:S04]  /*1f8b0*/  @P6 STG.E desc[UR16][R226.64], R251 ;  /* 0x000000fbe2006986 */ /* 0x0107e8000c101910 */
[----:B------:R4:W-:Y:S01]  /*1f8c0*/  @P5 STG.E desc[UR16][R240.64], R250 ;  /* 0x000000faf0005986 */ /* 0x0009e2000c101910 */
[----:B-1----:R-:W-:-:S03]  /*1f8d0*/  IMAD.WIDE R2, R0, 0x4, R148 ;  /* 0x0000000400027825 */ /* 0x002fc600078e0294 */
[----:B------:R-:W2:Y:S04]  /*1f8e0*/  LDL.LU R248, [R1+0x28c] ;  /* 0x00028c0001f87983 */ /* 0x000ea80000300800 */
[----:B---3--:R-:W3:Y:S01]  /*1f8f0*/  LDL.LU R251, [R1+0x18c] ;  /* 0x00018c0001fb7983 */ /* 0x008ee20000300800 */
[----:B------:R-:W-:-:S03]  /*1f900*/  VIADD R17, R0, UR28 ;  /* 0x0000001c00117c36 */ /* 0x000fc60008000000 */
[----:B------:R1:W-:Y:S04]  /*1f910*/  @P4 STG.E desc[UR16][R244.64], R249 ;  /* 0x000000f9f4004986 */ /* 0x0003e8000c101910 */
[----:B----4-:R-:W4:Y:S04]  /*1f920*/  LDL.LU R250, [R1+0x8c] ;  /* 0x00008c0001fa7983 */ /* 0x010f280000300800 */
[----:B------:R1:W-:Y:S04]  /*1f930*/  @P0 STG.E desc[UR16][R2.64], R242 ;  /* 0x000000f202000986 */ /* 0x0003e8000c101910 */
[----:B-1----:R-:W4:Y:S04]  /*1f940*/  LDL.LU R249, [R1+0x7c] ;  /* 0x00007c0001f97983 */ /* 0x002f280000300800 */
[----:B------:R-:W2:Y:S04]  /*1f950*/  LDL.LU R0, [R1+0x69c] ;  /* 0x00069c0001007983 */ /* 0x000ea80000300800 */
[----:B------:R-:W3:Y:S01]  /*1f960*/  LDL.LU R3, [R1+0x6ac] ;  /* 0x0006ac0001037983 */ /* 0x000ee20000300800 */
[----:B------:R-:W-:Y:S01]  /*1f970*/  VIADD R246, R12, 0x48 ;  /* 0x000000480cf67836 */ /* 0x000fe20000000000 */
[----:B------:R-:W-:-:S02]  /*1f980*/  ISETP.LT.AND P4, PT, R13, UR6, !P3 ;  /* 0x000000060d007c0c */ /* 0x000fc4000df81270 */
[----:B------:R-:W-:Y:S02]  /*1f990*/  ISETP.LT.AND P5, PT, R16, UR8, !P3 ;  /* 0x0000000810007c0c */ /* 0x000fe4000dfa1270 */
[----:B------:R-:W-:Y:S01]  /*1f9a0*/  ISETP.LT.AND P6, PT, R15, UR10, !P3 ;  /* 0x0000000a0f007c0c */ /* 0x000fe2000dfc1270 */
[C---:B------:R-:W-:Y:S01]  /*1f9b0*/  IMAD.WIDE R226, R17.reuse, 0x4, R224 ;  /* 0x0000000411e27825 */ /* 0x040fe200078e02e0 */
[----:B------:R-:W-:Y:S01]  /*1f9c0*/  ISETP.GE.AND P1, PT, R246, UR4, PT ;  /* 0x00000004f6007c0c */ /* 0x000fe2000bf26270 */
[----:B------:R-:W-:Y:S01]  /*1f9d0*/  ULDC UR4, c[0x0][0x22c] ;  /* 0x00008b0000047ab9 */ /* 0x000fe20000000800 */
[----:B------:R-:W-:Y:S01]  /*1f9e0*/  ULDC UR6, c[0x0][0x228] ;  /* 0x00008a0000067ab9 */ /* 0x000fe20000000800 */
[----:B------:R-:W-:Y:S01]  /*1f9f0*/  VIADD R246, R12, 0x49 ;  /* 0x000000490cf67836 */ /* 0x000fe20000000000 */
[----:B------:R-:W-:Y:S01]  /*1fa00*/  ULDC UR8, c[0x0][0x228] ;  /* 0x00008a0000087ab9 */ /* 0x000fe20000000800 */
[----:B------:R-:W-:Y:S01]  /*1fa10*/  IMAD.WIDE R240, R17, 0x4, R18 ;  /* 0x0000000411f07825 */ /* 0x000fe200078e0212 */
[----:B------:R-:W-:-:S02]  /*1fa20*/  ULDC UR10, c[0x0][0x228] ;  /* 0x00008a00000a7ab9 */ /* 0x000fc40000000800 */
[----:B------:R-:W-:Y:S01]  /*1fa30*/  ISETP.GE.AND P0, PT, R246, UR4, PT ;  /* 0x00000004f6007c0c */ /* 0x000fe2000bf06270 */
[----:B------:R-:W-:Y:S01]  /*1fa40*/  ULDC UR4, c[0x0][0x228] ;  /* 0x00008a0000047ab9 */ /* 0x000fe20000000800 */
[----:B------:R-:W-:Y:S01]  /*1fa50*/  IMAD.WIDE R244, R17, 0x4, R150 ;  /* 0x0000000411f47825 */ /* 0x000fe200078e0296 */
[----:B------:R-:W-:Y:S01]  /*1fa60*/  ISETP.LT.AND P3, PT, R14, UR4, !P3 ;  /* 0x000000040e007c0c */ /* 0x000fe2000df61270 */
[----:B------:R-:W-:Y:S01]  /*1fa70*/  ULDC UR4, c[0x0][0x228] ;  /* 0x00008a0000047ab9 */ /* 0x000fe20000000800 */
[----:B---3--:R1:W-:Y:S01]  /*1fa80*/  @P4 STG.E desc[UR16][R226.64], R3 ;  /* 0x00000003e2004986 */ /* 0x0083e2000c101910 */
[----:B------:R-:W-:Y:S01]  /*1fa90*/  ISETP.LT.AND P4, PT, R13, UR4, !P2 ;  /* 0x000000040d007c0c */ /* 0x000fe2000d781270 */
[----:B------:R-:W-:Y:S02]  /*1faa0*/  ULDC UR4, c[0x0][0x228] ;  /* 0x00008a0000047ab9 */ /* 0x000fe40000000800 */
[----:B--2---:R-:W-:Y:S01]  /*1fab0*/  @P5 STG.E desc[UR16][R240.64], R0 ;  /* 0x00000000f0005986 */ /* 0x004fe2000c101910 */
[----:B------:R-:W-:Y:S01]  /*1fac0*/  ISETP.LT.AND P5, PT, R15, UR4, !P2 ;  /* 0x000000040f007c0c */ /* 0x000fe2000d7a1270 */
[----:B------:R-:W-:-:S02]  /*1fad0*/  ULDC UR4, c[0x0][0x22c] ;  /* 0x00008b0000047ab9 */ /* 0x000fc40000000800 */
[----:B------:R2:W-:Y:S01]  /*1fae0*/  @P6 STG.E desc[UR16][R244.64], R247 ;  /* 0x000000f7f4006986 */ /* 0x0005e2000c101910 */
[----:B------:R-:W-:Y:S01]  /*1faf0*/  ISETP.LT.AND P6, PT, R16, UR6, !P2 ;  /* 0x0000000610007c0c */ /* 0x000fe2000d7c1270 */
[----:B------:R-:W-:Y:S01]  /*1fb00*/  ULDC UR6, c[0x0][0x228] ;  /* 0x00008a0000067ab9 */ /* 0x000fe20000000800 */
[----:B------:R-:W-:Y:S01]  /*1fb10*/  ISETP.LT.AND P2, PT, R14, UR8, !P2 ;  /* 0x000000080e007c0c */ /* 0x000fe2000d741270 */
[----:B-1----:R-:W-:Y:S01]  /*1fb20*/  IMAD.WIDE R2, R17, 0x4, R148 ;  /* 0x0000000411027825 */ /* 0x002fe200078e0294 */
[----:B------:R-:W-:-:S03]  /*1fb30*/  ULDC UR8, c[0x0][0x228] ;  /* 0x00008a0000087ab9 */ /* 0x000fc60000000800 */
[----:B--2---:R-:W-:Y:S02]  /*1fb40*/  VIADD R247, R17, UR28 ;  /* 0x0000001c11f77c36 */ /* 0x004fe40008000000 */
[----:B------:R-:W-:Y:S02]  /*1fb50*/  VIADD R0, R12, 0x4a ;  /* 0x0000004a0c007836 */ /* 0x000fe40000000000 */
[C---:B------:R-:W-:Y:S01]  /*1fb60*/  IMAD.WIDE R226, R247.reuse, 0x4, R224 ;  /* 0x00000004f7e27825 */ /* 0x040fe200078e02e0 */
[----:B------:R1:W-:Y:S02]  /*1fb70*/  @P3 STG.E desc[UR16][R2.64], R248 ;  /* 0x000000f802003986 */ /* 0x0003e4000c101910 */
[----:B------:R-:W-:Y:S01]  /*1fb80*/  ISETP.GE.AND P3, PT, R0, UR4, PT ;  /* 0x0000000400007c0c */ /* 0x000fe2000bf66270 */
[----:B------:R-:W-:Y:S01]  /*1fb90*/  IMAD.WIDE R240, R247, 0x4, R148 ;  /* 0x00000004f7f07825 */ /* 0x000fe200078e0294 */
[----:B------:R2:W-:Y:S01]  /*1fba0*/  @P4 STG.E desc[UR16][R226.64], R251 ;  /* 0x000000fbe2004986 */ /* 0x0005e2000c101910 */
[----:B------:R-:W-:-:S02]  /*1fbb0*/  ULDC UR4, c[0x0][0x228] ;  /* 0x00008a0000047ab9 */ /* 0x000fc40000000800 */
[----:B------:R-:W-:Y:S01]  /*1fbc0*/  ISETP.LT.AND P4, PT, R13, UR4, !P1 ;  /* 0x000000040d007c0c */ /* 0x000fe2000cf81270 */
[----:B------:R-:W-:Y:S01]  /*1fbd0*/  ULDC UR4, c[0x0][0x228] ;  /* 0x00008a0000047ab9 */ /* 0x000fe20000000800 */
[----:B-1----:R-:W-:-:S04]  /*1fbe0*/  IMAD.WIDE R2, R247, 0x4, R18 ;  /* 0x00000004f7027825 */ /* 0x002fc800078e0212 */
[C---:B--2---:R-:W-:Y:S01]  /*1fbf0*/  IMAD.WIDE R226, R247.reuse, 0x4, R150 ;  /* 0x00000004f7e27825 */ /* 0x044fe200078e0296 */
[----:B----4-:R1:W-:Y:S04]  /*1fc00*/  @P6 STG.E desc[UR16][R2.64], R250 ;  /* 0x000000fa02006986 */ /* 0x0103e8000c101910 */
[----:B------:R2:W-:Y:S01]  /*1fc10*/  @P5 STG.E desc[UR16][R226.64], R249 ;  /* 0x000000f9e2005986 */ /* 0x0005e2000c101910 */
[----:B------:R-:W-:-:S03]  /*1fc20*/  VIADD R247, R247, UR28 ;  /* 0x0000001cf7f77c36 */ /* 0x000fc60008000000 */
[----:B------:R3:W-:Y:S01]  /*1fc30*/  @P2 STG.E desc[UR16][R240.64], R243 ;  /* 0x000000f3f0002986 */ /* 0x0007e2000c101910 */
[----:B------:R-:W-:Y:S02]  /*1fc40*/  ISETP.LT.AND P2, PT, R16, UR4, !P1 ;  /* 0x0000000410007c0c */ /* 0x000fe4000cf41270 */
[----:B------:R-:W-:Y:S01]  /*1fc50*/  ISETP.LT.AND P5, PT, R15, UR6, !P1 ;  /* 0x000000060f007c0c */ /* 0x000fe2000cfa1270 */
[----:B------:R-:W-:Y:S01]  /*1fc60*/  IMAD.WIDE R244, R247, 0x4, R224 ;  /* 0x00000004f7f47825 */ /* 0x000fe200078e02e0 */
[----:B------:R-:W-:Y:S01]  /*1fc70*/  ISETP.LT.AND P1, PT, R14, UR8, !P1 ;  /* 0x000000080e007c0c */ /* 0x000fe2000cf21270 */
[----:B------:R-:W-:Y:S02]  /*1fc80*/  ULDC UR4, c[0x0][0x22c] ;  /* 0x00008b0000047ab9 */ /* 0x000fe40000000800 */
[----:B------:R-:W-:Y:S01]  /*1fc90*/  VIADD R0, R12, 0x4b ;  /* 0x0000004b0c007836 */ /* 0x000fe20000000000 */
[----:B------:R-:W-:Y:S01]  /*1fca0*/  ISETP.LT.AND P6, PT, R13, UR10, !P0 ;  /* 0x0000000a0d007c0c */ /* 0x000fe2000c7c1270 */
[C---:B-1----:R-:W-:Y:S01]  /*1fcb0*/  IMAD.WIDE R2, R247.reuse, 0x4, R18 ;  /* 0x00000004f7027825 */ /* 0x042fe200078e0212 */
[----:B------:R-:W-:Y:S01]  /*1fcc0*/  @P4 STG.E desc[UR16][R244.64], R236 ;  /* 0x000000ecf4004986 */ /* 0x000fe2000c101910 */
[----:B------:R-:W-:Y:S01]  /*1fcd0*/  ULDC UR6, c[0x0][0x228] ;  /* 0x00008a0000067ab9 */ /* 0x000fe20000000800 */
[----:B------:R-:W-:Y:S01]  /*1fce0*/  ISETP.GE.AND P4, PT, R0, UR4, PT ;  /* 0x0000000400007c0c */ /* 0x000fe2000bf86270 */
[C---:B--2---:R-:W-:Y:S01]  /*1fcf0*/  IMAD.WIDE R226, R247.reuse, 0x4, R150 ;  /* 0x00000004f7e27825 */ /* 0x044fe200078e0296 */
[----:B------:R-:W-:Y:S01]  /*1fd00*/  ULDC UR4, c[0x0][0x228] ;  /* 0x00008a0000047ab9 */ /* 0x000fe20000000800 */
[----:B------:R-:W-:Y:S02]  /*1fd10*/  @P2 STG.E desc[UR16][R2.64], R232 ;  /* 0x000000e802002986 */ /* 0x000fe4000c101910 */
[----:B---3--:R-:W-:Y:S01]  /*1fd20*/  IMAD.WIDE R240, R247, 0x4, R148 ;  /* 0x00000004f7f07825 */ /* 0x008fe200078e0294 */
[----:B------:R-:W-:-:S03]  /*1fd30*/  ISETP.LT.AND P2, PT, R16, UR4, !P0 ;  /* 0x0000000410007c0c */ /* 0x000fc6000c741270 */
[----:B------:R-:W-:Y:S01]  /*1fd40*/  VIADD R17, R247, UR28 ;  /* 0x0000001cf7117c36 */ /* 0x000fe20008000000 */
[----:B------:R1:W-:Y:S01]  /*1fd50*/  @P5 STG.E desc[UR16][R226.64], R220 ;  /* 0x000000dce2005986 */ /* 0x0003e2000c101910 */
[----:B------:R-:W-:Y:S01]  /*1fd60*/  ULDC UR4, c[0x0][0x228] ;  /* 0x00008a0000047ab9 */ /* 0x000fe20000000800 */
[----:B------:R-:W-:Y:S01]  /*1fd70*/  ULDC UR8, c[0x0][0x228] ;  /* 0x00008a0000087ab9 */ /* 0x000fe20000000800 */
[----:B------:R-:W-:Y:S01]  /*1fd80*/  IMAD.WIDE R242, R17, 0x4, R224 ;  /* 0x0000000411f27825 */ /* 0x000fe200078e02e0 */
[----:B------:R2:W-:Y:S01]  /*1fd90*/  @P1 STG.E desc[UR16][R240.64], R216 ;  /* 0x000000d8f0001986 */ /* 0x0005e2000c101910 */
[----:B------:R-:W-:Y:S01]  /*1fda0*/  ISETP.LT.AND P1, PT, R15, UR4, !P0 ;  /* 0x000000040f007c0c */ /* 0x000fe2000c721270 */
[----:B------:R-:W-:Y:S01]  /*1fdb0*/  ULDC UR10, c[0x0][0x228] ;  /* 0x00008a00000a7ab9 */ /* 0x000fe20000000800 */
[----:B------:R-:W-:Y:S01]  /*1fdc0*/  ISETP.LT.AND P0, PT, R14, UR6, !P0 ;  /* 0x000000060e007c0c */ /* 0x000fe2000c701270 */
[----:B------:R3:W-:Y:S01]  /*1fdd0*/  @P6 STG.E desc[UR16][R242.64], R4 ;  /* 0x00000004f2006986 */ /* 0x0007e2000c101910 */
[----:B------:R-:W-:Y:S01]  /*1fde0*/  ISETP.LT.AND P5, PT, R13, UR8, !P3 ;  /* 0x000000080d007c0c */ /* 0x000fe2000dfa1270 */
[----:B------:R-:W-:Y:S01]  /*1fdf0*/  VIADD R0, R12, 0x4c ;  /* 0x0000004c0c007836 */ /* 0x000fe20000000000 */
[----:B------:R-:W-:Y:S01]  /*1fe00*/  ISETP.LT.AND P6, PT, R16, UR10, !P3 ;  /* 0x0000000a10007c0c */ /* 0x000fe2000dfc1270 */
[C---:B-1----:R-:W-:Y:S01]  /*1fe10*/  IMAD.WIDE R226, R17.reuse, 0x4, R18 ;  /* 0x0000000411e27825 */ /* 0x042fe200078e0212 */
[----:B------:R-:W-:Y:S01]  /*1fe20*/  ULDC UR4, c[0x0][0x22c] ;  /* 0x00008b0000047ab9 */ /* 0x000fe20000000800 */
[----:B------:R-:W-:Y:S01]  /*1fe30*/  ULDC UR6, c[0x0][0x228] ;  /* 0x00008a0000067ab9 */ /* 0x000fe20000000800 */
[----:B------:R-:W-:Y:S01]  /*1fe40*/  ULDC UR8, c[0x0][0x228] ;  /* 0x00008a0000087ab9 */ /* 0x000fe20000000800 */
[C---:B------:R-:W-:Y:S01]  /*1fe50*/  IMAD.WIDE R2, R17.reuse, 0x4, R150 ;  /* 0x0000000411027825 */ /* 0x040fe200078e0296 */
[----:B------:R-:W-:Y:S03]  /*1fe60*/  @P2 STG.E desc[UR16][R226.64], R28 ;  /* 0x0000001ce2002986 */ /* 0x000fe6000c101910 */
[----:B------:R-:W-:-:S02]  /*1fe70*/  VIADD R247, R17, UR28 ;  /* 0x0000001c11f77c36 */ /* 0x000fc40008000000 */
[----:B--2---:R-:W-:Y:S01]  /*1fe80*/  IMAD.WIDE R240, R17, 0x4, R148 ;  /* 0x0000000411f07825 */ /* 0x004fe200078e0294 */
[----:B------:R-:W-:Y:S01]  /*1fe90*/  ISETP.GE.AND P2, PT, R0, UR4, PT ;  /* 0x0000000400007c0c */ /* 0x000fe2000bf46270 */
[----:B------:R1:W-:Y:S01]  /*1fea0*/  @P1 STG.E desc[UR16][R2.64], R36 ;  /* 0x0000002402001986 */ /* 0x0003e2000c101910 */
[----:B------:R-:W-:Y:S01]  /*1feb0*/  ULDC UR4, c[0x0][0x228] ;  /* 0x00008a0000047ab9 */ /* 0x000fe20000000800 */
[C---:B---3--:R-:W-:Y:S01]  /*1fec0*/  IMAD.WIDE R242, R247.reuse, 0x4, R224 ;  /* 0x00000004f7f27825 */ /* 0x048fe200078e02e0 */
[----:B------:R-:W-:Y:S01]  /*1fed0*/  ULDC UR10, c[0x0][0x228] ;  /* 0x00008a00000a7ab9 */ /* 0x000fe20000000800 */
[----:B------:R-:W-:Y:S02]  /*1fee0*/  @P0 STG.E desc[UR16][R240.64], R32 ;  /* 0x00000020f0000986 */ /* 0x000fe4000c101910 */
[----:B------:R-:W-:Y:S01]  /*1fef0*/  IMAD.WIDE R244, R247, 0x4, R18 ;  /* 0x00000004f7f47825 */ /* 0x000fe200078e0212 */
[----:B------:R-:W-:Y:S01]  /*1ff00*/  ISETP.LT.AND P0, PT, R15, UR4, !P3 ;  /* 0x000000040f007c0c */ /* 0x000fe2000df01270 */
[----:B------:R-:W-:Y:S01]  /*1ff10*/  ULDC UR4, c[0x0][0x228] ;  /* 0x00008a0000047ab9 */ /* 0x000fe20000000800 */
[----:B------:R-:W-:Y:S01]  /*1ff20*/  @P5 STG.E desc[UR16][R242.64], R237 ;  /* 0x000000edf2005986 */ /* 0x000fe2000c101910 */
[----:B------:R-:W-:-:S02]  /*1ff30*/  ISETP.LT.AND P3, PT, R14, UR4, !P3 ;  /* 0x000000040e007c0c */ /* 0x000fc4000df61270 */
[----:B------:R-:W-:Y:S01]  /*1ff40*/  IADD3 R17, R247, UR28, RZ ;  /* 0x0000001cf7117c10 */ /* 0x000fe2000fffe0ff */
[----:B------:R2:W-:Y:S01]  /*1ff50*/  @P6 STG.E desc[UR16][R244.64], R233 ;  /* 0x000000e9f4006986 */ /* 0x0005e2000c101910 */
[----:B------:R-:W-:Y:S01]  /*1ff60*/  ISETP.LT.AND P6, PT, R13, UR6, !P4 ;  /* 0x000000060d007c0c */ /* 0x000fe2000e7c1270 */
[----:B-1----:R-:W-:Y:S01]  /*1ff70*/  IMAD.WIDE R2, R247, 0x4, R150 ;  /* 0x00000004f7027825 */ /* 0x002fe200078e0296 */
[----:B------:R-:W-:Y:S01]  /*1ff80*/  ISETP.LT.AND P5, PT, R16, UR8, !P4 ;  /* 0x0000000810007c0c */ /* 0x000fe2000e7a1270 */
[----:B------:R-:W-:Y:S01]  /*1ff90*/  ULDC UR4, c[0x0][0x22c] ;  /* 0x00008b0000047ab9 */ /* 0x000fe20000000800 */
[----:B------:R-:W-:Y:S01]  /*1ffa0*/  ISETP.LT.AND P1, PT, R15, UR10, !P4 ;  /* 0x0000000a0f007c0c */ /* 0x000fe2000e721270 */
[----:B------:R-:W-:Y:S01]  /*1ffb0*/  IMAD.WIDE R226, R247, 0x4, R148 ;  /* 0x00000004f7e27825 */ /* 0x000fe200078e0294 */
[----:B------:R1:W-:Y:S01]  /*1ffc0*/  @P0 STG.E desc[UR16][R2.64], R221 ;  /* 0x000000dd02000986 */ /* 0x0003e2000c101910 */
[----:B------:R-:W-:Y:S01]  /*1ffd0*/  ULDC UR6, c[0x0][0x228] ;  /* 0x00008a0000067ab9 */ /* 0x000fe20000000800 */
[----:B------:R-:W-:Y:S01]  /*1ffe0*/  ULDC UR8, c[0x0][0x228] ;  /* 0x00008a0000087ab9 */ /* 0x000fe20000000800 */
[----:B------:R-:W-:-:S02]  /*1fff0*/  VIADD R0, R12, 0x4d ;  /* 0x0000004d0c007836 */ /* 0x000fc40000000000 */
[C---:B--2---:R-:W-:Y:S01]  /*20000*/  IMAD.WIDE R232, R17.reuse, 0x4, R224 ;  /* 0x0000000411e87825 */ /* 0x044fe200078e02e0 */
[----:B------:R2:W-:Y:S01]  /*20010*/  @P3 STG.E desc[UR16][R226.64], R217 ;  /* 0x000000d9e2003986 */ /* 0x0005e2000c101910 */
[----:B------:R-:W-:Y:S02]  /*20020*/  ULDC UR10, c[0x0][0x228] ;  /* 0x00008a00000a7ab9 */ /* 0x000fe40000000800 */
[----:B------:R-:W-:Y:S01]  /*20030*/  IMAD.WIDE R236, R17, 0x4, R18 ;  /* 0x0000000411ec7825 */ /* 0x000fe200078e0212 */
[----:B------:R-:W-:-:S03]  /*20040*/  ISETP.GE.AND P0, PT, R0, UR4, PT ;  /* 0x0000000400007c0c */ /* 0x000fc6000bf06270 */
[----:B------:R-:W-:Y:S01]  /*20050*/  IMAD.WIDE R240, R17, 0x4, R150 ;  /* 0x0000000411f07825 */ /* 0x000fe200078e0296 */
[----:B------:R3:W-:Y:S01]  /*20060*/  @P6 STG.E desc[UR16][R232.64], R5 ;  /* 0x00000005e8006986 */ /* 0x0007e2000c101910 */
[----:B------:R-:W-:-:S03]  /*20070*/  ULDC UR4, c[0x0][0x228] ;  /* 0x00008a0000047ab9 */ /* 0x000fc60000000800 */
[----:B------:R4:W-:Y:S04]  /*20080*/  @P5 STG.E desc[UR16][R236.64], R29 ;  /* 0x0000001dec005986 */ /* 0x0009e8000c101910 */
[----:B------:R4:W-:Y:S01]  /*20090*/  @P1 STG.E desc[UR16][R240.64], R37 ;  /* 0x00000025f0001986 */ /* 0x0009e2000c101910 */
[----:B------:R-:W-:Y:S01]  /*200a0*/  ISETP.LT.AND P1, PT, R14, UR4, !P4 ;  /* 0x000000040e007c0c */ /* 0x000fe2000e721270 */
[----:B------:R-:W-:Y:S01]  /*200b0*/  VIADD R0, R12, 0x4e ;  /* 0x0000004e0c007836 */ /* 0x000fe20000000000 */
[----:B------:R-:W-:Y:S01]  /*200c0*/  ULDC UR4, c[0x0][0x22c] ;  /* 0x00008b0000047ab9 */ /* 0x000fe20000000800 */
[----:B------:R-:W-:Y:S01]  /*200d0*/  ISETP.LT.AND P4, PT, R13, UR6, !P2 ;  /* 0x000000060d007c0c */ /* 0x000fe2000d781270 */
[----:B-1----:R-:W-:Y:S01]  /*200e0*/  IMAD.WIDE R2, R17, 0x4, R148 ;  /* 0x0000000411027825 */ /* 0x002fe200078e0294 */
[----:B------:R-:W-:Y:S01]  /*200f0*/  ISETP.LT.AND P5, PT, R16, UR8, !P2 ;  /* 0x0000000810007c0c */ /* 0x000fe2000d7a1270 */
[----:B------:R-:W-:Y:S01]  /*20100*/  ULDC UR6, c[0x0][0x228] ;  /* 0x00008a0000067ab9 */ /* 0x000fe20000000800 */
[----:B------:R-:W-:Y:S01]  /*20110*/  ISETP.LT.AND P6, PT, R15, UR10, !P2 ;  /* 0x0000000a0f007c0c */ /* 0x000fe2000d7c1270 */
[----:B--2---:R-:W-:Y:S01]  /*20120*/  VIADD R217, R17, UR28 ;  /* 0x0000001c11d97c36 */ /* 0x004fe20008000000 */
[----:B------:R-:W-:Y:S01]  /*20130*/  ISETP.GE.AND P3, PT, R0, UR4, PT ;  /* 0x0000000400007c0c */ /* 0x000fe2000bf66270 */
[----:B------:R-:W-:Y:S01]  /*20140*/  VIADD R0, R12, 0x4f ;  /* 0x0000004f0c007836 */ /* 0x000fe20000000000 */
[----:B------:R-:W-:Y:S01]  /*20150*/  ULDC UR4, c[0x0][0x22c] ;  /* 0x00008b0000047ab9 */ /* 0x000fe20000000800 */
[C---:B---3--:R-:W-:Y:S01]  /*20160*/  IMAD.WIDE R4, R217.reuse, 0x4, R224 ;  /* 0x00000004d9047825 */ /* 0x048fe200078e02e0 */
[----:B------:R1:W-:Y:S01]  /*20170*/  @P1 STG.E desc[UR16][R2.64], R33 ;  /* 0x0000002102001986 */ /* 0x0003e2000c101910 */
[----:B------:R-:W-:Y:S01]  /*20180*/  ULDC UR8, c[0x0][0x228] ;  /* 0x00008a0000087ab9 */ /* 0x000fe20000000800 */
[----:B------:R-:W-:Y:S01]  /*20190*/  ISETP.GE.AND P1, PT, R0, UR4, PT ;  /* 0x0000000400007c0c */ /* 0x000fe2000bf26270 */
[C---:B----4-:R-:W-:Y:S01]  /*201a0*/  IMAD.WIDE R28, R217.reuse, 0x4, R18 ;  /* 0x00000004d91c7825 */ /* 0x050fe200078e0212 */
[----:B------:R-:W-:Y:S01]  /*201b0*/  ULDC UR4, c[0x0][0x228] ;  /* 0x00008a0000047ab9 */ /* 0x000fe20000000800 */
[----:B------:R-:W-:Y:S01]  /*201c0*/  ULDC UR10, c[0x0][0x228] ;  /* 0x00008a00000a7ab9 */ /* 0x000fe20000000800 */
[----:B------:R-:W-:Y:S01]  /*201d0*/  ISETP.LT.AND P2, PT, R14, UR4, !P2 ;  /* 0x000000040e007c0c */ /* 0x000fe2000d741270 */
[----:B------:R-:W-:Y:S01]  /*201e0*/  IMAD.WIDE R36, R217, 0x4, R150 ;  /* 0x00000004d9247825 */ /* 0x000fe200078e0296 */
[----:B------:R-:W-:Y:S01]  /*201f0*/  ULDC UR4, c[0x0][0x228] ;  /* 0x00008a0000047ab9 */ /* 0x000fe20000000800 */
[----:B------:R2:W-:Y:S01]  /*20200*/  @P4 STG.E desc[UR16][R4.64], R238 ;  /* 0x000000ee04004986 */ /* 0x0005e2000c101910 */
[----:B------:R-:W-:Y:S01]  /*20210*/  ISETP.LT.AND P4, PT, R13, UR4, !P0 ;  /* 0x000000040d007c0c */ /* 0x000fe2000c781270 */
[----:B------:R-:W-:-:S02]  /*20220*/  ULDC UR4, c[0x0][0x228] ;  /* 0x00008a0000047ab9 */ /* 0x000fc40000000800 */
[----:B------:R3:W-:Y:S01]  /*20230*/  @P5 STG.E desc[UR16][R28.64], R234 ;  /* 0x000000ea1c005986 */ /* 0x0007e2000c101910 */
[----:B------:R-:W-:Y:S01]  /*20240*/  ISETP.LT.AND P5, PT, R15, UR4, !P0 ;  /* 0x000000040f007c0c */ /* 0x000fe2000c7a1270 */
[C---:B------:R-:W-:Y:S01]  /*20250*/  VIADD R17, R217.reuse, UR28 ;  /* 0x0000001cd9117c36 */ /* 0x040fe20008000000 */
[----:B------:R-:W-:Y:S01]  /*20260*/  ULDC UR4, c[0x0][0x22c] ;  /* 0x00008b0000047ab9 */ /* 0x000fe20000000800 */
[----:B------:R4:W-:Y:S01]  /*20270*/  @P6 STG.E desc[UR16][R36.64], R222 ;  /* 0x000000de24006986 */ /* 0x0009e2000c101910 */
[----:B------:R-:W-:Y:S01]  /*20280*/  ISETP.LT.AND P6, PT, R16, UR6, !P0 ;  /* 0x0000000610007c0c */ /* 0x000fe2000c7c1270 */
[----:B-1----:R-:W-:Y:S01]  /*20290*/  IMAD.WIDE R2, R217, 0x4, R148 ;  /* 0x00000004d9027825 */ /* 0x002fe200078e0294 */
[----:B------:R-:W-:Y:S01]  /*202a0*/  ISETP.LT.AND P0, PT, R14, UR8, !P0 ;  /* 0x000000080e007c0c */ /* 0x000fe2000c701270 */
[----:B------:R-:W-:Y:S01]  /*202b0*/  ULDC UR6, c[0x0][0x228] ;  /* 0x00008a0000067ab9 */ /* 0x000fe20000000800 */
[----:B------:R-:W-:Y:S01]  /*202c0*/  ULDC UR8, c[0x0][0x228] ;  /* 0x00008a0000087ab9 */ /* 0x000fe20000000800 */
[----:B------:R-:W-:-:S02]  /*202d0*/  VIADD R0, R12, 0x50 ;  /* 0x000000500c007836 */ /* 0x000fc40000000000 */
[C---:B--2---:R-:W-:Y:S01]  /*202e0*/  IMAD.WIDE R4, R17.reuse, 0x4, R224 ;  /* 0x0000000411047825 */ /* 0x044fe200078e02e0 */
[----:B------:R1:W-:Y:S03]  /*202f0*/  @P2 STG.E desc[UR16][R2.64], R218 ;  /* 0x000000da02002986 */ /* 0x0003e6000c101910 */
[C---:B---3--:R-:W-:Y:S01]  /*20300*/  IMAD.WIDE R28, R17.reuse, 0x4, R18 ;  /* 0x00000004111c7825 */ /* 0x048fe200078e0212 */
[----:B------:R-:W-:Y:S01]  /*20310*/  ISETP.GE.AND P2, PT, R0, UR4, PT ;  /* 0x0000000400007c0c */ /* 0x000fe2000bf46270 */
[----:B------:R-:W-:Y:S02]  /*20320*/  ULDC UR4, c[0x0][0x228] ;  /* 0x00008a0000047ab9 */ /* 0x000fe40000000800 */
[C---:B------:R-:W-:Y:S01]  /*20330*/  IMAD.WIDE R32, R17.reuse, 0x4, R150 ;  /* 0x0000000411207825 */ /* 0x040fe200078e0296 */
[----:B------:R2:W-:Y:S03]  /*20340*/  @P4 STG.E desc[UR16][R4.64], R6 ;  /* 0x0000000604004986 */ /* 0x0005e6000c101910 */
[----:B----4-:R-:W-:Y:S01]  /*20350*/  IMAD.WIDE R36, R17, 0x4, R148 ;  /* 0x0000000411247825 */ /* 0x010fe200078e0294 */
[----:B------:R3:W-:Y:S01]  /*20360*/  @P6 STG.E desc[UR16][R28.64], R30 ;  /* 0x0000001e1c006986 */ /* 0x0007e2000c101910 */
[----:B------:R-:W-:Y:S01]  /*20370*/  ISETP.LT.AND P4, PT, R13, UR4, !P3 ;  /* 0x000000040d007c0c */ /* 0x000fe2000df81270 */
[----:B------:R-:W-:-:S02]  /*20380*/  ULDC UR4, c[0x0][0x228] ;  /* 0x00008a0000047ab9 */ /* 0x000fc40000000800 */
[----:B------:R4:W-:Y:S01]  /*20390*/  @P5 STG.E desc[UR16][R32.64], R38 ;  /* 0x0000002620005986 */ /* 0x0009e2000c101910 */
[----:B------:R-:W-:Y:S01]  /*203a0*/  ISETP.LT.AND P5, PT, R15, UR6, !P3 ;  /* 0x000000060f007c0c */ /* 0x000fe2000dfa1270 */
[----:B------:R-:W-:Y:S01]  /*203b0*/  VIADD R17, R17, UR28 ;  /* 0x0000001c11117c36 */ /* 0x000fe20008000000 */
[----:B------:R-:W-:Y:S01]  /*203c0*/  ISETP.LT.AND P6, PT, R13, UR10, !P1 ;  /* 0x0000000a0d007c0c */ /* 0x000fe2000cfc1270 */
        /* <DEDUP_REMOVED lines=8> */
[----:B------:R1:W-:Y:S01]  /*20450*/  @P4 STG.E desc[UR16][R2.64], R239 ;  /* 0x000000ef02004986 */ /* 0x0003e2000c101910 */
[----:B------:R-:W-:Y:S02]  /*20460*/  ULDC UR8, c[0x0][0x228] ;  /* 0x00008a0000087ab9 */ /* 0x000fe40000000800 */
[----:B---3--:R-:W-:Y:S01]  /*20470*/  IMAD.WIDE R28, R17, 0x4, R150 ;  /* 0x00000004111c7825 */ /* 0x008fe200078e0296 */
[----:B------:R-:W-:-:S03]  /*20480*/  ISETP.GE.AND P4, PT, R0, UR4, PT ;  /* 0x0000000400007c0c */ /* 0x000fc6000bf86270 */
[C---:B----4-:R-:W-:Y:S01]  /*20490*/  IMAD.WIDE R32, R17.reuse, 0x4, R148 ;  /* 0x0000000411207825 */ /* 0x050fe200078e0294 */
[----:B------:R2:W-:Y:S01]  /*204a0*/  @P0 STG.E desc[UR16][R4.64], R235 ;  /* 0x000000eb04000986 */ /* 0x0005e2000c101910 */
[----:B------:R-:W-:Y:S01]  /*204b0*/  ULDC UR4, c[0x0][0x228] ;  /* 0x00008a0000047ab9 */ /* 0x000fe20000000800 */
[----:B------:R-:W-:Y:S01]  /*204c0*/  ULDC UR10, c[0x0][0x228] ;  /* 0x00008a00000a7ab9 */ /* 0x000fe20000000800 */
[----:B------:R-:W-:Y:S01]  /*204d0*/  VIADD R217, R17, UR28 ;  /* 0x0000001c11d97c36 */ /* 0x000fe20008000000 */
[----:B------:R3:W-:Y:S04]  /*204e0*/  @P5 STG.E desc[UR16][R28.64], R223 ;  /* 0x000000df1c005986 */ /* 0x0007e8000c101910 */
[----:B------:R-:W-:Y:S01]  /*204f0*/  @P3 STG.E desc[UR16][R32.64], R219 ;  /* 0x000000db20003986 */ /* 0x000fe2000c101910 */
[----:B------:R-:W-:Y:S01]  /*20500*/  ISETP.LT.AND P3, PT, R16, UR4, !P1 ;  /* 0x0000000410007c0c */ /* 0x000fe2000cf61270 */
[----:B------:R-:W-:Y:S01]  /*20510*/  IMAD.WIDE R36, R217, 0x4, R224 ;  /* 0x00000004d9247825 */ /* 0x000fe200078e02e0 */
[----:B------:R-:W-:-:S02]  /*20520*/  ULDC UR4, c[0x0][0x228] ;  /* 0x00008a0000047ab9 */ /* 0x000fc40000000800 */
[----:B------:R-:W-:Y:S01]  /*20530*/  ISETP.LT.AND P0, PT, R15, UR4, !P1 ;  /* 0x000000040f007c0c */ /* 0x000fe2000cf01270 */
[----:B-1----:R-:W-:Y:S01]  /*20540*/  IMAD.WIDE R2, R217, 0x4, R18 ;  /* 0x00000004d9027825 */ /* 0x002fe200078e0212 */
[----:B------:R-:W-:Y:S01]  /*20550*/  ISETP.LT.AND P1, PT, R14, UR6, !P1 ;  /* 0x000000060e007c0c */ /* 0x000fe2000cf21270 */
[----:B------:R1:W-:Y:S01]  /*20560*/  @P6 STG.E desc[UR16][R36.64], R7 ;  /* 0x0000000724006986 */ /* 0x0003e2000c101910 */
[----:B------:R-:W-:Y:S01]  /*20570*/  ISETP.LT.AND P5, PT, R13, UR8, !P2 ;  /* 0x000000080d007c0c */ /* 0x000fe2000d7a1270 */
[----:B------:R-:W-:Y:S01]  /*20580*/  VIADD R0, R12, 0x52 ;  /* 0x000000520c007836 */ /* 0x000fe20000000000 */
[----:B------:R-:W-:Y:S01]  /*20590*/  ISETP.LT.AND P6, PT, R16, UR10, !P2 ;  /* 0x0000000a10007c0c */ /* 0x000fe2000d7c1270 */
[C---:B------:R-:W-:Y:S01]  /*205a0*/  VIADD R17, R217.reuse, UR28 ;  /* 0x0000001cd9117c36 */ /* 0x040fe20008000000 */
[----:B------:R-:W-:Y:S01]  /*205b0*/  ULDC UR4, c[0x0][0x22c] ;  /* 0x00008b0000047ab9 */ /* 0x000fe20000000800 */
[----:B--2---:R-:W-:Y:S01]  /*205c0*/  IMAD.WIDE R4, R217, 0x4, R150 ;  /* 0x00000004d9047825 */ /* 0x004fe200078e0296 */
[----:B------:R2:W-:Y:S01]  /*205d0*/  @P3 STG.E desc[UR16][R2.64], R31 ;  /* 0x0000001f02003986 */ /* 0x0005e2000c101910 */
[----:B------:R-:W-:Y:S01]  /*205e0*/  ISETP.GE.AND P3, PT, R0, UR4, PT ;  /* 0x0000000400007c0c */ /* 0x000fe2000bf66270 */
[----:B------:R-:W-:Y:S01]  /*205f0*/  ULDC UR4, c[0x0][0x228] ;  /* 0x00008a0000047ab9 */ /* 0x000fe20000000800 */
[----:B---3--:R-:W-:Y:S01]  /*20600*/  IMAD.WIDE R28, R17, 0x4, R224 ;  /* 0x00000004111c7825 */ /* 0x008fe200078e02e0 */
[----:B------:R3:W-:Y:S01]  /*20610*/  @P0 STG.E desc[UR16][R4.64], R39 ;  /* 0x0000002704000986 */ /* 0x0007e2000c101910 */
[----:B------:R-:W-:Y:S01]  /*20620*/  ULDC UR6, c[0x0][0x228] ;  /* 0x00008a0000067ab9 */ /* 0x000fe20000000800 */
[----:B------:R-:W-:Y:S01]  /*20630*/  ULDC UR8, c[0x0][0x228] ;  /* 0x00008a0000087ab9 */ /* 0x000fe20000000800 */
[----:B-1----:R-:W-:Y:S01]  /*20640*/  IMAD.WIDE R6, R217, 0x4, R148 ;  /* 0x00000004d9067825 */ /* 0x002fe200078e0294 */
[----:B------:R-:W-:Y:S01]  /*20650*/  ISETP.LT.AND P0, PT, R15, UR4, !P2 ;  /* 0x000000040f007c0c */ /* 0x000fe2000d701270 */
[----:B------:R-:W-:Y:S01]  /*20660*/  ULDC UR4, c[0x0][0x228] ;  /* 0x00008a0000047ab9 */ /* 0x000fe20000000800 */
[----:B------:R-:W-:Y:S01]  /*20670*/  ULDC UR10, c[0x0][0x228] ;  /* 0x00008a00000a7ab9 */ /* 0x000fe20000000800 */
[----:B------:R-:W-:Y:S01]  /*20680*/  IMAD.WIDE R32, R17, 0x4, R18 ;  /* 0x0000000411207825 */ /* 0x000fe200078e0212 */
[----:B------:R1:W-:Y:S01]  /*20690*/  @P1 STG.E desc[UR16][R6.64], R35 ;  /* 0x0000002306001986 */ /* 0x0003e2000c101910 */
[----:B------:R-:W-:Y:S01]  /*206a0*/  ISETP.LT.AND P2, PT, R14, UR4, !P2 ;  /* 0x000000040e007c0c */ /* 0x000fe2000d741270 */
[----:B------:R-:W-:-:S02]  /*206b0*/  ULDC UR4, c[0x0][0x22c] ;  /* 0x00008b0000047ab9 */ /* 0x000fc40000000800 */
[----:B------:R4:W-:Y:S01]  /*206c0*/  @P5 STG.E desc[UR16][R28.64], R24 ;  /* 0x000000181c005986 */ /* 0x0009e2000c101910 */
[----:B------:R-:W-:Y:S01]  /*206d0*/  ISETP.LT.AND P5, PT, R16, UR8, !P4 ;  /* 0x0000000810007c0c */ /* 0x000fe2000e7a1270 */
[----:B--2---:R-:W-:Y:S01]  /*206e0*/  IMAD.WIDE R2, R17, 0x4, R150 ;  /* 0x0000000411027825 */ /* 0x004fe200078e0296 */
[----:B------:R-:W-:Y:S01]  /*206f0*/  ISETP.LT.AND P1, PT, R15, UR10, !P4 ;  /* 0x0000000a0f007c0c */ /* 0x000fe2000e721270 */
[----:B------:R-:W-:Y:S01]  /*20700*/  @P6 STG.E desc[UR16][R32.64], R20 ;  /* 0x0000001420006986 */ /* 0x000fe2000c101910 */
[----:B------:R-:W-:Y:S01]  /*20710*/  ISETP.LT.AND P6, PT, R13, UR6, !P4 ;  /* 0x000000060d007c0c */ /* 0x000fe2000e7c1270 */
[----:B---3--:R-:W-:Y:S01]  /*20720*/  IMAD.WIDE R4, R17, 0x4, R148 ;  /* 0x0000000411047825 */ /* 0x008fe200078e0294 */
[----:B------:R-:W-:-:S03]  /*20730*/  ULDC UR6, c[0x0][0x228] ;  /* 0x00008a0000067ab9 */ /* 0x000fc60000000800 */
[----:B-1----:R-:W-:Y:S02]  /*20740*/  VIADD R35, R17, UR28 ;  /* 0x0000001c11237c36 */ /* 0x002fe40008000000 */
[----:B------:R-:W-:Y:S01]  /*20750*/  VIADD R0, R12, 0x53 ;  /* 0x000000530c007836 */ /* 0x000fe20000000000 */
[----:B------:R-:W-:Y:S01]  /*20760*/  ULDC UR8, c[0x0][0x228] ;  /* 0x00008a0000087ab9 */ /* 0x000fe20000000800 */
[C---:B------:R-:W-:Y:S01]  /*20770*/  IMAD.WIDE R6, R35.reuse, 0x4, R224 ;  /* 0x0000000423067825 */ /* 0x040fe200078e02e0 */
[----:B------:R1:W-:Y:S01]  /*20780*/  @P0 STG.E desc[UR16][R2.64], R8 ;  /* 0x0000000802000986 */ /* 0x0003e2000c101910 */
[----:B------:R-:W-:Y:S02]  /*20790*/  ULDC UR10, c[0x0][0x228] ;  /* 0x00008a00000a7ab9 */ /* 0x000fe40000000800 */
[C---:B----4-:R-:W-:Y:S01]  /*207a0*/  IMAD.WIDE R28, R35.reuse, 0x4, R18 ;  /* 0x00000004231c7825 */ /* 0x050fe200078e0212 */
[----:B------:R2:W-:Y:S03]  /*207b0*/  @P2 STG.E desc[UR16][R4.64], R44 ;  /* 0x0000002c04002986 */ /* 0x0005e6000c101910 */
[----:B------:R-:W-:Y:S01]  /*207c0*/  IMAD.WIDE R30, R35, 0x4, R150 ;  /* 0x00000004231e7825 */ /* 0x000fe200078e0296 */
[----:B------:R-:W-:Y:S01]  /*207d0*/  ISETP.GE.AND P0, PT, R0, UR4, PT ;  /* 0x0000000400007c0c */ /* 0x000fe2000bf06270 */
[----:B------:R3:W-:Y:S01]  /*207e0*/  @P6 STG.E desc[UR16][R6.64], R40 ;  /* 0x0000002806006986 */ /* 0x0007e2000c101910 */
[----:B------:R-:W-:-:S03]  /*207f0*/  ULDC UR4, c[0x0][0x228] ;  /* 0x00008a0000047ab9 */ /* 0x000fc60000000800 */
[----:B------:R4:W-:Y:S04]  /*20800*/  @P5 STG.E desc[UR16][R28.64], R88 ;  /* 0x000000581c005986 */ /* 0x0009e8000c101910 */
[----:B------:R-:W-:Y:S01]  /*20810*/  @P1 STG.E desc[UR16][R30.64], R64 ;  /* 0x000000401e001986 */ /* 0x000fe2000c101910 */
        /* <DEDUP_REMOVED lines=8> */
[----:B------:R-:W-:Y:S01]  /*208a0*/  ULDC UR8, c[0x0][0x228] ;  /* 0x00008a0000087ab9 */ /* 0x000fe20000000800 */
[----:B------:R-:W-:Y:S01]  /*208b0*/  ISETP.GE.AND P2, PT, R0, UR4, PT ;  /* 0x0000000400007c0c */ /* 0x000fe2000bf46270 */
[----:B------:R-:W-:Y:S01]  /*208c0*/  VIADD R0, R12, 0x55 ;  /* 0x000000550c007836 */ /* 0x000fe20000000000 */
[----:B------:R-:W-:Y:S01]  /*208d0*/  IADD3 R17, R35, UR28, RZ ;  /* 0x0000001c23117c10 */ /* 0x000fe2000fffe0ff */
[----:B------:R-:W-:Y:S01]  /*208e0*/  ULDC UR4, c[0x0][0x22c] ;  /* 0x00008b0000047ab9 */ /* 0x000fe20000000800 */
[----:B------:R1:W-:Y:S01]  /*208f0*/  @P1 STG.E desc[UR16][R2.64], R60 ;  /* 0x0000003c02001986 */ /* 0x0003e2000c101910 */
[----:B------:R-:W-:Y:S01]  /*20900*/  ULDC UR10, c[0x0][0x228] ;  /* 0x00008a00000a7ab9 */ /* 0x000fe20000000800 */
[----:B------:R-:W-:Y:S01]  /*20910*/  ISETP.GE.AND P1, PT, R0, UR4, PT ;  /* 0x0000000400007c0c */ /* 0x000fe2000bf26270 */
[----:B--2---:R-:W-:Y:S01]  /*20920*/  IMAD.WIDE R4, R17, 0x4, R224 ;  /* 0x0000000411047825 */ /* 0x004fe200078e02e0 */
[----:B------:R-:W-:-:S03]  /*20930*/  ULDC UR4, c[0x0][0x228] ;  /* 0x00008a0000047ab9 */ /* 0x000fc60000000800 */
[C---:B---3--:R-:W-:Y:S01]  /*20940*/  IMAD.WIDE R6, R17.reuse, 0x4, R18 ;  /* 0x0000000411067825 */ /* 0x048fe200078e0212 */
[----:B------:R-:W-:Y:S01]  /*20950*/  ISETP.LT.AND P3, PT, R14, UR4, !P3 ;  /* 0x000000040e007c0c */ /* 0x000fe2000df61270 */
[----:B------:R-:W-:Y:S02]  /*20960*/  ULDC UR4, c[0x0][0x228] ;  /* 0x00008a0000047ab9 */ /* 0x000fe40000000800 */
[----:B----4-:R-:W-:Y:S01]  /*20970*/  IMAD.WIDE R28, R17, 0x4, R150 ;  /* 0x00000004111c7825 */ /* 0x010fe200078e0296 */
[----:B------:R2:W-:Y:S01]  /*20980*/  @P4 STG.E desc[UR16][R4.64], R25 ;  /* 0x0000001904004986 */ /* 0x0005e2000c101910 */
[----:B------:R-:W-:Y:S01]  /*20990*/  ISETP.LT.AND P4, PT, R13, UR4, !P0 ;  /* 0x000000040d007c0c */ /* 0x000fe2000c781270 */
[----:B------:R-:W-:Y:S02]  /*209a0*/  ULDC UR4, c[0x0][0x228] ;  /* 0x00008a0000047ab9 */ /* 0x000fe40000000800 */
[----:B------:R3:W-:Y:S01]  /*209b0*/  @P5 STG.E desc[UR16][R6.64], R21 ;  /* 0x0000001506005986 */ /* 0x0007e2000c101910 */
[----:B------:R-:W-:Y:S01]  /*209c0*/  ISETP.LT.AND P5, PT, R15, UR4, !P0 ;  /* 0x000000040f007c0c */ /* 0x000fe2000c7a1270 */
[C---:B-1----:R-:W-:Y:S01]  /*209d0*/  IMAD.WIDE R2, R17.reuse, 0x4, R148 ;  /* 0x0000000411027825 */ /* 0x042fe200078e0294 */
[----:B------:R-:W-:Y:S01]  /*209e0*/  ULDC UR4, c[0x0][0x22c] ;  /* 0x00008b0000047ab9 */ /* 0x000fe20000000800 */
[----:B------:R1:W-:Y:S01]  /*209f0*/  @P6 STG.E desc[UR16][R28.64], R9 ;  /* 0x000000091c006986 */ /* 0x0003e2000c101910 */
[----:B------:R-:W-:Y:S01]  /*20a00*/  ISETP.LT.AND P6, PT, R16, UR6, !P0 ;  /* 0x0000000610007c0c */ /* 0x000fe2000c7c1270 */
[----:B------:R-:W-:Y:S01]  /*20a10*/  VIADD R0, R12, 0x56 ;  /* 0x000000560c007836 */ /* 0x000fe20000000000 */
[----:B------:R-:W-:Y:S01]  /*20a20*/  ISETP.LT.AND P0, PT, R14, UR8, !P0 ;  /* 0x000000080e007c0c */ /* 0x000fe2000c701270 */
[----:B--2---:R-:W-:Y:S01]  /*20a30*/  VIADD R25, R17, UR28 ;  /* 0x0000001c11197c36 */ /* 0x004fe20008000000 */
[----:B------:R2:W-:Y:S01]  /*20a40*/  @P3 STG.E desc[UR16][R2.64], R45 ;  /* 0x0000002d02003986 */ /* 0x0005e2000c101910 */
[----:B------:R-:W-:Y:S01]  /*20a50*/  ULDC UR6, c[0x0][0x228] ;  /* 0x00008a0000067ab9 */ /* 0x000fe20000000800 */
[----:B------:R-:W-:Y:S01]  /*20a60*/  ULDC UR8, c[0x0][0x228] ;  /* 0x00008a0000087ab9 */ /* 0x000fe20000000800 */
[----:B------:R-:W-:Y:S01]  /*20a70*/  IMAD.WIDE R4, R25, 0x4, R224 ;  /* 0x0000000419047825 */ /* 0x000fe200078e02e0 */
[----:B------:R-:W-:Y:S01]  /*20a80*/  ISETP.GE.AND P3, PT, R0, UR4, PT ;  /* 0x0000000400007c0c */ /* 0x000fe2000bf66270 */
[----:B------:R-:W-:-:S02]  /*20a90*/  ULDC UR4, c[0x0][0x228] ;  /* 0x00008a0000047ab9 */ /* 0x000fc40000000800 */
[C---:B---3--:R-:W-:Y:S01]  /*20aa0*/  IMAD.WIDE R6, R25.reuse, 0x4, R18 ;  /* 0x0000000419067825 */ /* 0x048fe200078e0212 */
[----:B------:R3:W-:Y:S03]  /*20ab0*/  @P4 STG.E desc[UR16][R4.64], R41 ;  /* 0x0000002904004986 */ /* 0x0007e6000c101910 */
[C---:B-1----:R-:W-:Y:S01]  /*20ac0*/  IMAD.WIDE R8, R25.reuse, 0x4, R150 ;  /* 0x0000000419087825 */ /* 0x042fe200078e0296 */
[----:B------:R1:W-:Y:S03]  /*20ad0*/  @P6 STG.E desc[UR16][R6.64], R89 ;  /* 0x0000005906006986 */ /* 0x0003e6000c101910 */
[----:B------:R-:W-:Y:S01]  /*20ae0*/  IMAD.WIDE R20, R25, 0x4, R148 ;  /* 0x0000000419147825 */ /* 0x000fe200078e0294 */
[----:B------:R-:W-:Y:S01]  /*20af0*/  ISETP.LT.AND P4, PT, R13, UR4, !P2 ;  /* 0x000000040d007c0c */ /* 0x000fe2000d781270 */
[----:B------:R4:W-:Y:S01]  /*20b00*/  @P5 STG.E desc[UR16][R8.64], R65 ;  /* 0x0000004108005986 */ /* 0x0009e2000c101910 */
[----:B------:R-:W-:Y:S01]  /*20b10*/  ULDC UR4, c[0x0][0x228] ;  /* 0x00008a0000047ab9 */ /* 0x000fe20000000800 */
[----:B------:R-:W-:Y:S01]  /*20b20*/  ISETP.LT.AND P5, PT, R15, UR6, !P2 ;  /* 0x000000060f007c0c */ /* 0x000fe2000d7a1270 */
[----:B------:R-:W-:Y:S01]  /*20b30*/  VIADD R25, R25, UR28 ;  /* 0x0000001c19197c36 */ /* 0x000fe20008000000 */
[----:B------:R4:W-:Y:S01]  /*20b40*/  @P0 STG.E desc[UR16][R20.64], R61 ;  /* 0x0000003d14000986 */ /* 0x0009e2000c101910 */
[----:B------:R-:W-:Y:S01]  /*20b50*/  ISETP.LT.AND P0, PT, R16, UR4, !P2 ;  /* 0x0000000410007c0c */ /* 0x000fe2000d701270 */
[----:B------:R-:W-:Y:S01]  /*20b60*/  VIADD R0, R12, 0x57 ;  /* 0x000000570c007836 */ /* 0x000fe20000000000 */
[----:B------:R-:W-:Y:S01]  /*20b70*/  ISETP.LT.AND P2, PT, R14, UR8, !P2 ;  /* 0x000000080e007c0c */ /* 0x000fe2000d741270 */
[----:B--2---:R-:W-:Y:S01]  /*20b80*/  IMAD.WIDE R2, R25, 0x4, R224 ;  /* 0x0000000419027825 */ /* 0x004fe200078e02e0 */
[----:B------:R-:W-:Y:S01]  /*20b90*/  ISETP.LT.AND P6, PT, R13, UR10, !P1 ;  /* 0x0000000a0d007c0c */ /* 0x000fe2000cfc1270 */
[----:B------:R-:W-:Y:S01]  /*20ba0*/  ULDC UR4, c[0x0][0x22c] ;  /* 0x00008b0000047ab9 */ /* 0x000fe20000000800 */
[----:B------:R-:W-:Y:S01]  /*20bb0*/  ULDC UR6, c[0x0][0x228] ;  /* 0x00008a0000067ab9 */ /* 0x000fe20000000800 */
[C---:B---3--:R-:W-:Y:S01]  /*20bc0*/  IMAD.WIDE R4, R25.reuse, 0x4, R18 ;  /* 0x0000000419047825 */ /* 0x048fe200078e0212 */
[----:B------:R2:W-:Y:S03]  /*20bd0*/  @P4 STG.E desc[UR16][R2.64], R26 ;  /* 0x0000001a02004986 */ /* 0x0005e6000c101910 */
[----:B-1----:R-:W-:Y:S01]  /*20be0*/  IMAD.WIDE R6, R25, 0x4, R150 ;  /* 0x0000000419067825 */ /* 0x002fe200078e0296 */
[----:B------:R-:W-:-:S03]  /*20bf0*/  ISETP.GE.AND P4, PT, R0, UR4, PT ;  /* 0x0000000400007c0c */ /* 0x000fc6000bf86270 */
[C---:B----4-:R-:W-:Y:S01]  /*20c00*/  IMAD.WIDE R8, R25.reuse, 0x4, R148 ;  /* 0x0000000419087825 */ /* 0x050fe200078e0294 */
[----:B------:R1:W-:Y:S01]  /*20c10*/  @P0 STG.E desc[UR16][R4.64], R22 ;  /* 0x0000001604000986 */ /* 0x0003e2000c101910 */
[----:B------:R-:W-:Y:S01]  /*20c20*/  ULDC UR4, c[0x0][0x228] ;  /* 0x00008a0000047ab9 */ /* 0x000fe20000000800 */
[----:B------:R-:W-:Y:S01]  /*20c30*/  ULDC UR8, c[0x0][0x228] ;  /* 0x00008a0000087ab9 */ /* 0x000fe20000000800 */
[----:B------:R-:W-:Y:S01]  /*20c40*/  VIADD R17, R25, UR28 ;  /* 0x0000001c19117c36 */ /* 0x000fe20008000000 */
[----:B------:R3:W-:Y:S01]  /*20c50*/  @P5 STG.E desc[UR16][R6.64], R10 ;  /* 0x0000000a06005986 */ /* 0x0007e2000c101910 */
[----:B------:R-:W-:-:S03]  /*20c60*/  ULDC UR10, c[0x0][0x228] ;  /* 0x00008a00000a7ab9 */ /* 0x000fc60000000800 */
[----:B------:R4:W-:Y:S01]  /*20c70*/  @P2 STG.E desc[UR16][R8.64], R46 ;  /* 0x0000002e08002986 */ /* 0x0009e2000c101910 */
[----:B------:R-:W-:Y:S01]  /*20c80*/  ISETP.LT.AND P2, PT, R16, UR4, !P1 ;  /* 0x0000000410007c0c */ /* 0x000fe2000cf41270 */
[----:B------:R-:W-:Y:S01]  /*20c90*/  IMAD.WIDE R20, R17, 0x4, R224 ;  /* 0x0000000411147825 */ /* 0x000fe200078e02e0 */
[----:B------:R-:W-:Y:S02]  /*20ca0*/  ULDC UR4, c[0x0][0x228] ;  /* 0x00008a0000047ab9 */ /* 0x000fe40000000800 */
[----:B------:R-:W-:Y:S01]  /*20cb0*/  ISETP.LT.AND P0, PT, R15, UR4, !P1 ;  /* 0x000000040f007c0c */ /* 0x000fe2000cf01270 */
[----:B--2---:R-:W-:Y:S01]  /*20cc0*/  IMAD.WIDE R2, R17, 0x4, R18 ;  /* 0x0000000411027825 */ /* 0x004fe200078e0212 */
[----:B------:R-:W-:Y:S01]  /*20cd0*/  ISETP.LT.AND P1, PT, R14, UR6, !P1 ;  /* 0x000000060e007c0c */ /* 0x000fe2000cf21270 */
[----:B------:R2:W-:Y:S01]  /*20ce0*/  @P6 STG.E desc[UR16][R20.64], R42 ;  /* 0x0000002a14006986 */ /* 0x0005e2000c101910 */
[----:B------:R-:W-:Y:S01]  /*20cf0*/  ISETP.LT.AND P5, PT, R13, UR8, !P3 ;  /* 0x000000080d007c0c */ /* 0x000fe2000dfa1270 */
[----:B------:R-:W-:Y:S01]  /*20d00*/  VIADD R0, R12, 0x58 ;  /* 0x000000580c007836 */ /* 0x000fe20000000000 */
[----:B------:R-:W-:Y:S01]  /*20d10*/  ISETP.LT.AND P6, PT, R16, UR10, !P3 ;  /* 0x0000000a10007c0c */ /* 0x000fe2000dfc1270 */
[C---:B------:R-:W-:Y:S01]  /*20d20*/  VIADD R25, R17.reuse, UR28 ;  /* 0x0000001c11197c36 */ /* 0x040fe20008000000 */
[----:B------:R-:W-:Y:S01]  /*20d30*/  ULDC UR4, c[0x0][0x22c] ;  /* 0x00008b0000047ab9 */ /* 0x000fe20000000800 */
[C---:B-1----:R-:W-:Y:S01]  /*20d40*/  IMAD.WIDE R4, R17.reuse, 0x4, R150 ;  /* 0x0000000411047825 */ /* 0x042fe200078e0296 */
[----:B------:R1:W-:Y:S01]  /*20d50*/  @P2 STG.E desc[UR16][R2.64], R90 ;  /* 0x0000005a02002986 */ /* 0x0003e2000c101910 */
[----:B------:R-:W-:Y:S01]  /*20d60*/  ISETP.GE.AND P2, PT, R0, UR4, PT ;  /* 0x0000000400007c0c */ /* 0x000fe2000bf46270 */
[----:B------:R-:W-:Y:S01]  /*20d70*/  ULDC UR4, c[0x0][0x228] ;  /* 0x00008a0000047ab9 */ /* 0x000fe20000000800 */
[----:B---3--:R-:W-:Y:S01]  /*20d80*/  IMAD.WIDE R6, R17, 0x4, R148 ;  /* 0x0000000411067825 */ /* 0x008fe200078e0294 */
[----:B------:R3:W-:Y:S01]  /*20d90*/  @P0 STG.E desc[UR16][R4.64], R66 ;  /* 0x0000004204000986 */ /* 0x0007e2000c101910 */
[----:B------:R-:W-:Y:S01]  /*20da0*/  ULDC UR6, c[0x0][0x228] ;  /* 0x00008a0000067ab9 */ /* 0x000fe20000000800 */
[----:B------:R-:W-:Y:S01]  /*20db0*/  ULDC UR8, c[0x0][0x228] ;  /* 0x00008a0000087ab9 */ /* 0x000fe20000000800 */
[----:B----4-:R-:W-:Y:S01]  /*20dc0*/  IMAD.WIDE R8, R25, 0x4, R224 ;  /* 0x0000000419087825 */ /* 0x010fe200078e02e0 */
[----:B------:R-:W-:Y:S01]  /*20dd0*/  ISETP.LT.AND P0, PT, R15, UR4, !P3 ;  /* 0x000000040f007c0c */ /* 0x000fe2000df01270 */
[----:B------:R-:W-:-:S02]  /*20de0*/  ULDC UR10, c[0x0][0x228] ;  /* 0x00008a00000a7ab9 */ /* 0x000fc40000000800 */
[C---:B--2---:R-:W-:Y:S01]  /*20df0*/  IMAD.WIDE R20, R25.reuse, 0x4, R18 ;  /* 0x0000000419147825 */ /* 0x044fe200078e0212 */
[----:B------:R2:W-:Y:S01]  /*20e00*/  @P1 STG.E desc[UR16][R6.64], R62 ;  /* 0x0000003e06001986 */ /* 0x0005e2000c101910 */
[----:B------:R-:W-:Y:S02]  /*20e10*/  ULDC UR4, c[0x0][0x228] ;  /* 0x00008a0000047ab9 */ /* 0x000fe40000000800 */
[----:B------:R-:W-:Y:S01]  /*20e20*/  ISETP.LT.AND P3, PT, R14, UR4, !P3 ;  /* 0x000000040e007c0c */ /* 0x000fe2000df61270 */
[----:B------:R4:W-:Y:S01]  /*20e30*/  @P5 STG.E desc[UR16][R8.64], R27 ;  /* 0x0000001b08005986 */ /* 0x0009e2000c101910 */
[----:B------:R-:W-:Y:S01]  /*20e40*/  ISETP.LT.AND P5, PT, R16, UR8, !P4 ;  /* 0x0000000810007c0c */ /* 0x000fe2000e7a1270 */
[----:B------:R-:W-:Y:S01]  /*20e50*/  VIADD R17, R25, UR28 ;  /* 0x0000001c19117c36 */ /* 0x000fe20008000000 */
[----:B------:R-:W-:Y:S01]  /*20e60*/  ISETP.LT.AND P1, PT, R15, UR10, !P4 ;  /* 0x0000000a0f007c0c */ /* 0x000fe2000e721270 */
[----:B------:R4:W-:Y:S01]  /*20e70*/  @P6 STG.E desc[UR16][R20.64], R23 ;  /* 0x0000001714006986 */ /* 0x0009e2000c101910 */
[----:B------:R-:W-:Y:S01]  /*20e80*/  ISETP.LT.AND P6, PT, R13, UR6, !P4 ;  /* 0x000000060d007c0c */ /* 0x000fe2000e7c1270 */
[C---:B-1----:R-:W-:Y:S01]  /*20e90*/  IMAD.WIDE R2, R25.reuse, 0x4, R150 ;  /* 0x0000000419027825 */ /* 0x042fe200078e0296 */
[----:B------:R-:W-:Y:S01]  /*20ea0*/  ULDC UR4, c[0x0][0x22c] ;  /* 0x00008b0000047ab9 */ /* 0x000fe20000000800 */
[----:B------:R-:W-:Y:S01]  /*20eb0*/  ULDC UR6, c[0x0][0x228] ;  /* 0x00008a0000067ab9 */ /* 0x000fe20000000800 */
[----:B------:R-:W-:Y:S01]  /*20ec0*/  ULDC UR8, c[0x0][0x228] ;  /* 0x00008a0000087ab9 */ /* 0x000fe20000000800 */
[----:B---3--:R-:W-:Y:S01]  /*20ed0*/  IMAD.WIDE R4, R25, 0x4, R148 ;  /* 0x0000000419047825 */ /* 0x008fe200078e0294 */
[----:B------:R1:W-:Y:S01]  /*20ee0*/  @P0 STG.E desc[UR16][R2.64], R11 ;  /* 0x0000000b02000986 */ /* 0x0003e2000c101910 */
[----:B------:R-:W-:-:S02]  /*20ef0*/  ULDC UR10, c[0x0][0x228] ;  /* 0x00008a00000a7ab9 */ /* 0x000fc40000000800 */
[----:B------:R-:W-:Y:S02]  /*20f00*/  VIADD R0, R12, 0x59 ;  /* 0x000000590c007836 */ /* 0x000fe40000000000 */
[C---:B--2---:R-:W-:Y:S01]  /*20f10*/  IMAD.WIDE R6, R17.reuse, 0x4, R224 ;  /* 0x0000000411067825 */ /* 0x044fe200078e02e0 */
[----:B------:R2:W-:Y:S03]  /*20f20*/  @P3 STG.E desc[UR16][R4.64], R47 ;  /* 0x0000002f04003986 */ /* 0x0005e6000c101910 */
[----:B----4-:R-:W-:Y:S01]  /*20f30*/  IMAD.WIDE R8, R17, 0x4, R18 ;  /* 0x0000000411087825 */ /* 0x010fe200078e0212 */
[----:B------:R-:W-:-:S03]  /*20f40*/  ISETP.GE.AND P0, PT, R0, UR4, PT ;  /* 0x0000000400007c0c */ /* 0x000fc6000bf06270 */
[----:B------:R-:W-:Y:S01]  /*20f50*/  IMAD.WIDE R20, R17, 0x4, R150 ;  /* 0x0000000411147825 */ /* 0x000fe200078e0296 */
        /* <DEDUP_REMOVED lines=12> */
[----:B------:R-:W-:Y:S01]  /*21020*/  VIADD R11, R17, UR28 ;  /* 0x0000001c110b7c36 */ /* 0x000fe20008000000 */
[----:B------:R-:W-:Y:S01]  /*21030*/  ISETP.GE.AND P3, PT, R0, UR4, PT ;  /* 0x0000000400007c0c */ /* 0x000fe2000bf66270 */
[----:B------:R-:W-:Y:S01]  /*21040*/  VIADD R0, R12, 0x5b ;  /* 0x0000005b0c007836 */ /* 0x000fe20000000000 */
[----:B------:R-:W-:Y:S01]  /*21050*/  ULDC UR4, c[0x0][0x22c] ;  /* 0x00008b0000047ab9 */ /* 0x000fe20000000800 */
[C---:B--2---:R-:W-:Y:S01]  /*21060*/  IMAD.WIDE R4, R11.reuse, 0x4, R224 ;  /* 0x000000040b047825 */ /* 0x044fe200078e02e0 */
[----:B------:R1:W-:Y:S01]  /*21070*/  @P1 STG.E desc[UR16][R2.64], R63 ;  /* 0x0000003f02001986 */ /* 0x0003e2000c101910 */
[----:B------:R-:W-:Y:S01]  /*21080*/  ULDC UR8, c[0x0][0x228] ;  /* 0x00008a0000087ab9 */ /* 0x000fe20000000800 */
[----:B------:R-:W-:Y:S01]  /*21090*/  ISETP.GE.AND P1, PT, R0, UR4, PT ;  /* 0x0000000400007c0c */ /* 0x000fe2000bf26270 */
[C---:B---3--:R-:W-:Y:S01]  /*210a0*/  IMAD.WIDE R6, R11.reuse, 0x4, R18 ;  /* 0x000000040b067825 */ /* 0x048fe200078e0212 */
[----:B------:R-:W-:Y:S01]  /*210b0*/  ULDC UR4, c[0x0][0x228] ;  /* 0x00008a0000047ab9 */ /* 0x000fe20000000800 */
[----:B------:R-:W-:Y:S01]  /*210c0*/  ULDC UR10, c[0x0][0x228] ;  /* 0x00008a00000a7ab9 */ /* 0x000fe20000000800 */
[----:B------:R-:W-:Y:S01]  /*210d0*/  ISETP.LT.AND P2, PT, R14, UR4, !P2 ;  /* 0x000000040e007c0c */ /* 0x000fe2000d741270 */
[----:B----4-:R-:W-:Y:S01]  /*210e0*/  IMAD.WIDE R8, R11, 0x4, R150 ;  /* 0x000000040b087825 */ /* 0x010fe200078e0296 */
[----:B------:R-:W-:Y:S01]  /*210f0*/  ULDC UR4, c[0x0][0x228] ;  /* 0x00008a0000047ab9 */ /* 0x000fe20000000800 */
[----:B------:R2:W-:Y:S01]  /*21100*/  @P4 STG.E desc[UR16][R4.64], R48 ;  /* 0x0000003004004986 */ /* 0x0005e2000c101910 */
[----:B------:R-:W-:Y:S01]  /*21110*/  ISETP.LT.AND P4, PT, R13, UR4, !P0 ;  /* 0x000000040d007c0c */ /* 0x000fe2000c781270 */
[----:B------:R-:W-:-:S02]  /*21120*/  ULDC UR4, c[0x0][0x228] ;  /* 0x00008a0000047ab9 */ /* 0x000fc40000000800 */
[----:B------:R3:W-:Y:S01]  /*21130*/  @P5 STG.E desc[UR16][R6.64], R56 ;  /* 0x0000003806005986 */ /* 0x0007e2000c101910 */
[----:B------:R-:W-:Y:S02]  /*21140*/  ISETP.LT.AND P5, PT, R15, UR4, !P0 ;  /* 0x000000040f007c0c */ /* 0x000fe4000c7a1270 */
[C---:B------:R-:W-:Y:S01]  /*21150*/  IADD3 R17, R11.reuse, UR28, RZ ;  /* 0x0000001c0b117c10 */ /* 0x040fe2000fffe0ff */
        /* <DEDUP_REMOVED lines=10> */
[C---:B---3--:R-:W-:Y:S01]  /*21200*/  IMAD.WIDE R6, R17.reuse, 0x4, R18 ;  /* 0x0000000411067825 */ /* 0x048fe200078e0212 */
[----:B------:R-:W-:Y:S01]  /*21210*/  ISETP.GE.AND P2, PT, R0, UR4, PT ;  /* 0x0000000400007c0c */ /* 0x000fe2000bf46270 */
[----:B------:R-:W-:Y:S02]  /*21220*/  ULDC UR4, c[0x0][0x228] ;  /* 0x00008a0000047ab9 */ /* 0x000fe40000000800 */
[C---:B----4-:R-:W-:Y:S01]  /*21230*/  IMAD.WIDE R8, R17.reuse, 0x4, R150 ;  /* 0x0000000411087825 */ /* 0x050fe200078e0296 */
[----:B------:R2:W-:Y:S03]  /*21240*/  @P4 STG.E desc[UR16][R4.64], R92 ;  /* 0x0000005c04004986 */ /* 0x0005e6000c101910 */
[----:B------:R-:W-:Y:S01]  /*21250*/  IMAD.WIDE R10, R17, 0x4, R148 ;  /* 0x00000004110a7825 */ /* 0x000fe200078e0294 */
        /* <DEDUP_REMOVED lines=25> */
[----:B------:R4:W-:Y:S01]  /*213f0*/  @P3 STG.E desc[UR16][R8.64], R97 ;  /* 0x0000006108003986 */ /* 0x0009e2000c101910 */
        /* <DEDUP_REMOVED lines=12> */
[C---:B--2---:R-:W-:Y:S01]  /*214c0*/  IMAD.WIDE R4, R21.reuse, 0x4, R150 ;  /* 0x0000000415047825 */ /* 0x044fe200078e0296 */
        /* <DEDUP_REMOVED lines=10> */
[C---:B-1----:R-:W-:Y:S01]  /*21570*/  IMAD.WIDE R10, R17.reuse, 0x4, R18 ;  /* 0x00000004110a7825 */ /* 0x042fe200078e0212 */
        /* <DEDUP_REMOVED lines=9> */
[C---:B--2---:R-:W-:Y:S01]  /*21610*/  IMAD.WIDE R2, R17.reuse, 0x4, R150 ;  /* 0x0000000411027825 */ /* 0x044fe200078e0296 */
[----:B------:R-:W-:Y:S01]  /*21620*/  ULDC UR4, c[0x0][0x22c] ;  /* 0x00008b0000047ab9 */ /* 0x000fe20000000800 */
[----:B------:R-:W-:Y:S01]  /*21630*/  ULDC UR6, c[0x0][0x228] ;  /* 0x00008a0000067ab9 */ /* 0x000fe20000000800 */
[----:B------:R-:W-:Y:S01]  /*21640*/  ULDC UR8, c[0x0][0x228] ;  /* 0x00008a0000087ab9 */ /* 0x000fe20000000800 */
[----:B---3--:R-:W-:Y:S01]  /*21650*/  IMAD.WIDE R4, R17, 0x4, R148 ;  /* 0x0000000411047825 */ /* 0x008fe200078e0294 */
[----:B------:R2:W-:Y:S01]  /*21660*/  @P0 STG.E desc[UR16][R2.64], R54 ;  /* 0x0000003602000986 */ /* 0x0005e2000c101910 */
[----:B------:R-:W-:-:S02]  /*21670*/  ULDC UR10, c[0x0][0x228] ;  /* 0x00008a00000a7ab9 */ /* 0x000fc40000000800 */
[----:B------:R-:W-:Y:S02]  /*21680*/  VIADD R0, R12, 0x5f ;  /* 0x0000005f0c007836 */ /* 0x000fe40000000000 */
[C---:B-1----:R-:W-:Y:S01]  /*21690*/  IMAD.WIDE R6, R21.reuse, 0x4, R224 ;  /* 0x0000000415067825 */ /* 0x042fe200078e02e0 */
[----:B------:R-:W-:Y:S03]  /*216a0*/  @P2 STG.E desc[UR16][R4.64], R98 ;  /* 0x0000006204002986 */ /* 0x000fe6000c101910 */
[----:B----4-:R-:W-:Y:S01]  /*216b0*/  IMAD.WIDE R8, R21, 0x4, R18 ;  /* 0x0000000415087825 */ /* 0x010fe200078e0212 */
[----:B------:R-:W-:-:S03]  /*216c0*/  ISETP.GE.AND P0, PT, R0, UR4, PT ;  /* 0x0000000400007c0c */ /* 0x000fc6000bf06270 */
[----:B------:R-:W-:Y:S01]  /*216d0*/  IMAD.WIDE R10, R21, 0x4, R150 ;  /* 0x00000004150a7825 */ /* 0x000fe200078e0296 */
[----:B------:R-:W-:Y:S01]  /*216e0*/  @P6 STG.E desc[UR16][R6.64], R94 ;  /* 0x0000005e06006986 */ /* 0x000fe2000c101910 */
[----:B------:R-:W-:-:S03]  /*216f0*/  ULDC UR4, c[0x0][0x228] ;  /* 0x00008a0000047ab9 */ /* 0x000fc60000000800 */
[----:B------:R-:W-:Y:S04]  /*21700*/  @P5 STG.E desc[UR16][R8.64], R118 ;  /* 0x0000007608005986 */ /* 0x000fe8000c101910 */
[----:B------:R1:W-:Y:S01]  /*21710*/  @P1 STG.E desc[UR16][R10.64], R114 ;  /* 0x000000720a001986 */ /* 0x0003e2000c101910 */
[----:B------:R-:W-:Y:S01]  /*21720*/  ISETP.LT.AND P1, PT, R14, UR4, !P4 ;  /* 0x000000040e007c0c */ /* 0x000fe2000e721270 */
[----:B------:R-:W-:Y:S01]  /*21730*/  VIADD R0, R12, 0x60 ;  /* 0x000000600c007836 */ /* 0x000fe20000000000 */
[----:B------:R-:W-:Y:S01]  /*21740*/  ULDC UR4, c[0x0][0x22c] ;  /* 0x00008b0000047ab9 */ /* 0x000fe20000000800 */
[----:B------:R-:W-:Y:S01]  /*21750*/  ISETP.LT.AND P4, PT, R13, UR6, !P3 ;  /* 0x000000060d007c0c */ /* 0x000fe2000df81270 */
[----:B--2---:R-:W-:Y:S01]  /*21760*/  IMAD.WIDE R2, R21, 0x4, R148 ;  /* 0x0000000415027825 */ /* 0x004fe200078e0294 */
[----:B------:R-:W-:Y:S01]  /*21770*/  ISETP.LT.AND P5, PT, R16, UR8, !P3 ;  /* 0x0000000810007c0c */ /* 0x000fe2000dfa1270 */
[----:B------:R-:W-:Y:S01]  /*21780*/  ULDC UR6, c[0x0][0x228] ;  /* 0x00008a0000067ab9 */ /* 0x000fe20000000800 */
[----:B------:R-:W-:Y:S01]  /*21790*/  ISETP.LT.AND P6, PT, R15, UR10, !P3 ;  /* 0x0000000a0f007c0c */ /* 0x000fe2000dfc1270 */
[----:B------:R-:W-:Y:S01]  /*217a0*/  ULDC UR8, c[0x0][0x228] ;  /* 0x00008a0000087ab9 */ /* 0x000fe20000000800 */
[----:B------:R-:W-:Y:S01]  /*217b0*/  ISETP.GE.AND P2, PT, R0, UR4, PT ;  /* 0x0000000400007c0c */ /* 0x000fe2000bf46270 */
[----:B------:R-:W-:Y:S01]  /*217c0*/  VIADD R0, R12, 0x61 ;  /* 0x000000610c007836 */ /* 0x000fe20000000000 */
[----:B------:R-:W-:Y:S01]  /*217d0*/  ULDC UR4, c[0x0][0x22c] ;  /* 0x00008b0000047ab9 */ /* 0x000fe20000000800 */
[----:B-1----:R-:W-:Y:S01]  /*217e0*/  VIADD R11, R21, UR28 ;  /* 0x0000001c150b7c36 */ /* 0x002fe20008000000 */
[----:B------:R1:W-:Y:S01]  /*217f0*/  @P1 STG.E desc[UR16][R2.64], R110 ;  /* 0x0000006e02001986 */ /* 0x0003e2000c101910 */
[----:B------:R-:W-:Y:S01]  /*21800*/  ULDC UR10, c[0x0][0x228] ;  /* 0x00008a00000a7ab9 */ /* 0x000fe20000000800 */
[----:B------:R-:W-:Y:S01]  /*21810*/  ISETP.GE.AND P1, PT, R0, UR4, PT ;  /* 0x0000000400007c0c */ /* 0x000fe2000bf26270 */
[----:B------:R-:W-:Y:S01]  /*21820*/  IMAD.WIDE R4, R11, 0x4, R224 ;  /* 0x000000040b047825 */ /* 0x000fe200078e02e0 */
[----:B------:R-:W-:-:S03]  /*21830*/  ULDC UR4, c[0x0][0x228] ;  /* 0x00008a0000047ab9 */ /* 0x000fc60000000800 */
[C---:B------:R-:W-:Y:S01]  /*21840*/  IMAD.WIDE R6, R11.reuse, 0x4, R18 ;  /* 0x000000040b067825 */ /* 0x040fe200078e0212 */
[----:B------:R-:W-:Y:S01]  /*21850*/  ISETP.LT.AND P3, PT, R14, UR4, !P3 ;  /* 0x000000040e007c0c */ /* 0x000fe2000df61270 */
[----:B------:R-:W-:Y:S02]  /*21860*/  ULDC UR4, c[0x0][0x228] ;  /* 0x00008a0000047ab9 */ /* 0x000fe40000000800 */
[----:B------:R-:W-:Y:S01]  /*21870*/  IMAD.WIDE R8, R11, 0x4, R150 ;  /* 0x000000040b087825 */ /* 0x000fe200078e0296 */
[----:B------:R2:W-:Y:S01]  /*21880*/  @P4 STG.E desc[UR16][R4.64], R51 ;  /* 0x0000003304004986 */ /* 0x0005e2000c101910 */
[----:B------:R-:W-:Y:S01]  /*21890*/  ISETP.LT.AND P4, PT, R13, UR4, !P0 ;  /* 0x000000040d007c0c */ /* 0x000fe2000c781270 */
[----:B------:R-:W-:Y:S02]  /*218a0*/  ULDC UR4, c[0x0][0x228] ;  /* 0x00008a0000047ab9 */ /* 0x000fe40000000800 */
        /* <DEDUP_REMOVED lines=36> */
[----:B------:R-:W-:-:S03]  /*21af0*/  IADD3 R21, R17, UR28, RZ ;  /* 0x0000001c11157c10 */ /* 0x000fc6000fffe0ff */
[----:B----4-:R-:W-:Y:S01]  /*21b00*/  IMAD.WIDE R8, R17, 0x4, R148 ;  /* 0x0000000411087825 */ /* 0x010fe200078e0294 */
[----:B------:R-:W-:Y:S01]  /*21b10*/  ISETP.GE.AND P4, PT, R0, UR4, PT ;  /* 0x0000000400007c0c */ /* 0x000fe2000bf86270 */
[----:B------:R2:W-:Y:S01]  /*21b20*/  @P0 STG.E desc[UR16][R4.64], R104 ;  /* 0x0000006804000986 */ /* 0x0005e2000c101910 */
[----:B------:R-:W-:Y:S01]  /*21b30*/  ULDC UR4, c[0x0][0x228] ;  /* 0x00008a0000047ab9 */ /* 0x000fe20000000800 */
[----:B------:R-:W-:Y:S01]  /*21b40*/  ULDC UR8, c[0x0][0x228] ;  /* 0x00008a0000087ab9 */ /* 0x000fe20000000800 */
[----:B------:R-:W-:Y:S01]  /*21b50*/  ULDC UR10, c[0x0][0x228] ;  /* 0x00008a00000a7ab9 */ /* 0x000fe20000000800 */
[----:B------:R3:W-:Y:S01]  /*21b60*/  @P5 STG.E desc[UR16][R6.64], R100 ;  /* 0x0000006406005986 */ /* 0x0007e2000c101910 */
[----:B------:R-:W-:-:S03]  /*21b70*/  IMAD.WIDE R10, R21, 0x4, R224 ;  /* 0x00000004150a7825 */ /* 0x000fc600078e02e0 */
[----:B------:R4:W-:Y:S01]  /*21b80*/  @P2 STG.E desc[UR16][R8.64], R124 ;  /* 0x0000007c08002986 */ /* 0x0009e2000c101910 */
[----:B------:R-:W-:Y:S01]  /*21b90*/  ISETP.LT.AND P2, PT, R16, UR4, !P1 ;  /* 0x0000000410007c0c */ /* 0x000fe2000cf41270 */
[----:B------:R-:W-:Y:S02]  /*21ba0*/  ULDC UR4, c[0x0][0x228] ;  /* 0x00008a0000047ab9 */ /* 0x000fe40000000800 */
[----:B------:R-:W-:Y:S01]  /*21bb0*/  ISETP.LT.AND P0, PT, R15, UR4, !P1 ;  /* 0x000000040f007c0c */ /* 0x000fe2000cf01270 */
[----:B------:R4:W-:Y:S01]  /*21bc0*/  @P6 STG.E desc[UR16][R10.64], R120 ;  /* 0x000000780a006986 */ /* 0x0009e2000c101910 */
[----:B------:R-:W-:Y:S01]  /*21bd0*/  ISETP.LT.AND P1, PT, R14, UR6, !P1 ;  /* 0x000000060e007c0c */ /* 0x000fe2000cf21270 */
[----:B-1----:R-:W-:Y:S01]  /*21be0*/  IMAD.WIDE R2, R21, 0x4, R18 ;  /* 0x0000000415027825 */ /* 0x002fe200078e0212 */
[----:B------:R-:W-:Y:S01]  /*21bf0*/  ISETP.LT.AND P5, PT, R13, UR8, !P3 ;  /* 0x000000080d007c0c */ /* 0x000fe2000dfa1270 */
[----:B------:R-:W-:Y:S01]  /*21c00*/  ULDC UR4, c[0x0][0x22c] ;  /* 0x00008b0000047ab9 */ /* 0x000fe20000000800 */
[----:B------:R-:W-:Y:S01]  /*21c10*/  ISETP.LT.AND P6, PT, R16, UR10, !P3 ;  /* 0x0000000a10007c0c */ /* 0x000fe2000dfc1270 */
[----:B------:R-:W-:Y:S01]  /*21c20*/  VIADD R0, R12, 0x64 ;  /* 0x000000640c007836 */ /* 0x000fe20000000000 */
[----:B------:R-:W-:Y:S01]  /*21c30*/  ULDC UR6, c[0x0][0x228] ;  /* 0x00008a0000067ab9 */ /* 0x000fe20000000800 */
[----:B------:R-:W-:-:S02]  /*21c40*/  VIADD R17, R21, UR28 ;  /* 0x0000001c15117c36 */ /* 0x000fc40008000000 */
        /* <DEDUP_REMOVED lines=9> */
[----:B------:R-:W-:-:S03]  /*21ce0*/  ISETP.LT.AND P0, PT, R15, UR4, !P3 ;  /* 0x000000040f007c0c */ /* 0x000fc6000df01270 */
[C---:B------:R-:W-:Y:S01]  /*21cf0*/  IMAD.WIDE R10, R17.reuse, 0x4, R18 ;  /* 0x00000004110a7825 */ /* 0x040fe200078e0212 */
        /* <DEDUP_REMOVED lines=13> */
[----:B--2---:R-:W-:Y:S01]  /*21dd0*/  IMAD.WIDE R4, R17, 0x4, R148 ;  /* 0x0000000411047825 */ /* 0x004fe200078e0294 */
[----:B------:R1:W-:Y:S01]  /*21de0*/  @P0 STG.E desc[UR16][R2.64], R101 ;  /* 0x0000006502000986 */ /* 0x0003e2000c101910 */
[----:B------:R-:W-:-:S02]  /*21df0*/  ULDC UR10, c[0x0][0x228] ;  /* 0x00008a00000a7ab9 */ /* 0x000fc40000000800 */
[----:B------:R-:W-:Y:S02]  /*21e00*/  VIADD R0, R12, 0x65 ;  /* 0x000000650c007836 */ /* 0x000fe40000000000 */
[C---:B---3--:R-:W-:Y:S01]  /*21e10*/  IMAD.WIDE R6, R21.reuse, 0x4, R224 ;  /* 0x0000000415067825 */ /* 0x048fe200078e02e0 */
        /* <DEDUP_REMOVED lines=19> */
[----:B------:R-:W-:Y:S01]  /*21f50*/  ULDC UR4, c[0x0][0x22c] ;  /* 0x00008b0000047ab9 */ /* 0x000fe20000000800 */
[----:B--2---:R-:W-:Y:S01]  /*21f60*/  VIADD R11, R21, UR28 ;  /* 0x0000001c150b7c36 */ /* 0x004fe20008000000 */
        /* <DEDUP_REMOVED lines=36> */
[----:B------:R-:W-:Y:S02]  /*221b0*/  VIADD R17, R17, UR28 ;  /* 0x0000001c11117c36 */ /* 0x000fe40008000000 */
[----:B------:R-:W-:Y:S01]  /*221c0*/  VIADD R0, R12, 0x69 ;  /* 0x000000690c007836 */ /* 0x000fe20000000000 */
[----:B------:R4:W-:Y:S01]  /*221d0*/  @P0 STG.E desc[UR16][R10.64], R154 ;  /* 0x0000009a0a000986 */ /* 0x0009e2000c101910 */
[----:B------:R-:W-:Y:S01]  /*221e0*/  ISETP.LT.AND P0, PT, R16, UR4, !P3 ;  /* 0x0000000410007c0c */ /* 0x000fe2000df01270 */
[----:B-1----:R-:W-:Y:S01]  /*221f0*/  IMAD.WIDE R2, R17, 0x4, R224 ;  /* 0x0000000411027825 */ /* 0x002fe200078e02e0 */
[----:B------:R-:W-:Y:S01]  /*22200*/  ISETP.LT.AND P3, PT, R14, UR8, !P3 ;  /* 0x000000080e007c0c */ /* 0x000fe2000df61270 */
[----:B------:R-:W-:Y:S01]  /*22210*/  ULDC UR4, c[0x0][0x22c] ;  /* 0x00008b0000047ab9 */ /* 0x000fe20000000800 */
[----:B------:R-:W-:Y:S01]  /*22220*/  ISETP.LT.AND P6, PT, R13, UR10, !P1 ;  /* 0x0000000a0d007c0c */ /* 0x000fe2000cfc1270 */
[----:B--2---:R-:W-:Y:S01]  /*22230*/  IMAD.WIDE R4, R17, 0x4, R18 ;  /* 0x0000000411047825 */ /* 0x004fe200078e0212 */
[----:B------:R1:W-:Y:S01]  /*22240*/  @P4 STG.E desc[UR16][R2.64], R71 ;  /* 0x0000004702004986 */ /* 0x0003e2000c101910 */
[----:B------:R-:W-:-:S02]  /*22250*/  ULDC UR6, c[0x0][0x228] ;  /* 0x00008a0000067ab9 */ /* 0x000fc40000000800 */
[C---:B---3--:R-:W-:Y:S01]  /*22260*/  IMAD.WIDE R6, R17.reuse, 0x4, R150 ;  /* 0x0000000411067825 */ /* 0x048fe200078e0296 */
[----:B------:R-:W-:Y:S01]  /*22270*/  ISETP.GE.AND P4, PT, R0, UR4, PT ;  /* 0x0000000400007c0c */ /* 0x000fe2000bf86270 */
[----:B------:R-:W-:Y:S01]  /*22280*/  ULDC UR4, c[0x0][0x228] ;  /* 0x00008a0000047ab9 */ /* 0x000fe20000000800 */
[----:B------:R-:W-:Y:S01]  /*22290*/  ULDC UR8, c[0x0][0x228] ;  /* 0x00008a0000087ab9 */ /* 0x000fe20000000800 */
[----:B----4-:R-:W-:Y:S01]  /*222a0*/  IMAD.WIDE R8, R17, 0x4, R148 ;  /* 0x0000000411087825 */ /* 0x010fe200078e0294 */
[----:B------:R2:W-:Y:S01]  /*222b0*/  @P0 STG.E desc[UR16][R4.64], R107 ;  /* 0x0000006b04000986 */ /* 0x0005e2000c101910 */
[----:B------:R-:W-:-:S03]  /*222c0*/  ULDC UR10, c[0x0][0x228] ;  /* 0x00008a00000a7ab9 */ /* 0x000fc60000000800 */
[----:B------:R3:W-:Y:S01]  /*222d0*/  @P5 STG.E desc[UR16][R6.64], R103 ;  /* 0x0000006706005986 */ /* 0x0007e2000c101910 */
[----:B------:R-:W-:-:S03]  /*222e0*/  VIADD R21, R17, UR28 ;  /* 0x0000001c11157c36 */ /* 0x000fc60008000000 */
[----:B------:R4:W-:Y:S01]  /*222f0*/  @P3 STG.E desc[UR16][R8.64], R127 ;  /* 0x0000007f08003986 */ /* 0x0009e2000c101910 */
[----:B------:R-:W-:Y:S01]  /*22300*/  ISETP.LT.AND P3, PT, R16, UR4, !P1 ;  /* 0x0000000410007c0c */ /* 0x000fe2000cf61270 */
[----:B------:R-:W-:Y:S02]  /*22310*/  ULDC UR4, c[0x0][0x228] ;  /* 0x00008a0000047ab9 */ /* 0x000fe40000000800 */
[----:B------:R-:W-:Y:S01]  /*22320*/  ISETP.LT.AND P0, PT, R15, UR4, !P1 ;  /* 0x000000040f007c0c */ /* 0x000fe2000cf01270 */
[----:B------:R-:W-:Y:S01]  /*22330*/  IMAD.WIDE R10, R21, 0x4, R224 ;  /* 0x00000004150a7825 */ /* 0x000fe200078e02e0 */
[----:B------:R-:W-:Y:S01]  /*22340*/  ISETP.LT.AND P1, PT, R14, UR6, !P1 ;  /* 0x000000060e007c0c */ /* 0x000fe2000cf21270 */
[----:B------:R-:W-:Y:S01]  /*22350*/  ULDC UR4, c[0x0][0x22c] ;  /* 0x00008b0000047ab9 */ /* 0x000fe20000000800 */
[----:B------:R-:W-:Y:S01]  /*22360*/  ISETP.LT.AND P5, PT, R13, UR8, !P2 ;  /* 0x000000080d007c0c */ /* 0x000fe2000d7a1270 */
[----:B-1----:R-:W-:Y:S01]  /*22370*/  IMAD.WIDE R2, R21, 0x4, R18 ;  /* 0x0000000415027825 */ /* 0x002fe200078e0212 */
[----:B------:R1:W-:Y:S01]  /*22380*/  @P6 STG.E desc[UR16][R10.64], R123 ;  /* 0x0000007b0a006986 */ /* 0x0003e2000c101910 */
[----:B------:R-:W-:Y:S01]  /*22390*/  ISETP.LT.AND P6, PT, R16, UR10, !P2 ;  /* 0x0000000a10007c0c */ /* 0x000fe2000d7c1270 */
[----:B------:R-:W-:Y:S01]  /*223a0*/  ULDC UR6, c[0x0][0x228] ;  /* 0x00008a0000067ab9 */ /* 0x000fe20000000800 */
[----:B------:R-:W-:-:S02]  /*223b0*/  VIADD R0, R12, 0x6a ;  /* 0x0000006a0c007836 */ /* 0x000fc40000000000 */
[C---:B--2---:R-:W-:Y:S01]  /*223c0*/  IMAD.WIDE R4, R21.reuse, 0x4, R150 ;  /* 0x0000000415047825 */ /* 0x044fe200078e0296 */
[----:B------:R2:W-:Y:S01]  /*223d0*/  @P3 STG.E desc[UR16][R2.64], R139 ;  /* 0x0000008b02003986 */ /* 0x0005e2000c101910 */
[----:B------:R-:W-:Y:S01]  /*223e0*/  ULDC UR8, c[0x0][0x228] ;  /* 0x00008a0000087ab9 */ /* 0x000fe20000000800 */
[----:B------:R-:W-:Y:S01]  /*223f0*/  ISETP.GE.AND P3, PT, R0, UR4, PT ;  /* 0x0000000400007c0c */ /* 0x000fe2000bf66270 */
[C---:B------:R-:W-:Y:S01]  /*22400*/  VIADD R17, R21.reuse, UR28 ;  /* 0x0000001c15117c36 */ /* 0x040fe20008000000 */
[----:B------:R-:W-:Y:S01]  /*22410*/  ULDC UR4, c[0x0][0x228] ;  /* 0x00008a0000047ab9 */ /* 0x000fe20000000800 */
[----:B------:R2:W-:Y:S01]  /*22420*/  @P0 STG.E desc[UR16][R4.64], R159 ;  /* 0x0000009f04000986 */ /* 0x0005e2000c101910 */
[----:B---3--:R-:W-:Y:S01]  /*22430*/  IMAD.WIDE R6, R21, 0x4, R148 ;  /* 0x0000000415067825 */ /* 0x008fe200078e0294 */
[----:B------:R-:W-:Y:S01]  /*22440*/  ISETP.LT.AND P0, PT, R15, UR4, !P2 ;  /* 0x000000040f007c0c */ /* 0x000fe2000d701270 */
[----:B------:R-:W-:Y:S01]  /*22450*/  ULDC UR4, c[0x0][0x228] ;  /* 0x00008a0000047ab9 */ /* 0x000fe20000000800 */
[----:B------:R-:W-:Y:S01]  /*22460*/  ULDC UR10, c[0x0][0x228] ;  /* 0x00008a00000a7ab9 */ /* 0x000fe20000000800 */
[----:B----4-:R-:W-:Y:S01]  /*22470*/  IMAD.WIDE R8, R17, 0x4, R224 ;  /* 0x0000000411087825 */ /* 0x010fe200078e02e0 */
[----:B------:R-:W-:-:S03]  /*22480*/  ISETP.LT.AND P2, PT, R14, UR4, !P2 ;  /* 0x000000040e007c0c */ /* 0x000fc6000d741270 */
[C---:B-1----:R-:W-:Y:S01]  /*22490*/  IMAD.WIDE R10, R17.reuse, 0x4, R18 ;  /* 0x00000004110a7825 */ /* 0x042fe200078e0212 */
[----:B------:R1:W-:Y:S03]  /*224a0*/  @P1 STG.E desc[UR16][R6.64], R155 ;  /* 0x0000009b06001986 */ /* 0x0003e6000c101910 */
[----:B--2---:R-:W-:Y:S01]  /*224b0*/  IMAD.WIDE R2, R17, 0x4, R150 ;  /* 0x0000000411027825 */ /* 0x004fe200078e0296 */
[----:B------:R2:W-:Y:S01]  /*224c0*/  @P5 STG.E desc[UR16][R8.64], R132 ;  /* 0x0000008408005986 */ /* 0x0005e2000c101910 */
[----:B------:R-:W-:Y:S01]  /*224d0*/  ISETP.LT.AND P5, PT, R16, UR8, !P4 ;  /* 0x0000000810007c0c */ /* 0x000fe2000e7a1270 */
[----:B------:R-:W-:Y:S01]  /*224e0*/  ULDC UR4, c[0x0][0x22c] ;  /* 0x00008b0000047ab9 */ /* 0x000fe20000000800 */
[----:B------:R-:W-:Y:S01]  /*224f0*/  VIADD R0, R12, 0x6b ;  /* 0x0000006b0c007836 */ /* 0x000fe20000000000 */
[----:B------:R3:W-:Y:S01]  /*22500*/  @P6 STG.E desc[UR16][R10.64], R128 ;  /* 0x000000800a006986 */ /* 0x0007e2000c101910 */
[----:B------:R-:W-:Y:S01]  /*22510*/  ISETP.LT.AND P6, PT, R13, UR6, !P4 ;  /* 0x000000060d007c0c */ /* 0x000fe2000e7c1270 */
[----:B------:R-:W-:Y:S01]  /*22520*/  IMAD.WIDE R4, R17, 0x4, R148 ;  /* 0x0000000411047825 */ /* 0x000fe200078e0294 */
[----:B------:R-:W-:-:S02]  /*22530*/  ISETP.LT.AND P1, PT, R15, UR10, !P4 ;  /* 0x0000000a0f007c0c */ /* 0x000fc4000e721270 */
[----:B------:R-:W-:Y:S01]  /*22540*/  IADD3 R21, R17, UR28, RZ ;  /* 0x0000001c11157c10 */ /* 0x000fe2000fffe0ff */
[----:B------:R4:W-:Y:S01]  /*22550*/  @P0 STG.E desc[UR16][R2.64], R72 ;  /* 0x0000004802000986 */ /* 0x0009e2000c101910 */
[----:B------:R-:W-:Y:S01]  /*22560*/  ISETP.GE.AND P0, PT, R0, UR4, PT ;  /* 0x0000000400007c0c */ /* 0x000fe2000bf06270 */
[----:B------:R-:W-:Y:S01]  /*22570*/  ULDC UR4, c[0x0][0x228] ;  /* 0x00008a0000047ab9 */ /* 0x000fe20000000800 */
[----:B------:R-:W-:Y:S01]  /*22580*/  ULDC UR6, c[0x0][0x228] ;  /* 0x00008a0000067ab9 */ /* 0x000fe20000000800 */
[C---:B-1----:R-:W-:Y:S01]  /*22590*/  IMAD.WIDE R6, R21.reuse, 0x4, R224 ;  /* 0x0000000415067825 */ /* 0x042fe200078e02e0 */
[----:B------:R1:W-:Y:S01]  /*225a0*/  @P2 STG.E desc[UR16][R4.64], R164 ;  /* 0x000000a404002986 */ /* 0x0003e2000c101910 */
[----:B------:R-:W-:Y:S01]  /*225b0*/  ISETP.LT.AND P2, PT, R14, UR4, !P4 ;  /* 0x000000040e007c0c */ /* 0x000fe2000e741270 */
[----:B------:R-:W-:Y:S01]  /*225c0*/  ULDC UR8, c[0x0][0x228] ;  /* 0x00008a0000087ab9 */ /* 0x000fe20000000800 */
[----:B--2---:R-:W-:Y:S01]  /*225d0*/  IMAD.WIDE R8, R21, 0x4, R18 ;  /* 0x0000000415087825 */ /* 0x004fe200078e0212 */
[----:B------:R2:W-:Y:S01]  /*225e0*/  @P6 STG.E desc[UR16][R6.64], R160 ;  /* 0x000000a006006986 */ /* 0x0005e2000c101910 */
[----:B------:R-:W-:-:S02]  /*225f0*/  ULDC UR10, c[0x0][0x228] ;  /* 0x00008a00000a7ab9 */ /* 0x000fc40000000800 */
[----:B---3--:R-:W-:Y:S01]  /*22600*/  IMAD.WIDE R10, R21, 0x4, R150 ;  /* 0x00000004150a7825 */ /* 0x008fe200078e0296 */
[----:B------:R-:W-:-:S03]  /*22610*/  ISETP.LT.AND P6, PT, R13, UR6, !P3 ;  /* 0x000000060d007c0c */ /* 0x000fc6000dfc1270 */
[----:B------:R-:W-:Y:S01]  /*22620*/  VIADD R0, R12, 0x6c ;  /* 0x0000006c0c007836 */ /* 0x000fe20000000000 */
[----:B------:R3:W-:Y:S01]  /*22630*/  @P5 STG.E desc[UR16][R8.64], R172 ;  /* 0x000000ac08005986 */ /* 0x0007e2000c101910 */
[----:B------:R-:W-:Y:S01]  /*22640*/  ULDC UR4, c[0x0][0x22c] ;  /* 0x00008b0000047ab9 */ /* 0x000fe20000000800 */
[----:B------:R-:W-:Y:S01]  /*22650*/  ISETP.LT.AND P4, PT, R16, UR8, !P3 ;  /* 0x0000000810007c0c */ /* 0x000fe2000df81270 */
[----:B----4-:R-:W-:Y:S01]  /*22660*/  IMAD.WIDE R2, R21, 0x4, R148 ;  /* 0x0000000415027825 */ /* 0x010fe200078e0294 */
[----:B------:R-:W-:Y:S01]  /*22670*/  @P1 STG.E desc[UR16][R10.64], R168 ;  /* 0x000000a80a001986 */ /* 0x000fe2000c101910 */
[----:B------:R-:W-:Y:S01]  /*22680*/  ISETP.LT.AND P5, PT, R15, UR10, !P3 ;  /* 0x0000000a0f007c0c */ /* 0x000fe2000dfa1270 */
[----:B------:R-:W-:Y:S01]  /*22690*/  ULDC UR6, c[0x0][0x228] ;  /* 0x00008a0000067ab9 */ /* 0x000fe20000000800 */
[----:B------:R-:W-:Y:S01]  /*226a0*/  ISETP.GE.AND P1, PT, R0, UR4, PT ;  /* 0x0000000400007c0c */ /* 0x000fe2000bf26270 */
[----:B------:R-:W-:Y:S01]  /*226b0*/  VIADD R21, R21, UR28 ;  /* 0x0000001c15157c36 */ /* 0x000fe20008000000 */
[----:B------:R-:W-:Y:S01]  /*226c0*/  ULDC UR4, c[0x0][0x22c] ;  /* 0x00008b0000047ab9 */ /* 0x000fe20000000800 */
[----:B------:R-:W-:Y:S01]  /*226d0*/  VIADD R0, R12, 0x6d ;  /* 0x0000006d0c007836 */ /* 0x000fe20000000000 */
[----:B------:R4:W-:Y:S01]  /*226e0*/  @P2 STG.E desc[UR16][R2.64], R140 ;  /* 0x0000008c02002986 */ /* 0x0009e2000c101910 */
[C---:B-1----:R-:W-:Y:S01]  /*226f0*/  IMAD.WIDE R4, R21.reuse, 0x4, R224 ;  /* 0x0000000415047825 */ /* 0x042fe200078e02e0 */
[----:B------:R-:W-:Y:S01]  /*22700*/  ULDC UR8, c[0x0][0x228] ;  /* 0x00008a0000087ab9 */ /* 0x000fe20000000800 */
[----:B------:R-:W-:Y:S01]  /*22710*/  ULDC UR10, c[0x0][0x228] ;  /* 0x00008a00000a7ab9 */ /* 0x000fe20000000800 */
[----:B------:R-:W-:Y:S01]  /*22720*/  ISETP.GE.AND P2, PT, R0, UR4, PT ;  /* 0x0000000400007c0c */ /* 0x000fe2000bf46270 */
[C---:B--2---:R-:W-:Y:S01]  /*22730*/  IMAD.WIDE R6, R21.reuse, 0x4, R18 ;  /* 0x0000000415067825 */ /* 0x044fe200078e0212 */
[----:B------:R-:W-:Y:S01]  /*22740*/  ULDC UR4, c[0x0][0x228] ;  /* 0x00008a0000047ab9 */ /* 0x000fe20000000800 */
[----:B------:R1:W-:Y:S01]  /*22750*/  @P6 STG.E desc[UR16][R4.64], R133 ;  /* 0x0000008504006986 */ /* 0x0003e2000c101910 */
[----:B------:R-:W-:Y:S01]  /*22760*/  ISETP.LT.AND P3, PT, R14, UR4, !P3 ;  /* 0x000000040e007c0c */ /* 0x000fe2000df61270 */
[----:B---3--:R-:W-:Y:S01]  /*22770*/  IMAD.WIDE R8, R21, 0x4, R150 ;  /* 0x0000000415087825 */ /* 0x008fe200078e0296 */
[----:B------:R-:W-:Y:S01]  /*22780*/  ULDC UR4, c[0x0][0x228] ;  /* 0x00008a0000047ab9 */ /* 0x000fe20000000800 */
[----:B------:R2:W-:Y:S01]  /*22790*/  @P4 STG.E desc[UR16][R6.64], R129 ;  /* 0x0000008106004986 */ /* 0x0005e2000c101910 */
[----:B------:R-:W-:Y:S01]  /*227a0*/  ISETP.LT.AND P4, PT, R13, UR4, !P0 ;  /* 0x000000040d007c0c */ /* 0x000fe2000c781270 */
[----:B----4-:R-:W-:Y:S01]  /*227b0*/  IMAD.WIDE R2, R21, 0x4, R148 ;  /* 0x0000000415027825 */ /* 0x010fe200078e0294 */
[----:B------:R-:W-:Y:S01]  /*227c0*/  ISETP.LT.AND P6, PT, R16, UR6, !P0 ;  /* 0x0000000610007c0c */ /* 0x000fe2000c7c1270 */
[----:B------:R3:W-:Y:S01]  /*227d0*/  @P5 STG.E desc[UR16][R8.64], R73 ;  /* 0x0000004908005986 */ /* 0x0007e2000c101910 */
[----:B------:R-:W-:Y:S01]  /*227e0*/  ISETP.LT.AND P5, PT, R15, UR8, !P0 ;  /* 0x000000080f007c0c */ /* 0x000fe2000c7a1270 */
[----:B------:R-:W-:Y:S01]  /*227f0*/  VIADD R21, R21, UR28 ;  /* 0x0000001c15157c36 */ /* 0x000fe20008000000 */
[----:B------:R-:W-:Y:S01]  /*22800*/  ISETP.LT.AND P0, PT, R14, UR10, !P0 ;  /* 0x0000000a0e007c0c */ /* 0x000fe2000c701270 */
[----:B------:R-:W-:Y:S01]  /*22810*/  VIADD R0, R12, 0x6e ;  /* 0x0000006e0c007836 */ /* 0x000fe20000000000 */
[----:B------:R-:W-:Y:S01]  /*22820*/  ULDC UR4, c[0x0][0x22c] ;  /* 0x00008b0000047ab9 */ /* 0x000fe20000000800 */
[C---:B-1----:R-:W-:Y:S01]  /*22830*/  IMAD.WIDE R4, R21.reuse, 0x4, R224 ;  /* 0x0000000415047825 */ /* 0x042fe200078e02e0 */
[----:B------:R1:W-:Y:S01]  /*22840*/  @P3 STG.E desc[UR16][R2.64], R165 ;  /* 0x000000a502003986 */ /* 0x0003e2000c101910 */
[----:B------:R-:W-:Y:S01]  /*22850*/  ULDC UR6, c[0x0][0x228] ;  /* 0x00008a0000067ab9 */ /* 0x000fe20000000800 */
[----:B------:R-:W-:Y:S01]  /*22860*/  ULDC UR8, c[0x0][0x228] ;  /* 0x00008a0000087ab9 */ /* 0x000fe20000000800 */
[----:B--2---:R-:W-:Y:S01]  /*22870*/  IMAD.WIDE R6, R21, 0x4, R18 ;  /* 0x0000000415067825 */ /* 0x004fe200078e0212 */
[----:B------:R-:W-:-:S03]  /*22880*/  ISETP.GE.AND P3, PT, R0, UR4, PT ;  /* 0x0000000400007c0c */ /* 0x000fc6000bf66270 */
[C---:B---3--:R-:W-:Y:S01]  /*22890*/  IMAD.WIDE R8, R21.reuse, 0x4, R150 ;  /* 0x0000000415087825 */ /* 0x048fe200078e0296 */
[----:B------:R2:W-:Y:S01]  /*228a0*/  @P4 STG.E desc[UR16][R4.64], R161 ;  /* 0x000000a104004986 */ /* 0x0005e2000c101910 */
[----:B------:R-:W-:Y:S01]  /*228b0*/  ULDC UR4, c[0x0][0x228] ;  /* 0x00008a0000047ab9 */ /* 0x000fe20000000800 */
[----:B------:R-:W-:Y:S01]  /*228c0*/  ULDC UR10, c[0x0][0x228] ;  /* 0x00008a00000a7ab9 */ /* 0x000fe20000000800 */
[----:B------:R-:W-:Y:S01]  /*228d0*/  IMAD.WIDE R10, R21, 0x4, R148 ;  /* 0x00000004150a7825 */ /* 0x000fe200078e0294 */
[----:B------:R3:W-:Y:S04]  /*228e0*/  @P6 STG.E desc[UR16][R6.64], R173 ;  /* 0x000000ad06006986 */ /* 0x0007e8000c101910 */
[----:B------:R4:W-:Y:S01]  /*228f0*/  @P5 STG.E desc[UR16][R8.64], R169 ;  /* 0x000000a908005986 */ /* 0x0009e2000c101910 */
[----:B------:R-:W-:Y:S01]  /*22900*/  ISETP.LT.AND P5, PT, R13, UR4, !P1 ;  /* 0x000000040d007c0c */ /* 0x000fe2000cfa1270 */
[----:B------:R-:W-:-:S02]  /*22910*/  ULDC UR4, c[0x0][0x228] ;  /* 0x00008a0000047ab9 */ /* 0x000fc40000000800 */
[----:B------:R4:W-:Y:S01]  /*22920*/  @P0 STG.E desc[UR16][R10.64], R141 ;  /* 0x0000008d0a000986 */ /* 0x0009e2000c101910 */
[----:B------:R-:W-:Y:S01]  /*22930*/  ISETP.LT.AND P0, PT, R16, UR4, !P1 ;  /* 0x0000000410007c0c */ /* 0x000fe2000cf01270 */
[----:B------:R-:W-:Y:S01]  /*22940*/  VIADD R21, R21, UR28 ;  /* 0x0000001c15157c36 */ /* 0x000fe20008000000 */
[----:B------:R-:W-:Y:S01]  /*22950*/  ISETP.LT.AND P4, PT, R15, UR6, !P1 ;  /* 0x000000060f007c0c */ /* 0x000fe2000cf81270 */
[----:B------:R-:W-:Y:S01]  /*22960*/  VIADD R0, R12, 0x6f ;  /* 0x0000006f0c007836 */ /* 0x000fe20000000000 */
[----:B------:R-:W-:Y:S01]  /*22970*/  ISETP.LT.AND P1, PT, R14, UR8, !P1 ;  /* 0x000000080e007c0c */ /* 0x000fe2000cf21270 */
[----:B-1----:R-:W-:Y:S01]  /*22980*/  IMAD.WIDE R2, R21, 0x4, R224 ;  /* 0x0000000415027825 */ /* 0x002fe200078e02e0 */
[----:B------:R-:W-:Y:S01]  /*22990*/  ISETP.LT.AND P6, PT, R13, UR10, !P2 ;  /* 0x0000000a0d007c0c */ /* 0x000fe2000d7c1270 */
[----:B------:R-:W-:Y:S01]  /*229a0*/  ULDC UR4, c[0x0][0x22c] ;  /* 0x00008b0000047ab9 */ /* 0x000fe20000000800 */
[----:B------:R-:W-:Y:S01]  /*229b0*/  ULDC UR6, c[0x0][0x228] ;  /* 0x00008a0000067ab9 */ /* 0x000fe20000000800 */
[C---:B--2---:R-:W-:Y:S01]  /*229c0*/  IMAD.WIDE R4, R21.reuse, 0x4, R18 ;  /* 0x0000000415047825 */ /* 0x044fe200078e0212 */
[----:B------:R1:W-:Y:S01]  /*229d0*/  @P5 STG.E desc[UR16][R2.64], R134 ;  /* 0x0000008602005986 */ /* 0x0003e2000c101910 */
[----:B------:R-:W-:Y:S01]  /*229e0*/  ISETP.GE.AND P5, PT, R0, UR4, PT ;  /* 0x0000000400007c0c */ /* 0x000fe2000bfa6270 */
[----:B------:R-:W-:Y:S01]  /*229f0*/  ULDC UR4, c[0x0][0x228] ;  /* 0x00008a0000047ab9 */ /* 0x000fe20000000800 */
[----:B------:R-:W-:-:S02]  /*22a00*/  VIADD R17, R21, UR28 ;  /* 0x0000001c15117c36 */ /* 0x000fc40008000000 */
[C---:B---3--:R-:W-:Y:S01]  /*22a10*/  IMAD.WIDE R6, R21.reuse, 0x4, R150 ;  /* 0x0000000415067825 */ /* 0x048fe200078e0296 */
[----:B------:R2:W-:Y:S03]  /*22a20*/  @P0 STG.E desc[UR16][R4.64], R130 ;  /* 0x0000008204000986 */ /* 0x0005e6000c101910 */
[----:B----4-:R-:W-:Y:S01]  /*22a30*/  IMAD.WIDE R8, R21, 0x4, R148 ;  /* 0x0000000415087825 */ /* 0x010fe200078e0294 */
[----:B------:R-:W-:Y:S01]  /*22a40*/  ISETP.LT.AND P0, PT, R16, UR4, !P2 ;  /* 0x0000000410007c0c */ /* 0x000fe2000d701270 */
[----:B------:R3:W-:Y:S01]  /*22a50*/  @P4 STG.E desc[UR16][R6.64], R74 ;  /* 0x0000004a06004986 */ /* 0x0007e2000c101910 */
[----:B------:R-:W-:Y:S01]  /*22a60*/  ULDC UR4, c[0x0][0x228] ;  /* 0x00008a0000047ab9 */ /* 0x000fe20000000800 */
[----:B------:R-:W-:Y:S01]  /*22a70*/  IMAD.WIDE R10, R17, 0x4, R224 ;  /* 0x00000004110a7825 */ /* 0x000fe200078e02e0 */
[----:B------:R-:W-:Y:S01]  /*22a80*/  ULDC UR8, c[0x0][0x228] ;  /* 0x00008a0000087ab9 */ /* 0x000fe20000000800 */
[----:B------:R4:W-:Y:S01]  /*22a90*/  @P1 STG.E desc[UR16][R8.64], R166 ;  /* 0x000000a608001986 */ /* 0x0009e2000c101910 */
[----:B------:R-:W-:Y:S01]  /*22aa0*/  ISETP.LT.AND P1, PT, R15, UR4, !P2 ;  /* 0x000000040f007c0c */ /* 0x000fe2000d721270 */
[----:B------:R-:W-:Y:S01]  /*22ab0*/  ULDC UR10, c[0x0][0x228] ;  /* 0x00008a00000a7ab9 */ /* 0x000fe20000000800 */
        /* <DEDUP_REMOVED lines=8> */
[C---:B------:R-:W-:Y:S02]  /*22b40*/  VIADD R21, R17.reuse, UR28 ;  /* 0x0000001c11157c36 */ /* 0x040fe40008000000 */
        /* <DEDUP_REMOVED lines=12> */
[----:B------:R-:W-:Y:S01]  /*22c10*/  ULDC UR4, c[0x0][0x228] ;  /* 0x00008a0000047ab9 */ /* 0x000fe20000000800 */
[----:B------:R-:W-:Y:S01]  /*22c20*/  ISETP.LT.AND P3, PT, R14, UR6, !P3 ;  /* 0x000000060e007c0c */ /* 0x000fe2000df61270 */
[----:B------:R-:W-:Y:S01]  /*22c30*/  VIADD R17, R21, UR28 ;  /* 0x0000001c15117c36 */ /* 0x000fe20008000000 */
[----:B------:R4:W-:Y:S01]  /*22c40*/  @P6 STG.E desc[UR16][R8.64], R135 ;  /* 0x0000008708006986 */ /* 0x0009e2000c101910 */
[----:B------:R-:W-:Y:S01]  /*22c50*/  ISETP.LT.AND P6, PT, R13, UR4, !P5 ;  /* 0x000000040d007c0c */ /* 0x000fe2000efc1270 */
[----:B-1----:R-:W-:Y:S01]  /*22c60*/  IMAD.WIDE R2, R21, 0x4, R150 ;  /* 0x0000000415027825 */ /* 0x002fe200078e0296 */
[----:B------:R-:W-:Y:S01]  /*22c70*/  ISETP.LT.AND P2, PT, R15, UR10, !P5 ;  /* 0x0000000a0f007c0c */ /* 0x000fe2000ef41270 */
[----:B------:R1:W-:Y:S01]  /*22c80*/  @P4 STG.E desc[UR16][R10.64], R131 ;  /* 0x000000830a004986 */ /* 0x0003e2000c101910 */
[----:B------:R-:W-:Y:S01]  /*22c90*/  ISETP.LT.AND P4, PT, R16, UR8, !P5 ;  /* 0x0000000810007c0c */ /* 0x000fe2000ef81270 */
[----:B--2---:R-:W-:Y:S01]  /*22ca0*/  IMAD.WIDE R4, R21, 0x4, R148 ;  /* 0x0000000415047825 */ /* 0x004fe200078e0294 */
[----:B------:R-:W-:Y:S01]  /*22cb0*/  ISETP.LT.AND P5, PT, R14, UR12, !P5 ;  /* 0x0000000c0e007c0c */ /* 0x000fe2000efa1270 */
[----:B------:R-:W-:Y:S01]  /*22cc0*/  ULDC UR4, c[0x0][0x22c] ;  /* 0x00008b0000047ab9 */ /* 0x000fe20000000800 */
[----:B------:R-:W-:Y:S01]  /*22cd0*/  ULDC UR6, c[0x0][0x228] ;  /* 0x00008a0000067ab9 */ /* 0x000fe20000000800 */
[----:B------:R-:W-:-:S02]  /*22ce0*/  VIADD R0, R12, 0x71 ;  /* 0x000000710c007836 */ /* 0x000fc40000000000 */
[C---:B---3--:R-:W-:Y:S01]  /*22cf0*/  IMAD.WIDE R6, R17.reuse, 0x4, R224 ;  /* 0x0000000411067825 */ /* 0x048fe200078e02e0 */
[----:B------:R-:W-:Y:S01]  /*22d00*/  @P1 STG.E desc[UR16][R2.64], R75 ;  /* 0x0000004b02001986 */ /* 0x000fe2000c101910 */
[----:B------:R-:W-:Y:S01]  /*22d10*/  ULDC UR8, c[0x0][0x228] ;  /* 0x00008a0000087ab9 */ /* 0x000fe20000000800 */
[----:B------:R-:W-:Y:S01]  /*22d20*/  ULDC UR10, c[0x0][0x228] ;  /* 0x00008a00000a7ab9 */ /* 0x000fe20000000800 */
[C---:B----4-:R-:W-:Y:S01]  /*22d30*/  IMAD.WIDE R8, R17.reuse, 0x4, R18 ;  /* 0x0000000411087825 */ /* 0x050fe200078e0212 */
[----:B------:R-:W-:Y:S03]  /*22d40*/  @P3 STG.E desc[UR16][R4.64], R167 ;  /* 0x000000a704003986 */ /* 0x000fe6000c101910 */
[C---:B-1----:R-:W-:Y:S01]  /*22d50*/  IMAD.WIDE R10, R17.reuse, 0x4, R150 ;  /* 0x00000004110a7825 */ /* 0x042fe200078e0296 */
[----:B------:R-:W-:Y:S01]  /*22d60*/  ISETP.GE.AND P1, PT, R0, UR4, PT ;  /* 0x0000000400007c0c */ /* 0x000fe2000bf26270 */
[----:B------:R-:W-:Y:S01]  /*22d70*/  @P6 STG.E desc[UR16][R6.64], R163 ;  /* 0x000000a306006986 */ /* 0x000fe2000c101910 */
[----:B------:R-:W-:Y:S01]  /*22d80*/  ULDC UR4, c[0x0][0x228] ;  /* 0x00008a0000047ab9 */ /* 0x000fe20000000800 */
[----:B------:R-:W-:Y:S01]  /*22d90*/  IMAD.WIDE R20, R17, 0x4, R148 ;  /* 0x0000000411147825 */ /* 0x000fe200078e0294 */
[----:B------:R-:W-:Y:S01]  /*22da0*/  ULDC UR12, c[0x0][0x228] ;  /* 0x00008a00000c7ab9 */ /* 0x000fe20000000800 */
[----:B------:R1:W-:Y:S01]  /*22db0*/  @P4 STG.E desc[UR16][R8.64], R175 ;  /* 0x000000af08004986 */ /* 0x0003e2000c101910 */
[----:B------:R-:W-:Y:S01]  /*22dc0*/  ISETP.LT.AND P3, PT, R13, UR4, !P0 ;  /* 0x000000040d007c0c */ /* 0x000fe2000c761270 */
[----:B------:R-:W-:Y:S01]  /*22dd0*/  VIADD R0, R12, 0x72 ;  /* 0x000000720c007836 */ /* 0x000fe20000000000 */
[----:B------:R-:W-:Y:S01]  /*22de0*/  ISETP.LT.AND P4, PT, R15, UR8, !P0 ;  /* 0x000000080f007c0c */ /* 0x000fe2000c781270 */
[----:B------:R2:W-:Y:S01]  /*22df0*/  @P2 STG.E desc[UR16][R10.64], R171 ;  /* 0x000000ab0a002986 */ /* 0x0005e2000c101910 */
[----:B------:R-:W-:Y:S01]  /*22e00*/  ISETP.LT.AND P6, PT, R13, UR12, !P1 ;  /* 0x0000000c0d007c0c */ /* 0x000fe2000cfc1270 */
[----:B------:R-:W-:Y:S01]  /*22e10*/  ULDC UR4, c[0x0][0x22c] ;  /* 0x00008b0000047ab9 */ /* 0x000fe20000000800 */
[----:B------:R-:W-:Y:S01]  /*22e20*/  ULDC UR8, c[0x0][0x228] ;  /* 0x00008a0000087ab9 */ /* 0x000fe20000000800 */
[----:B------:R-:W-:Y:S01]  /*22e30*/  @P5 STG.E desc[UR16][R20.64], R143 ;  /* 0x0000008f14005986 */ /* 0x000fe2000c101910 */
[----:B------:R-:W-:Y:S01]  /*22e40*/  ISETP.LT.AND P5, PT, R16, UR6, !P0 ;  /* 0x0000000610007c0c */ /* 0x000fe2000c7a1270 */
[----:B------:R-:W-:Y:S01]  /*22e50*/  ULDC UR6, c[0x0][0x228] ;  /* 0x00008a0000067ab9 */ /* 0x000fe20000000800 */
[----:B------:R-:W-:Y:S01]  /*22e60*/  ISETP.LT.AND P0, PT, R14, UR10, !P0 ;  /* 0x0000000a0e007c0c */ /* 0x000fe2000c701270 */
[----:B------:R-:W-:Y:S01]  /*22e70*/  ULDC UR10, c[0x0][0x228] ;  /* 0x00008a00000a7ab9 */ /* 0x000fe20000000800 */
[----:B-1----:R-:W-:Y:S01]  /*22e80*/  IADD3 R9, R17, UR28, RZ ;  /* 0x0000001c11097c10 */ /* 0x002fe2000fffe0ff */
[----:B------:R-:W-:-:S04]  /*22e90*/  ULDC UR12, c[0x0][0x228] ;  /* 0x00008a00000c7ab9 */ /* 0x000fc80000000800 */
[C---:B------:R-:W-:Y:S01]  /*22ea0*/  IMAD.WIDE R2, R9.reuse, 0x4, R224 ;  /* 0x0000000409027825 */ /* 0x040fe200078e02e0 */
[----:B------:R-:W-:Y:S01]  /*22eb0*/  ISETP.GE.AND P2, PT, R0, UR4, PT ;  /* 0x0000000400007c0c */ /* 0x000fe2000bf46270 */
[----:B------:R-:W-:Y:S02]  /*22ec0*/  ULDC UR4, c[0x0][0x228] ;  /* 0x00008a0000047ab9 */ /* 0x000fe40000000800 */
[C---:B------:R-:W-:Y:S01]  /*22ed0*/  IMAD.WIDE R4, R9.reuse, 0x4, R18 ;  /* 0x0000000409047825 */ /* 0x040fe200078e0212 */
[----:B------:R1:W-:Y:S03]  /*22ee0*/  @P3 STG.E desc[UR16][R2.64], R76 ;  /* 0x0000004c02003986 */ /* 0x0003e6000c101910 */
[C---:B------:R-:W-:Y:S02]  /*22ef0*/  VIADD R17, R9.reuse, UR28 ;  /* 0x0000001c09117c36 */ /* 0x040fe40008000000 */
[C---:B------:R-:W-:Y:S01]  /*22f00*/  IMAD.WIDE R6, R9.reuse, 0x4, R150 ;  /* 0x0000000409067825 */ /* 0x040fe200078e0296 */
[----:B------:R3:W-:Y:S03]  /*22f10*/  @P5 STG.E desc[UR16][R4.64], R180 ;  /* 0x000000b404005986 */ /* 0x0007e6000c101910 */
[----:B------:R-:W-:Y:S01]  /*22f20*/  IMAD.WIDE R8, R9, 0x4, R148 ;  /* 0x0000000409087825 */ /* 0x000fe200078e0294 */
[----:B------:R4:W-:Y:S01]  /*22f30*/  @P4 STG.E desc[UR16][R6.64], R184 ;  /* 0x000000b806004986 */ /* 0x0009e2000c101910 */
[----:B------:R-:W-:Y:S01]  /*22f40*/  ISETP.LT.AND P3, PT, R16, UR4, !P1 ;  /* 0x0000000410007c0c */ /* 0x000fe2000cf61270 */
[----:B------:R-:W-:Y:S01]  /*22f50*/  ULDC UR4, c[0x0][0x22c] ;  /* 0x00008b0000047ab9 */ /* 0x000fe20000000800 */
[----:B------:R-:W-:Y:S01]  /*22f60*/  ISETP.LT.AND P4, PT, R15, UR6, !P1 ;  /* 0x000000060f007c0c */ /* 0x000fe2000cf81270 */
[----:B------:R4:W-:Y:S01]  /*22f70*/  @P0 STG.E desc[UR16][R8.64], R192 ;  /* 0x000000c008000986 */ /* 0x0009e2000c101910 */
[----:B--2---:R-:W-:Y:S01]  /*22f80*/  IMAD.WIDE R10, R17, 0x4, R224 ;  /* 0x00000004110a7825 */ /* 0x004fe200078e02e0 */
[----:B------:R-:W-:Y:S01]  /*22f90*/  ISETP.LT.AND P0, PT, R14, UR8, !P1 ;  /* 0x000000080e007c0c */ /* 0x000fe2000cf01270 */
[----:B------:R-:W-:Y:S01]  /*22fa0*/  ULDC UR6, c[0x0][0x228] ;  /* 0x00008a0000067ab9 */ /* 0x000fe20000000800 */
[----:B------:R-:W-:Y:S01]  /*22fb0*/  ISETP.LT.AND P5, PT, R13, UR10, !P2 ;  /* 0x0000000a0d007c0c */ /* 0x000fe2000d7a1270 */
[----:B------:R-:W-:Y:S01]  /*22fc0*/  VIADD R0, R12, 0x73 ;  /* 0x000000730c007836 */ /* 0x000fe20000000000 */
[----:B------:R2:W-:Y:S01]  /*22fd0*/  @P6 STG.E desc[UR16][R10.64], R176 ;  /* 0x000000b00a006986 */ /* 0x0005e2000c101910 */
[----:B------:R-:W-:Y:S01]  /*22fe0*/  ISETP.LT.AND P6, PT, R16, UR12, !P2 ;  /* 0x0000000c10007c0c */ /* 0x000fe2000d7c1270 */
[----:B-1----:R-:W-:Y:S01]  /*22ff0*/  IMAD.WIDE R2, R17, 0x4, R18 ;  /* 0x0000000411027825 */ /* 0x002fe200078e0212 */
[----:B------:R-:W-:-:S03]  /*23000*/  ULDC UR8, c[0x0][0x228] ;  /* 0x00008a0000087ab9 */ /* 0x000fc60000000800 */
[----:B---3--:R-:W-:Y:S01]  /*23010*/  IMAD.WIDE R4, R17, 0x4, R150 ;  /* 0x0000000411047825 */ /* 0x008fe200078e0296 */
[----:B------:R-:W-:-:S03]  /*23020*/  ISETP.GE.AND P1, PT, R0, UR4, PT ;  /* 0x0000000400007c0c */ /* 0x000fc6000bf26270 */
[C---:B------:R-:W-:Y:S02]  /*23030*/  VIADD R21, R17.reuse, UR28 ;  /* 0x0000001c11157c36 */ /* 0x040fe40008000000 */
[----:B----4-:R-:W-:Y:S01]  /*23040*/  IMAD.WIDE R6, R17, 0x4, R148 ;  /* 0x0000000411067825 */ /* 0x010fe200078e0294 */
[----:B------:R1:W-:Y:S01]  /*23050*/  @P3 STG.E desc[UR16][R2.64], R200 ;  /* 0x000000c802003986 */ /* 0x0003e2000c101910 */
[----:B------:R-:W-:Y:S01]  /*23060*/  ULDC UR4, c[0x0][0x228] ;  /* 0x00008a0000047ab9 */ /* 0x000fe20000000800 */
[----:B------:R-:W-:Y:S01]  /*23070*/  ULDC UR10, c[0x0][0x228] ;  /* 0x00008a00000a7ab9 */ /* 0x000fe20000000800 */
[C---:B------:R-:W-:Y:S01]  /*23080*/  IMAD.WIDE R8, R21.reuse, 0x4, R224 ;  /* 0x0000000415087825 */ /* 0x040fe200078e02e0 */
[----:B------:R3:W-:Y:S01]  /*23090*/  @P4 STG.E desc[UR16][R4.64], R188 ;  /* 0x000000bc04004986 */ /* 0x0007e2000c101910 */
[----:B------:R-:W-:Y:S02]  /*230a0*/  ULDC UR12, c[0x0][0x228] ;  /* 0x00008a00000c7ab9 */ /* 0x000fe40000000800 */
[----:B--2---:R-:W-:Y:S01]  /*230b0*/  IMAD.WIDE R10, R21, 0x4, R18 ;  /* 0x00000004150a7825 */ /* 0x004fe200078e0212 */
[----:B------:R2:W-:Y:S01]  /*230c0*/  @P0 STG.E desc[UR16][R6.64], R196 ;  /* 0x000000c406000986 */ /* 0x0005e2000c101910 */
[----:B------:R-:W-:Y:S01]  /*230d0*/  ISETP.LT.AND P0, PT, R15, UR4, !P2 ;  /* 0x000000040f007c0c */ /* 0x000fe2000d701270 */
[----:B------:R-:W-:Y:S01]  /*230e0*/  ULDC UR4, c[0x0][0x22c] ;  /* 0x00008b0000047ab9 */ /* 0x000fe20000000800 */
[----:B------:R-:W-:Y:S01]  /*230f0*/  ISETP.LT.AND P2, PT, R14, UR6, !P2 ;  /* 0x000000060e007c0c */ /* 0x000fe2000d741270 */
[----:B------:R4:W-:Y:S01]  /*23100*/  @P5 STG.E desc[UR16][R8.64], R77 ;  /* 0x0000004d08005986 */ /* 0x0009e2000c101910 */
[----:B------:R-:W-:Y:S01]  /*23110*/  VIADD R0, R12, 0x74 ;  /* 0x000000740c007836 */ /* 0x000fe20000000000 */
[----:B------:R-:W-:Y:S01]  /*23120*/  ISETP.LT.AND P4, PT, R13, UR8, !P1 ;  /* 0x000000080d007c0c */ /* 0x000fe2000cf81270 */
[----:B------:R-:W-:Y:S01]  /*23130*/  VIADD R17, R21, UR28 ;  /* 0x0000001c15117c36 */ /* 0x000fe20008000000 */
[----:B------:R-:W-:Y:S01]  /*23140*/  ISETP.LT.AND P5, PT, R16, UR10, !P1 ;  /* 0x0000000a10007c0c */ /* 0x000fe2000cfa1270 */
[----:B------:R4:W-:Y:S01]  /*23150*/  @P6 STG.E desc[UR16][R10.64], R181 ;  /* 0x000000b50a006986 */ /* 0x0009e2000c101910 */
[----:B------:R-:W-:Y:S01]  /*23160*/  ISETP.LT.AND P6, PT, R15, UR12, !P1 ;  /* 0x0000000c0f007c0c */ /* 0x000fe2000cfc1270 */
[C---:B-1----:R-:W-:Y:S01]  /*23170*/  IMAD.WIDE R2, R21.reuse, 0x4, R150 ;  /* 0x0000000415027825 */ /* 0x042fe200078e0296 */
[----:B------:R-:W-:Y:S01]  /*23180*/  ISETP.GE.AND P3, PT, R0, UR4, PT ;  /* 0x0000000400007c0c */ /* 0x000fe2000bf66270 */
[----:B------:R-:W-:Y:S01]  /*23190*/  ULDC UR4, c[0x0][0x228] ;  /* 0x00008a0000047ab9 */ /* 0x000fe20000000800 */
[----:B------:R-:W-:Y:S01]  /*231a0*/  ULDC UR6, c[0x0][0x228] ;  /* 0x00008a0000067ab9 */ /* 0x000fe20000000800 */
[----:B------:R-:W-:Y:S01]  /*231b0*/  VIADD R0, R12, 0x75 ;  /* 0x000000750c007836 */ /* 0x000fe20000000000 */
[----:B------:R-:W-:Y:S01]  /*231c0*/  ULDC UR8, c[0x0][0x228] ;  /* 0x00008a0000087ab9 */ /* 0x000fe20000000800 */
[----:B---3--:R-:W-:Y:S01]  /*231d0*/  IMAD.WIDE R4, R21, 0x4, R148 ;  /* 0x0000000415047825 */ /* 0x008fe200078e0294 */
[----:B------:R1:W-:Y:S01]  /*231e0*/  @P0 STG.E desc[UR16][R2.64], R185 ;  /* 0x000000b902000986 */ /* 0x0003e2000c101910 */
[----:B------:R-:W-:Y:S01]  /*231f0*/  ISETP.LT.AND P1, PT, R14, UR4, !P1 ;  /* 0x000000040e007c0c */ /* 0x000fe2000cf21270 */
[----:B------:R-:W-:Y:S01]  /*23200*/  ULDC UR4, c[0x0][0x228] ;  /* 0x00008a0000047ab9 */ /* 0x000fe20000000800 */
[----:B--2---:R-:W-:Y:S01]  /*23210*/  IMAD.WIDE R6, R17, 0x4, R224 ;  /* 0x0000000411067825 */ /* 0x004fe200078e02e0 */
[----:B------:R-:W-:-:S03]  /*23220*/  ISETP.GE.AND P0, PT, R0, UR5, PT ;  /* 0x0000000500007c0c */ /* 0x000fc6000bf06270 */
[C---:B----4-:R-:W-:Y:S01]  /*23230*/  IMAD.WIDE R8, R17.reuse, 0x4, R18 ;  /* 0x0000000411087825 */ /* 0x050fe200078e0212 */
[----:B------:R-:W-:Y:S01]  /*23240*/  @P2 STG.E desc[UR16][R4.64], R193 ;  /* 0x000000c104002986 */ /* 0x000fe2000c101910 */
[----:B------:R-:W-:Y:S01]  /*23250*/  ULDC UR5, c[0x0][0x228] ;  /* 0x00008a0000057ab9 */ /* 0x000fe20000000800 */
[----:B------:R-:W-:Y:S01]  /*23260*/  ULDC UR10, c[0x0][0x228] ;  /* 0x00008a00000a7ab9 */ /* 0x000fe20000000800 */
[----:B------:R-:W-:Y:S01]  /*23270*/  IMAD.WIDE R10, R17, 0x4, R150 ;  /* 0x00000004110a7825 */ /* 0x000fe200078e0296 */
[----:B------:R-:W-:Y:S01]  /*23280*/  @P4 STG.E desc[UR16][R6.64], R177 ;  /* 0x000000b106004986 */ /* 0x000fe2000c101910 */
[----:B------:R-:W-:Y:S01]  /*23290*/  ISETP.LT.AND P2, PT, R13, UR4, !P3 ;  /* 0x000000040d007c0c */ /* 0x000fe2000df41270 */
[----:B------:R-:W-:Y:S01]  /*232a0*/  ULDC UR4, c[0x0][0x228] ;  /* 0x00008a0000047ab9 */ /* 0x000fe20000000800 */
[----:B------:R-:W-:Y:S01]  /*232b0*/  ISETP.LT.AND P4, PT, R16, UR5, !P3 ;  /* 0x0000000510007c0c */ /* 0x000fe2000df81270 */
[----:B------:R-:W-:Y:S01]  /*232c0*/  @P5 STG.E desc[UR16][R8.64], R201 ;  /* 0x000000c908005986 */ /* 0x000fe2000c101910 */
[----:B------:R-:W-:Y:S01]  /*232d0*/  ISETP.LT.AND P5, PT, R15, UR6, !P3 ;  /* 0x000000060f007c0c */ /* 0x000fe2000dfa1270 */
[----:B-1----:R-:W-:Y:S01]  /*232e0*/  IMAD.WIDE R2, R17, 0x4, R148 ;  /* 0x0000000411027825 */ /* 0x002fe200078e0294 */
[----:B------:R-:W-:Y:S01]  /*232f0*/  ISETP.LT.AND P3, PT, R14, UR8, !P3 ;  /* 0x000000080e007c0c */ /* 0x000fe2000df61270 */
[----:B------:R1:W-:Y:S01]  /*23300*/  @P6 STG.E desc[UR16][R10.64], R189 ;  /* 0x000000bd0a006986 */ /* 0x0003e2000c101910 */
[----:B------:R-:W-:Y:S01]  /*23310*/  ISETP.LT.AND P6, PT, R13, UR10, !P0 ;  /* 0x0000000a0d007c0c */ /* 0x000fe2000c7c1270 */
[----:B------:R-:W-:Y:S01]  /*23320*/  ULDC UR5, c[0x0][0x228] ;  /* 0x00008a0000057ab9 */ /* 0x000fe20000000800 */
[----:B------:R-:W-:Y:S01]  /*23330*/  VIADD R0, R12, 0x76 ;  /* 0x000000760c007836 */ /* 0x000fe20000000000 */
[----:B------:R2:W-:Y:S01]  /*23340*/  @P1 STG.E desc[UR16][R2.64], R197 ;  /* 0x000000c502001986 */ /* 0x0005e2000c101910 */
[----:B------:R-:W-:Y:S01]  /*23350*/  ULDC UR6, c[0x0][0x228] ;  /* 0x00008a0000067ab9 */ /* 0x000fe20000000800 */
[----:B------:R-:W-:Y:S01]  /*23360*/  ULDC UR8, c[0x0][0x228] ;  /* 0x00008a0000087ab9 */ /* 0x000fe20000000800 */
[----:B-1----:R-:W-:-:S04]  /*23370*/  VIADD R11, R17, UR28 ;  /* 0x0000001c110b7c36 */ /* 0x002fc80008000000 */
[----:B------:R-:W-:-:S04]  /*23380*/  IMAD.WIDE R4, R11, 0x4, R224 ;  /* 0x000000040b047825 */ /* 0x000fc800078e02e0 */
[C---:B------:R-:W-:Y:S01]  /*23390*/  IMAD.WIDE R6, R11.reuse, 0x4, R18 ;  /* 0x000000040b067825 */ /* 0x040fe200078e0212 */
[----:B------:R1:W-:Y:S03]  /*233a0*/  @P2 STG.E desc[UR16][R4.64], R78 ;  /* 0x0000004e04002986 */ /* 0x0003e6000c101910 */
[C---:B------:R-:W-:Y:S02]  /*233b0*/  VIADD R17, R11.reuse, UR28 ;  /* 0x0000001c0b117c36 */ /* 0x040fe40008000000 */
[C---:B------:R-:W-:Y:S01]  /*233c0*/  IMAD.WIDE R8, R11.reuse, 0x4, R150 ;  /* 0x000000040b087825 */ /* 0x040fe200078e0296 */
[----:B------:R3:W-:Y:S03]  /*233d0*/  @P4 STG.E desc[UR16][R6.64], R182 ;  /* 0x000000b606004986 */ /* 0x0007e6000c101910 */
[----:B------:R-:W-:Y:S01]  /*233e0*/  IMAD.WIDE R10, R11, 0x4, R148 ;  /* 0x000000040b0a7825 */ /* 0x000fe200078e0294 */
[----:B------:R-:W-:Y:S01]  /*233f0*/  @P5 STG.E desc[UR16][R8.64], R186 ;  /* 0x000000ba08005986 */ /* 0x000fe2000c101910 */
[----:B------:R-:W-:Y:S01]  /*23400*/  ISETP.LT.AND P4, PT, R16, UR4, !P0 ;  /* 0x0000000410007c0c */ /* 0x000fe2000c781270 */
[----:B------:R-:W-:-:S02]  /*23410*/  ULDC UR4, c[0x0][0x228] ;  /* 0x00008a0000047ab9 */ /* 0x000fc40000000800 */
[----:B------:R-:W-:Y:S01]  /*23420*/  @P3 STG.E desc[UR16][R10.64], R194 ;  /* 0x000000c20a003986 */ /* 0x000fe2000c101910 */
[----:B------:R-:W-:Y:S01]  /*23430*/  ISETP.LT.AND P3, PT, R15, UR5, !P0 ;  /* 0x000000050f007c0c */ /* 0x000fe2000c761270 */
[C---:B------:R-:W-:Y:S01]  /*23440*/  IMAD.WIDE R20, R17.reuse, 0x4, R224 ;  /* 0x0000000411147825 */ /* 0x040fe200078e02e0 */
[----:B------:R-:W-:Y:S01]  /*23450*/  ISETP.LT.AND P2, PT, R14, UR4, !P0 ;  /* 0x000000040e007c0c */ /* 0x000fe2000c741270 */
[----:B------:R-:W-:Y:S01]  /*23460*/  ULDC UR5, c[0x0][0x228] ;  /* 0x00008a0000057ab9 */ /* 0x000fe20000000800 */
[----:B------:R-:W-:Y:S01]  /*23470*/  ISETP.GE.AND P1, PT, R0, UR13, PT ;  /* 0x0000000d00007c0c */ /* 0x000fe2000bf26270 */
[C---:B--2---:R-:W-:Y:S01]  /*23480*/  IMAD.WIDE R2, R17.reuse, 0x4, R18 ;  /* 0x0000000411027825 */ /* 0x044fe200078e0212 */
[----:B------:R-:W-:Y:S01]  /*23490*/  ULDC UR4, c[0x0][0x228] ;  /* 0x00008a0000047ab9 */ /* 0x000fe20000000800 */
[----:B------:R2:W-:Y:S02]  /*234a0*/  @P6 STG.E desc[UR16][R20.64], R178 ;  /* 0x000000b214006986 */ /* 0x0005e4000c101910 */
[----:B-1----:R-:W-:Y:S01]  /*234b0*/  IMAD.WIDE R4, R17, 0x4, R150 ;  /* 0x0000000411047825 */ /* 0x002fe200078e0296 */
[----:B------:R-:W-:-:S03]  /*234c0*/  ISETP.LT.AND P6, PT, R13, UR5, !P1 ;  /* 0x000000050d007c0c */ /* 0x000fc6000cfc1270 */
[----:B------:R-:W-:Y:S01]  /*234d0*/  VIADD R0, R12, 0x77 ;  /* 0x000000770c007836 */ /* 0x000fe20000000000 */
[----:B------:R-:W-:Y:S01]  /*234e0*/  ISETP.LT.AND P5, PT, R16, UR4, !P1 ;  /* 0x0000000410007c0c */ /* 0x000fe2000cfa1270 */
[C---:B---3--:R-:W-:Y:S01]  /*234f0*/  IMAD.WIDE R6, R17.reuse, 0x4, R148 ;  /* 0x0000000411067825 */ /* 0x048fe200078e0294 */
[----:B------:R1:W-:Y:S01]  /*23500*/  @P4 STG.E desc[UR16][R2.64], R202 ;  /* 0x000000ca02004986 */ /* 0x0003e2000c101910 */
[----:B------:R-:W-:Y:S01]  /*23510*/  ULDC UR4, c[0x0][0x228] ;  /* 0x00008a0000047ab9 */ /* 0x000fe20000000800 */
[----:B------:R-:W-:Y:S01]  /*23520*/  ISETP.GE.AND P0, PT, R0, UR11, PT ;  /* 0x0000000b00007c0c */ /* 0x000fe2000bf06270 */
[----:B--2---:R-:W-:Y:S01]  /*23530*/  VIADD R21, R17, UR28 ;  /* 0x0000001c11157c36 */ /* 0x004fe20008000000 */
[----:B------:R2:W-:Y:S01]  /*23540*/  @P3 STG.E desc[UR16][R4.64], R190 ;  /* 0x000000be04003986 */ /* 0x0005e2000c101910 */
[----:B------:R-:W-:Y:S01]  /*23550*/  ISETP.LT.AND P3, PT, R15, UR4, !P1 ;  /* 0x000000040f007c0c */ /* 0x000fe2000cf61270 */
[----:B------:R-:W-:Y:S01]  /*23560*/  ULDC UR4, c[0x0][0x228] ;  /* 0x00008a0000047ab9 */ /* 0x000fe20000000800 */
[----:B------:R-:W-:Y:S01]  /*23570*/  ULDC UR5, c[0x0][0x228] ;  /* 0x00008a0000057ab9 */ /* 0x000fe20000000800 */
[----:B------:R3:W-:Y:S01]  /*23580*/  @P2 STG.E desc[UR16][R6.64], R198 ;  /* 0x000000c606002986 */ /* 0x0007e2000c101910 */
[----:B------:R-:W-:Y:S01]  /*23590*/  ISETP.LT.AND P1, PT, R14, UR4, !P1 ;  /* 0x000000040e007c0c */ /* 0x000fe2000cf21270 */
[----:B------:R-:W-:Y:S01]  /*235a0*/  IMAD.WIDE R8, R21, 0x4, R224 ;  /* 0x0000000415087825 */ /* 0x000fe200078e02e0 */
[----:B------:R-:W-:Y:S01]  /*235b0*/  ISETP.LT.AND P2, PT, R13, UR5, !P0 ;  /* 0x000000050d007c0c */ /* 0x000fe2000c741270 */
[----:B------:R-:W-:Y:S01]  /*235c0*/  ULDC UR4, c[0x0][0x228] ;  /* 0x00008a0000047ab9 */ /* 0x000fe20000000800 */
[----:B------:R-:W-:Y:S01]  /*235d0*/  ISETP.LT.AND P4, PT, R16, UR6, !P0 ;  /* 0x0000000610007c0c */ /* 0x000fe2000c781270 */
[C---:B------:R-:W-:Y:S01]  /*235e0*/  IMAD.WIDE R10, R21.reuse, 0x4, R18 ;  /* 0x00000004150a7825 */ /* 0x040fe200078e0212 */
[----:B------:R4:W-:Y:S01]  /*235f0*/  @P6 STG.E desc[UR16][R8.64], R79 ;  /* 0x0000004f08006986 */ /* 0x0009e2000c101910 */
[----:B------:R-:W-:Y:S01]  /*23600*/  ULDC UR5, c[0x0][0x228] ;  /* 0x00008a0000057ab9 */ /* 0x000fe20000000800 */
[----:B------:R-:W-:Y:S01]  /*23610*/  ULDC UR6, c[0x0][0x228] ;  /* 0x00008a0000067ab9 */ /* 0x000fe20000000800 */
[C---:B------:R-:W-:Y:S01]  /*23620*/  VIADD R23, R21.reuse, UR28 ;  /* 0x0000001c15177c36 */ /* 0x040fe20008000000 */
[----:B------:R4:W-:Y:S01]  /*23630*/  @P5 STG.E desc[UR16][R10.64], R183 ;  /* 0x000000b70a005986 */ /* 0x0009e2000c101910 */
[----:B-1----:R-:W-:Y:S01]  /*23640*/  IMAD.WIDE R2, R21, 0x4, R150 ;  /* 0x0000000415027825 */ /* 0x002fe200078e0296 */
[----:B------:R-:W-:-:S03]  /*23650*/  ISETP.LT.AND P5, PT, R15, UR8, !P0 ;  /* 0x000000080f007c0c */ /* 0x000fc6000c7a1270 */
[----:B--2---:R-:W-:Y:S01]  /*23660*/  IMAD.WIDE R4, R21, 0x4, R148 ;  /* 0x0000000415047825 */ /* 0x004fe200078e0294 */
[----:B------:R1:W-:Y:S03]  /*23670*/  @P3 STG.E desc[UR16][R2.64], R187 ;  /* 0x000000bb02003986 */ /* 0x0003e6000c101910 */
[C---:B---3--:R-:W-:Y:S01]  /*23680*/  IMAD.WIDE R6, R23.reuse, 0x4, R224 ;  /* 0x0000000417067825 */ /* 0x048fe200078e02e0 */
[----:B------:R-:W-:Y:S03]  /*23690*/  @P1 STG.E desc[UR16][R4.64], R195 ;  /* 0x000000c304001986 */ /* 0x000fe6000c101910 */
[----:B------:R-:W-:Y:S01]  /*236a0*/  VIADD R0, R12, 0x78 ;  /* 0x000000780c007836 */ /* 0x000fe20000000000 */
[----:B------:R-:W-:Y:S01]  /*236b0*/  @P2 STG.E desc[UR16][R6.64], R179 ;  /* 0x000000b306002986 */ /* 0x000fe2000c101910 */
[----:B----4-:R-:W-:-:S03]  /*236c0*/  IMAD.WIDE R8, R23, 0x4, R18 ;  /* 0x0000000417087825 */ /* 0x010fc600078e0212 */
[----:B------:R-:W2:Y:S01]  /*236d0*/  LDS.128 R4, [R252] ;  /* 0x00000000fc047984 */ /* 0x000ea20000000c00 */
[----:B------:R-:W-:Y:S01]  /*236e0*/  IMAD.WIDE R10, R23, 0x4, R150 ;  /* 0x00000004170a7825 */ /* 0x000fe200078e0296 */
[----:B------:R-:W-:Y:S02]  /*236f0*/  ISETP.GE.AND P6, PT, R0, UR9, PT ;  /* 0x0000000900007c0c */ /* 0x000fe4000bfc6270 */
[----:B------:R3:W-:Y:S01]  /*23700*/  @P4 STG.E desc[UR16][R8.64], R203 ;  /* 0x000000cb08004986 */ /* 0x0007e2000c101910 */
[----:B------:R-:W-:Y:S01]  /*23710*/  ISETP.LT.AND P1, PT, R14, UR4, !P0 ;  /* 0x000000040e007c0c */ /* 0x000fe2000c721270 */
[----:B------:R-:W-:Y:S01]  /*23720*/  ULDC UR4, c[0x0][0x228] ;  /* 0x00008a0000047ab9 */ /* 0x000fe20000000800 */
[----:B------:R-:W-:Y:S01]  /*23730*/  ISETP.LT.AND P4, PT, R13, UR5, !P6 ;  /* 0x000000050d007c0c */ /* 0x000fe2000f781270 */
[----:B------:R4:W-:Y:S01]  /*23740*/  @P5 STG.E desc[UR16][R10.64], R191 ;  /* 0x000000bf0a005986 */ /* 0x0009e2000c101910 */
[----:B------:R-:W-:Y:S02]  /*23750*/  ISETP.LT.AND P5, PT, R16, UR6, !P6 ;  /* 0x0000000610007c0c */ /* 0x000fe4000f7a1270 */
[----:B------:R-:W-:Y:S01]  /*23760*/  IADD3 R25, R23, UR28, RZ ;  /* 0x0000001c17197c10 */ /* 0x000fe2000fffe0ff */
[----:B------:R-:W-:Y:S01]  /*23770*/  VIADD R0, R12, 0x79 ;  /* 0x000000790c007836 */ /* 0x000fe20000000000 */
[----:B------:R-:W-:Y:S01]  /*23780*/  ISETP.LT.AND P0, PT, R15, UR4, !P6 ;  /* 0x000000040f007c0c */ /* 0x000fe2000f701270 */
[----:B-1----:R-:W-:Y:S01]  /*23790*/  IMAD.WIDE R2, R23, 0x4, R148 ;  /* 0x0000000417027825 */ /* 0x002fe200078e0294 */
[----:B------:R-:W-:Y:S01]  /*237a0*/  ULDC UR4, c[0x0][0x228] ;  /* 0x00008a0000047ab9 */ /* 0x000fe20000000800 */
[----:B------:R-:W-:Y:S01]  /*237b0*/  ULDC UR5, c[0x0][0x228] ;  /* 0x00008a0000057ab9 */ /* 0x000fe20000000800 */
[----:B------:R-:W-:Y:S01]  /*237c0*/  ULDC UR6, c[0x0][0x228] ;  /* 0x00008a0000067ab9 */ /* 0x000fe20000000800 */
[----:B---3--:R-:W-:Y:S01]  /*237d0*/  IMAD.WIDE R8, R25, 0x4, R224 ;  /* 0x0000000419087825 */ /* 0x008fe200078e02e0 */
[----:B------:R-:W-:-:S03]  /*237e0*/  ISETP.GE.AND P3, PT, R0, UR7, PT ;  /* 0x0000000700007c0c */ /* 0x000fc6000bf66270 */
[C---:B----4-:R-:W-:Y:S01]  /*237f0*/  IMAD.WIDE R10, R25.reuse, 0x4, R18 ;  /* 0x00000004190a7825 */ /* 0x050fe200078e0212 */
[----:B------:R1:W-:Y:S03]  /*23800*/  @P1 STG.E desc[UR16][R2.64], R199 ;  /* 0x000000c702001986 */ /* 0x0003e6000c101910 */
[C---:B------:R-:W-:Y:S01]  /*23810*/  IMAD.WIDE R20, R25.reuse, 0x4, R150 ;  /* 0x0000000419147825 */ /* 0x040fe200078e0296 */
[----:B------:R3:W-:Y:S01]  /*23820*/  @P4 STG.E desc[UR16][R8.64], R144 ;  /* 0x0000009008004986 */ /* 0x0007e2000c101910 */
[----:B------:R-:W-:Y:S01]  /*23830*/  ISETP.LT.AND P6, PT, R14, UR4, !P6 ;  /* 0x000000040e007c0c */ /* 0x000fe2000f7c1270 */
[----:B------:R-:W-:Y:S01]  /*23840*/  ULDC UR4, c[0x0][0x228] ;  /* 0x00008a0000047ab9 */ /* 0x000fe20000000800 */
[----:B------:R-:W-:Y:S01]  /*23850*/  VIADD R23, R25, UR28 ;  /* 0x0000001c19177c36 */ /* 0x000fe20008000000 */
[----:B------:R4:W-:Y:S01]  /*23860*/  @P5 STG.E desc[UR16][R10.64], R80 ;  /* 0x000000500a005986 */ /* 0x0009e2000c101910 */
[----:B------:R-:W-:Y:S01]  /*23870*/  ISETP.LT.AND P4, PT, R16, UR4, !P3 ;  /* 0x0000000410007c0c */ /* 0x000fe2000df81270 */
[----:B------:R-:W-:Y:S01]  /*23880*/  VIADD R17, R12, 0x7a ;  /* 0x0000007a0c117836 */ /* 0x000fe20000000000 */
[----:B------:R-:W-:Y:S01]  /*23890*/  ULDC UR4, c[0x0][0x228] ;  /* 0x00008a0000047ab9 */ /* 0x000fe20000000800 */
[----:B------:R2:W-:Y:S01]  /*238a0*/  @P0 STG.E desc[UR16][R20.64], R208 ;  /* 0x000000d014000986 */ /* 0x0005e2000c101910 */
[----:B------:R-:W-:Y:S01]  /*238b0*/  ISETP.LT.AND P0, PT, R13, UR5, !P3 ;  /* 0x000000050d007c0c */ /* 0x000fe2000df01270 */
[----:B------:R-:W-:Y:S01]  /*238c0*/  ULDC UR5, c[0x0][0x228] ;  /* 0x00008a0000057ab9 */ /* 0x000fe20000000800 */
[----:B------:R-:W-:Y:S01]  /*238d0*/  ULDC UR7, c[0x0][0x228] ;  /* 0x00008a0000077ab9 */ /* 0x000fe20000000800 */
[----:B------:R-:W-:Y:S01]  /*238e0*/  ISETP.LT.AND P5, PT, R15, UR5, !P3 ;  /* 0x000000050f007c0c */ /* 0x000fe2000dfa1270 */
[----:B-1----:R-:W-:Y:S01]  /*238f0*/  IMAD.WIDE R2, R25, 0x4, R148 ;  /* 0x0000000419027825 */ /* 0x002fe200078e0294 */
[----:B------:R-:W-:Y:S01]  /*23900*/  ISETP.LT.AND P3, PT, R14, UR6, !P3 ;  /* 0x000000060e007c0c */ /* 0x000fe2000df61270 */
[----:B------:R-:W-:-:S02]  /*23910*/  ULDC UR5, c[0x0][0x228] ;  /* 0x00008a0000057ab9 */ /* 0x000fc40000000800 */
[----:B---3--:R-:W-:Y:S01]  /*23920*/  IMAD.WIDE R8, R23, 0x4, R224 ;  /* 0x0000000417087825 */ /* 0x008fe200078e02e0 */
[----:B------:R-:W-:-:S03]  /*23930*/  ISETP.GE.AND P2, PT, R17, UR23, PT ;  /* 0x0000001711007c0c */ /* 0x000fc6000bf46270 */
[C---:B----4-:R-:W-:Y:S01]  /*23940*/  IMAD.WIDE R10, R23.reuse, 0x4, R18 ;  /* 0x00000004170a7825 */ /* 0x050fe200078e0212 */
[----:B------:R1:W-:Y:S01]  /*23950*/  @P6 STG.E desc[UR16][R2.64], R228 ;  /* 0x000000e402006986 */ /* 0x0003e2000c101910 */
[----:B------:R-:W-:Y:S02]  /*23960*/  ULDC UR6, c[0x0][0x228] ;  /* 0x00008a0000067ab9 */ /* 0x000fe40000000800 */
[C---:B------:R-:W-:Y:S02]  /*23970*/  VIADD R17, R23.reuse, UR28 ;  /* 0x0000001c17117c36 */ /* 0x040fe40008000000 */
[C---:B--2---:R-:W-:Y:S01]  /*23980*/  IMAD.WIDE R20, R23.reuse, 0x4, R150 ;  /* 0x0000000417147825 */ /* 0x044fe200078e0296 */
[----:B------:R2:W-:Y:S03]  /*23990*/  @P0 STG.E desc[UR16][R8.64], R204 ;  /* 0x000000cc08000986 */ /* 0x0005e6000c101910 */
[----:B------:R-:W-:Y:S01]  /*239a0*/  IMAD.WIDE R22, R23, 0x4, R148 ;  /* 0x0000000417167825 */ /* 0x000fe200078e0294 */
[----:B------:R3:W-:Y:S01]  /*239b0*/  @P4 STG.E desc[UR16][R10.64], R212 ;  /* 0x000000d40a004986 */ /* 0x0007e2000c101910 */
[----:B------:R-:W-:Y:S01]  /*239c0*/  ISETP.LT.AND P4, PT, R16, UR4, !P2 ;  /* 0x0000000410007c0c */ /* 0x000fe2000d781270 */
[----:B------:R-:W-:-:S02]  /*239d0*/  ULDC UR4, c[0x0][0x228] ;  /* 0x00008a0000047ab9 */ /* 0x000fc40000000800 */
[----:B------:R-:W-:Y:S01]  /*239e0*/  @P5 STG.E desc[UR16][R20.64], R84 ;  /* 0x0000005414005986 */ /* 0x000fe2000c101910 */
[----:B------:R-:W-:-:S03]  /*239f0*/  ISETP.LT.AND P6, PT, R13, UR7, !P2 ;  /* 0x000000070d007c0c */ /* 0x000fc6000d7c1270 */
[----:B------:R-:W-:Y:S01]  /*23a00*/  @P3 STG.E desc[UR16][R22.64], R4 ;  /* 0x0000000416003986 */ /* 0x000fe2000c101910 */
[----:B------:R-:W-:Y:S01]  /*23a10*/  ISETP.LT.AND P3, PT, R15, UR4, !P2 ;  /* 0x000000040f007c0c */ /* 0x000fe2000d761270 */
[----:B------:R-:W-:Y:S01]  /*23a20*/  ULDC UR4, c[0x0][0x228] ;  /* 0x00008a0000047ab9 */ /* 0x000fe20000000800 */
[----:B------:R-:W-:Y:S01]  /*23a30*/  VIADD R0, R12, 0x7b ;  /* 0x0000007b0c007836 */ /* 0x000fe20000000000 */
[----:B------:R-:W-:Y:S01]  /*23a40*/  ISETP.LT.AND P2, PT, R14, UR4, !P2 ;  /* 0x000000040e007c0c */ /* 0x000fe2000d741270 */
[C---:B------:R-:W-:Y:S01]  /*23a50*/  IMAD.WIDE R24, R17.reuse, 0x4, R224 ;  /* 0x0000000411187825 */ /* 0x040fe200078e02e0 */
[----:B------:R-:W-:Y:S02]  /*23a60*/  ULDC UR4, c[0x0][0x228] ;  /* 0x00008a0000047ab9 */ /* 0x000fe40000000800 */
[----:B------:R-:W-:Y:S01]  /*23a70*/  ISETP.GE.AND P1, PT, R0, UR21, PT ;  /* 0x0000001500007c0c */ /* 0x000fe2000bf26270 */
[C---:B-1----:R-:W-:Y:S01]  /*23a80*/  IMAD.WIDE R2, R17.reuse, 0x4, R18 ;  /* 0x0000000411027825 */ /* 0x042fe200078e0212 */
[----:B------:R1:W-:Y:S03]  /*23a90*/  @P6 STG.E desc[UR16][R24.64], R145 ;  /* 0x0000009118006986 */ /* 0x0003e6000c101910 */
[----:B--2---:R-:W-:Y:S01]  /*23aa0*/  IMAD.WIDE R8, R17, 0x4, R150 ;  /* 0x0000000411087825 */ /* 0x004fe200078e0296 */
[----:B------:R-:W-:-:S03]  /*23ab0*/  ISETP.LT.AND P5, PT, R13, UR5, !P1 ;  /* 0x000000050d007c0c */ /* 0x000fc6000cfa1270 */
[C---:B---3--:R-:W-:Y:S01]  /*23ac0*/  IMAD.WIDE R10, R17.reuse, 0x4, R148 ;  /* 0x00000004110a7825 */ /* 0x048fe200078e0294 */
[----:B------:R2:W-:Y:S01]  /*23ad0*/  @P4 STG.E desc[UR16][R2.64], R81 ;  /* 0x0000005102004986 */ /* 0x0005e2000c101910 */
[----:B------:R-:W-:Y:S01]  /*23ae0*/  ISETP.LT.AND P6, PT, R16, UR6, !P1 ;  /* 0x0000000610007c0c */ /* 0x000fe2000cfc1270 */
[----:B------:R-:W-:Y:S01]  /*23af0*/  ULDC UR5, c[0x0][0x228] ;  /* 0x00008a0000057ab9 */ /* 0x000fe20000000800 */
[----:B------:R-:W-:Y:S01]  /*23b00*/  VIADD R0, R12, 0x7c ;  /* 0x0000007c0c007836 */ /* 0x000fe20000000000 */
[----:B------:R3:W-:Y:S01]  /*23b10*/  @P3 STG.E desc[UR16][R8.64], R209 ;  /* 0x000000d108003986 */ /* 0x0007e2000c101910 */
[----:B-1----:R-:W-:Y:S01]  /*23b20*/  VIADD R25, R17, UR28 ;  /* 0x0000001c11197c36 */ /* 0x002fe20008000000 */
[----:B------:R-:W-:Y:S02]  /*23b30*/  ULDC UR6, c[0x0][0x228] ;  /* 0x00008a0000067ab9 */ /* 0x000fe40000000800 */
[----:B------:R1:W-:Y:S01]  /*23b40*/  @P2 STG.E desc[UR16][R10.64], R229 ;  /* 0x000000e50a002986 */ /* 0x0003e2000c101910 */
[----:B------:R-:W-:Y:S01]  /*23b50*/  ISETP.LT.AND P2, PT, R15, UR4, !P1 ;  /* 0x000000040f007c0c */ /* 0x000fe2000cf41270 */
[----:B------:R-:W-:Y:S01]  /*23b60*/  IMAD.WIDE R20, R25, 0x4, R224 ;  /* 0x0000000419147825 */ /* 0x000fe200078e02e0 */
[----:B------:R-:W-:Y:S01]  /*23b70*/  ISETP.GE.AND P0, PT, R0, UR19, PT ;  /* 0x0000001300007c0c */ /* 0x000fe2000bf06270 */
[----:B------:R-:W-:-:S02]  /*23b80*/  ULDC UR4, c[0x0][0x228] ;  /* 0x00008a0000047ab9 */ /* 0x000fc40000000800 */
[C---:B------:R-:W-:Y:S01]  /*23b90*/  IMAD.WIDE R22, R25.reuse, 0x4, R18 ;  /* 0x0000000419167825 */ /* 0x040fe200078e0212 */
[----:B------:R4:W-:Y:S01]  /*23ba0*/  @P5 STG.E desc[UR16][R20.64], R205 ;  /* 0x000000cd14005986 */ /* 0x0009e2000c101910 */
[----:B------:R-:W-:Y:S01]  /*23bb0*/  ISETP.LT.AND P3, PT, R14, UR4, !P1 ;  /* 0x000000040e007c0c */ /* 0x000fe2000cf61270 */
[----:B------:R-:W-:Y:S01]  /*23bc0*/  ULDC UR4, c[0x0][0x228] ;  /* 0x00008a0000047ab9 */ /* 0x000fe20000000800 */
[----:B--2---:R-:W-:Y:S01]  /*23bd0*/  IMAD.WIDE R2, R25, 0x4, R150 ;  /* 0x0000000419027825 */ /* 0x004fe200078e0296 */
[----:B------:R-:W-:Y:S01]  /*23be0*/  ISETP.LT.AND P5, PT, R13, UR5, !P0 ;  /* 0x000000050d007c0c */ /* 0x000fe2000c7a1270 */
[----:B------:R-:W-:Y:S01]  /*23bf0*/  @P6 STG.E desc[UR16][R22.64], R213 ;  /* 0x000000d516006986 */ /* 0x000fe2000c101910 */
[----:B------:R-:W-:Y:S01]  /*23c00*/  ISETP.LT.AND P6, PT, R16, UR6, !P0 ;  /* 0x0000000610007c0c */ /* 0x000fe2000c7c1270 */
[----:B------:R-:W-:Y:S02]  /*23c10*/  VIADD R17, R25, UR28 ;  /* 0x0000001c19117c36 */ /* 0x000fe40008000000 */
[----:B------:R2:W-:Y:S01]  /*23c20*/  @P2 STG.E desc[UR16][R2.64], R85 ;  /* 0x0000005502002986 */ /* 0x0005e2000c101910 */
[----:B------:R-:W-:Y:S01]  /*23c30*/  ISETP.LT.AND P2, PT, R15, UR4, !P0 ;  /* 0x000000040f007c0c */ /* 0x000fe2000c741270 */
[----:B------:R-:W-:Y:S01]  /*23c40*/  VIADD R0, R12, 0x7d ;  /* 0x0000007d0c007836 */ /* 0x000fe20000000000 */
[----:B------:R-:W-:Y:S01]  /*23c50*/  ULDC UR4, c[0x0][0x228] ;  /* 0x00008a0000047ab9 */ /* 0x000fe20000000800 */
[----:B---3--:R-:W-:Y:S01]  /*23c60*/  IMAD.WIDE R8, R25, 0x4, R148 ;  /* 0x0000000419087825 */ /* 0x008fe200078e0294 */
[----:B------:R-:W-:-:S03]  /*23c70*/  ISETP.LT.AND P0, PT, R14, UR4, !P0 ;  /* 0x000000040e007c0c */ /* 0x000fc6000c701270 */
[C---:B-1----:R-:W-:Y:S01]  /*23c80*/  IMAD.WIDE R10, R17.reuse, 0x4, R224 ;  /* 0x00000004110a7825 */ /* 0x042fe200078e02e0 */
[----:B------:R-:W-:Y:S01]  /*23c90*/  ISETP.GE.AND P4, PT, R0, UR15, PT ;  /* 0x0000000f00007c0c */ /* 0x000fe2000bf86270 */
[----:B------:R1:W-:Y:S02]  /*23ca0*/  @P3 STG.E desc[UR16][R8.64], R5 ;  /* 0x0000000508003986 */ /* 0x0003e4000c101910 */
[----:B------:R-:W-:Y:S02]  /*23cb0*/  VIADD R0, R12, 0x7e ;  /* 0x0000007e0c007836 */ /* 0x000fe40000000000 */
[----:B----4-:R-:W-:Y:S01]  /*23cc0*/  IMAD.WIDE R20, R17, 0x4, R18 ;  /* 0x0000000411147825 */ /* 0x010fe200078e0212 */
[----:B------:R3:W-:Y:S01]  /*23cd0*/  @P5 STG.E desc[UR16][R10.64], R146 ;  /* 0x000000920a005986 */ /* 0x0007e2000c101910 */
[----:B------:R-:W-:Y:S02]  /*23ce0*/  ISETP.LT.AND P5, PT, R13, UR4, !P4 ;  /* 0x000000040d007c0c */ /* 0x000fe4000e7a1270 */
[C---:B--2---:R-:W-:Y:S01]  /*23cf0*/  IMAD.WIDE R2, R17.reuse, 0x4, R150 ;  /* 0x0000000411027825 */ /* 0x044fe200078e0296 */
[----:B------:R-:W-:Y:S01]  /*23d00*/  ISETP.GE.AND P1, PT, R0, UR27, PT ;  /* 0x0000001b00007c0c */ /* 0x000fe2000bf26270 */
[----:B------:R-:W-:Y:S02]  /*23d10*/  @P6 STG.E desc[UR16][R20.64], R82 ;  /* 0x0000005214006986 */ /* 0x000fe4000c101910 */
[----:B------:R-:W-:Y:S01]  /*23d20*/  IMAD.WIDE R22, R17, 0x4, R148 ;  /* 0x0000000411167825 */ /* 0x000fe200078e0294 */
[----:B------:R-:W-:Y:S01]  /*23d30*/  ISETP.LT.AND P6, PT, R16, UR4, !P4 ;  /* 0x0000000410007c0c */ /* 0x000fe2000e7c1270 */
[----:B------:R2:W-:Y:S01]  /*23d40*/  @P2 STG.E desc[UR16][R2.64], R210 ;  /* 0x000000d202002986 */ /* 0x0005e2000c101910 */
[----:B------:R-:W-:Y:S01]  /*23d50*/  ISETP.LT.AND P2, PT, R15, UR4, !P4 ;  /* 0x000000040f007c0c */ /* 0x000fe2000e741270 */
[----:B------:R-:W-:Y:S01]  /*23d60*/  VIADD R25, R17, UR28 ;  /* 0x0000001c11197c36 */ /* 0x000fe20008000000 */
[----:B------:R-:W-:Y:S01]  /*23d70*/  ISETP.LT.AND P4, PT, R14, UR4, !P4 ;  /* 0x000000040e007c0c */ /* 0x000fe2000e781270 */
[----:B------:R-:W-:Y:S01]  /*23d80*/  VIADD R12, R12, 0x7f ;  /* 0x0000007f0c0c7836 */ /* 0x000fe20000000000 */
[----:B------:R-:W-:Y:S01]  /*23d90*/  @P0 STG.E desc[UR16][R22.64], R230 ;  /* 0x000000e616000986 */ /* 0x000fe2000c101910 */
[----:B------:R-:W-:Y:S01]  /*23da0*/  ISETP.LT.AND P0, PT, R13, UR4, !P1 ;  /* 0x000000040d007c0c */ /* 0x000fe2000cf01270 */
[----:B-1----:R-:W-:-:S02]  /*23db0*/  IMAD.WIDE R4, R25, 0x4, R224 ;  /* 0x0000000419047825 */ /* 0x002fc400078e02e0 */
[----:B------:R-:W-:Y:S02]  /*23dc0*/  ISETP.GE.AND P3, PT, R12, UR25, PT ;  /* 0x000000190c007c0c */ /* 0x000fe4000bf66270 */
[C---:B------:R-:W-:Y:S01]  /*23dd0*/  VIADD R17, R25.reuse, UR28 ;  /* 0x0000001c19117c36 */ /* 0x040fe20008000000 */
[----:B------:R1:W-:Y:S01]  /*23de0*/  @P5 STG.E desc[UR16][R4.64], R206 ;  /* 0x000000ce04005986 */ /* 0x0003e2000c101910 */
[----:B------:R-:W-:Y:S01]  /*23df0*/  IMAD.WIDE R8, R25, 0x4, R18 ;  /* 0x0000000419087825 */ /* 0x000fe200078e0212 */
[----:B------:R-:W-:-:S03]  /*23e00*/  ISETP.LT.AND P5, PT, R13, UR4, !P3 ;  /* 0x000000040d007c0c */ /* 0x000fc6000dfa1270 */
[C---:B---3--:R-:W-:Y:S01]  /*23e10*/  IMAD.WIDE R10, R25.reuse, 0x4, R150 ;  /* 0x00000004190a7825 */ /* 0x048fe200078e0296 */
[----:B------:R3:W-:Y:S03]  /*23e20*/  @P6 STG.E desc[UR16][R8.64], R214 ;  /* 0x000000d608006986 */ /* 0x0007e6000c101910 */
[----:B--2---:R-:W-:Y:S01]  /*23e30*/  IMAD.WIDE R2, R25, 0x4, R148 ;  /* 0x0000000419027825 */ /* 0x004fe200078e0294 */
[----:B------:R2:W-:Y:S03]  /*23e40*/  @P2 STG.E desc[UR16][R10.64], R86 ;  /* 0x000000560a002986 */ /* 0x0005e6000c101910 */
[----:B------:R-:W-:Y:S01]  /*23e50*/  IMAD.WIDE R12, R17, 0x4, R224 ;  /* 0x00000004110c7825 */ /* 0x000fe200078e02e0 */
[----:B------:R4:W-:Y:S01]  /*23e60*/  @P4 STG.E desc[UR16][R2.64], R6 ;  /* 0x0000000602004986 */ /* 0x0009e2000c101910 */
[----:B------:R-:W-:-:S03]  /*23e70*/  ISETP.LT.AND P2, PT, R16, UR4, !P1 ;  /* 0x0000000410007c0c */ /* 0x000fc6000cf41270 */
[----:B------:R4:W-:Y:S01]  /*23e80*/  @P0 STG.E desc[UR16][R12.64], R147 ;  /* 0x000000930c000986 */ /* 0x0009e2000c101910 */
[C---:B------:R-:W-:Y:S02]  /*23e90*/  ISETP.LT.AND P0, PT, R15.reuse, UR4, !P1 ;  /* 0x000000040f007c0c */ /* 0x040fe4000cf01270 */
[----:B------:R-:W-:Y:S02]  /*23ea0*/  ISETP.LT.AND P1, PT, R14, UR4, !P1 ;  /* 0x000000040e007c0c */ /* 0x000fe4000cf21270 */
[----:B------:R-:W-:Y:S02]  /*23eb0*/  ISETP.LT.AND P6, PT, R16, UR4, !P3 ;  /* 0x0000000410007c0c */ /* 0x000fe4000dfc1270 */
[----:B------:R-:W-:Y:S01]  /*23ec0*/  ISETP.LT.AND P4, PT, R15, UR4, !P3 ;  /* 0x000000040f007c0c */ /* 0x000fe2000df81270 */
[C---:B------:R-:W-:Y:S01]  /*23ed0*/  VIADD R15, R17.reuse, UR28 ;  /* 0x0000001c110f7c36 */ /* 0x040fe20008000000 */
[----:B------:R-:W-:Y:S01]  /*23ee0*/  ISETP.LT.AND P3, PT, R14, UR4, !P3 ;  /* 0x000000040e007c0c */ /* 0x000fe2000df61270 */
[----:B-1----:R-:W-:-:S04]  /*23ef0*/  IMAD.WIDE R4, R17, 0x4, R18 ;  /* 0x0000000411047825 */ /* 0x002fc800078e0212 */
[C---:B---3--:R-:W-:Y:S01]  /*23f00*/  IMAD.WIDE R8, R17.reuse, 0x4, R150 ;  /* 0x0000000411087825 */ /* 0x048fe200078e0296 */
[----:B------:R4:W-:Y:S03]  /*23f10*/  @P2 STG.E desc[UR16][R4.64], R83 ;  /* 0x0000005304002986 */ /* 0x0009e6000c101910 */
[----:B--2---:R-:W-:Y:S01]  /*23f20*/  IMAD.WIDE R10, R17, 0x4, R148 ;  /* 0x00000004110a7825 */ /* 0x004fe200078e0294 */
[----:B------:R4:W-:Y:S03]  /*23f30*/  @P0 STG.E desc[UR16][R8.64], R211 ;  /* 0x000000d308000986 */ /* 0x0009e6000c101910 */
[C---:B------:R-:W-:Y:S01]  /*23f40*/  IMAD.WIDE R224, R15.reuse, 0x4, R224 ;  /* 0x000000040fe07825 */ /* 0x040fe200078e02e0 */
[----:B------:R4:W-:Y:S03]  /*23f50*/  @P1 STG.E desc[UR16][R10.64], R231 ;  /* 0x000000e70a001986 */ /* 0x0009e6000c101910 */
[C---:B------:R-:W-:Y:S01]  /*23f60*/  IMAD.WIDE R18, R15.reuse, 0x4, R18 ;  /* 0x000000040f127825 */ /* 0x040fe200078e0212 */
[----:B------:R4:W-:Y:S03]  /*23f70*/  @P5 STG.E desc[UR16][R224.64], R207 ;  /* 0x000000cfe0005986 */ /* 0x0009e6000c101910 */
[C---:B------:R-:W-:Y:S01]  /*23f80*/  IMAD.WIDE R150, R15.reuse, 0x4, R150 ;  /* 0x000000040f967825 */ /* 0x040fe200078e0296 */
[----:B------:R4:W-:Y:S04]  /*23f90*/  @P6 STG.E desc[UR16][R18.64], R215 ;  /* 0x000000d712006986 */ /* 0x0009e8000c101910 */
[----:B------:R4:W-:Y:S01]  /*23fa0*/  @P4 STG.E desc[UR16][R150.64], R87 ;  /* 0x0000005796004986 */ /* 0x0009e2000c101910 */
[----:B------:R-:W-:Y:S01]  /*23fb0*/  IMAD.WIDE R148, R15, 0x4, R148 ;  /* 0x000000040f947825 */ /* 0x000fe200078e0294 */
[----:B------:R-:W-:Y:S06]  /*23fc0*/  @!P3 EXIT ;  /* 0x000000000000b94d */ /* 0x000fec0003800000 */
[----:B------:R-:W-:Y:S01]  /*23fd0*/  STG.E desc[UR16][R148.64], R7 ;  /* 0x0000000794007986 */ /* 0x000fe2000c101910 */
[----:B------:R-:W-:Y:S05]  /*23fe0*/  EXIT ;  /* 0x000000000000794d */ /* 0x000fea0003800000 */
.L_x_2:
[----:B------:R-:W-:-:S00]  /*23ff0*/  BRA `(.L_x_2) ;  /* 0xfffffffc00fc7947 */ /* 0x000fc0000383ffff */
[----:B------:R-:W-:-:S00]  /*24000*/  NOP ;  /* 0x0000000000007918 */ /* 0x000fc00000000000 */
[----:B------:R-:W-:-:S00]  /*24010*/  NOP ;  /* 0x0000000000007918 */ /* 0x000fc00000000000 */
[----:B------:R-:W-:-:S00]  /*24020*/  NOP ;  /* 0x0000000000007918 */ /* 0x000fc00000000000 */
[----:B------:R-:W-:-:S00]  /*24030*/  NOP ;  /* 0x0000000000007918 */ /* 0x000fc00000000000 */
[----:B------:R-:W-:-:S00]  /*24040*/  NOP ;  /* 0x0000000000007918 */ /* 0x000fc00000000000 */
[----:B------:R-:W-:-:S00]  /*24050*/  NOP ;  /* 0x0000000000007918 */ /* 0x000fc00000000000 */
[----:B------:R-:W-:-:S00]  /*24060*/  NOP ;  /* 0x0000000000007918 */ /* 0x000fc00000000000 */
[----:B------:R-:W-:-:S00]  /*24070*/  NOP ;  /* 0x0000000000007918 */ /* 0x000fc00000000000 */
.L_x_3:


//--------------------- .nv.shared.matmul_kernel  --------------------------
	.section	.nv.shared.matmul_kernel,"aw",@nobits
	.sectionflags	@""
	.align	16
	.zero		1024


//--------------------- .nv.shared.reserved.0     --------------------------
	.section	.nv.shared.reserved.0,"aw",@nobits
	.weak		__nv_reservedSMEM_offset_0_alias
	.size		__nv_reservedSMEM_offset_0_alias, 0, 0
	.other		__nv_reservedSMEM_offset_0_alias,@"STO_CUDA_RESERVED_SHARED STV_DEFAULT"
__nv_reservedSMEM_offset_0_alias:
	.zero		0


//--------------------- .nv.constant0.matmul_kernel --------------------------
	.section	.nv.constant0.matmul_kernel,"a",@progbits
	.sectionflags	@""
	.align	4
.nv.constant0.matmul_kernel:
	.zero		608


//--------------------- SYMBOLS --------------------------

	.type		.nv.reservedSmem.offset0,@object
	.size		.nv.reservedSmem.offset0,0x4
